def matmul_kernel(
    a_ptr,
    b_ptr,
    c_ptr,
    M,
    N,
    K,
    stride_am,
    stride_ak,
    stride_bk,
    stride_bn,
    stride_cm,
    stride_cn,
    BLOCK_M: tl.constexpr,
    BLOCK_N: tl.constexpr,
    BLOCK_K: tl.constexpr,
    GROUP_M: tl.constexpr,
):
    pid = tl.program_id(axis=0)
    num_pid_m = tl.cdiv(M, BLOCK_M)
    num_pid_n = tl.cdiv(N, BLOCK_N)
    num_pid_in_group = GROUP_M * num_pid_n
    group_id = pid // num_pid_in_group
    first_pid_m = group_id * GROUP_M
    group_size_m = min(num_pid_m - first_pid_m, GROUP_M)
    pid_m = first_pid_m + ((pid % num_pid_in_group) % group_size_m)
    pid_n = (pid % num_pid_in_group) // group_size_m

    offs_am = (pid_m * BLOCK_M + tl.arange(0, BLOCK_M)) % M
    offs_bn = (pid_n * BLOCK_N + tl.arange(0, BLOCK_N)) % N
    offs_k = tl.arange(0, BLOCK_K)
    a_ptrs = a_ptr + offs_am[:, None] * stride_am + offs_k[None, :] * stride_ak
    b_ptrs = b_ptr + offs_k[:, None] * stride_bk + offs_bn[None, :] * stride_bn

    acc = tl.zeros((BLOCK_M, BLOCK_N), dtype=tl.float32)
    for kk in range(0, tl.cdiv(K, BLOCK_K)):
        a = tl.load(a_ptrs, mask=offs_k[None, :] < K - kk * BLOCK_K, other=0.0)
        b = tl.load(b_ptrs, mask=offs_k[:, None] < K - kk * BLOCK_K, other=0.0)
        acc = tl.dot(a, b, acc)
        a_ptrs += BLOCK_K * stride_ak
        b_ptrs += BLOCK_K * stride_bk

    c = acc.to(c_ptr.dtype.element_ty)
    offs_cm = pid_m * BLOCK_M + tl.arange(0, BLOCK_M)
    offs_cn = pid_n * BLOCK_N + tl.arange(0, BLOCK_N)
    c_ptrs = c_ptr + offs_cm[:, None] * stride_cm + offs_cn[None, :] * stride_cn
    mask = (offs_cm[:, None] < M) & (offs_cn[None, :] < N)
    tl.store(c_ptrs, c, mask=mask)

# config = {"BLOCK_K": 256, "BLOCK_M": 512, "BLOCK_N": 64, "GROUP_M": 8, "arch": "sm_90", "dtype": "fp8e4m3", "num_ctas": 1, "num_stages": 3, "num_warps": 4}
# arch = sm_90


// ===== COMPILED SASS (sm_90a) =====

	.target	sm_90a

	.elftype	@"ET_EXEC"


//--------------------- .note.nv.tkinfo           --------------------------
	.section	.note.nv.tkinfo,"",@"SHT_NOTE"
	.sectionflags	@"SHF_NOTE_NV_TKINFO"
	.tkinfo
        /*0018*/ 	.word	0x00000002
        /*0030*/ 	.string	""
        /*0030*/ 	.string	"ptxas"
        /*0030*/ 	.string	"Cuda compilation tools, release 13.0, V13.0.88"
        /*0030*/ 	.string	"Build cuda_13.0.r13.0/compiler.36424714_0"
        /*0030*/ 	.string	"-v  -suppress-debug-info  -lineinfo  -arch sm_90a "



//--------------------- .note.nv.cuinfo           --------------------------
	.section	.note.nv.cuinfo,"",@"SHT_NOTE"
	.sectionflags	@"SHF_NOTE_NV_CUINFO"
        /*0018*/ 	.short	0x0002
        /*001a*/ 	.short	0x005a
        /*001c*/ 	.short	0x0082
	.zero		2


//--------------------- .nv.info                  --------------------------
	.section	.nv.info,"",@"SHT_CUDA_INFO"
	.align	4


	//----- nvinfo : EIATTR_REGCOUNT
	.align		4
        /*0000*/ 	.byte	0x04, 0x2f
        /*0002*/ 	.short	(.L_1 - .L_0)
	.align		4
.L_0:
        /*0004*/ 	.word	index@(matmul_kernel)
        /*0008*/ 	.word	0x000000ff


	//----- nvinfo : EIATTR_FRAME_SIZE
	.align		4
.L_1:
        /*000c*/ 	.byte	0x04, 0x11
        /*000e*/ 	.short	(.L_3 - .L_2)
	.align		4
.L_2:
        /*0010*/ 	.word	index@(matmul_kernel)
        /*0014*/ 	.word	0x00004460


	//----- nvinfo : EIATTR_MIN_STACK_SIZE
	.align		4
.L_3:
        /*0018*/ 	.byte	0x04, 0x12
        /*001a*/ 	.short	(.L_5 - .L_4)
	.align		4
.L_4:
        /*001c*/ 	.word	index@(matmul_kernel)
        /*0020*/ 	.word	0x00004460
.L_5:


//--------------------- .nv.compat                --------------------------
	.section	.nv.compat,"",@"SHT_CUDA_COMPAT_INFO"
	.align	4
        /*0000*/ 	.byte	0x02, 0x09, 0x01, 0x00, 0x02, 0x02, 0x04, 0x00, 0x02, 0x05, 0x05, 0x00, 0x03, 0x07, 0x01, 0x01
        /*0010*/ 	.byte	0x02, 0x03, 0x00, 0x00, 0x02, 0x06, 0x01, 0x00, 0x04, 0x0b, 0x08, 0x00, 0x00, 0x00, 0x00, 0x00
        /*0020*/ 	.byte	0x00, 0x00, 0x00, 0x00


//--------------------- .nv.info.matmul_kernel    --------------------------
	.section	.nv.info.matmul_kernel,"",@"SHT_CUDA_INFO"
	.sectionflags	@""
	.align	4


	//----- nvinfo : EIATTR_CUDA_API_VERSION
	.align		4
        /*0000*/ 	.byte	0x04, 0x37
        /*0002*/ 	.short	(.L_7 - .L_6)
.L_6:
        /*0004*/ 	.word	0x00000082


	//----- nvinfo : EIATTR_KPARAM_INFO
	.align		4
.L_7:
        /*0008*/ 	.byte	0x04, 0x17
        /*000a*/ 	.short	(.L_9 - .L_8)
.L_8:
        /*000c*/ 	.word	0x00000000
        /*0010*/ 	.short	0x000d
        /*0012*/ 	.short	0x0048
        /*0014*/ 	.byte	0x00, 0xf4, 0x21, 0x00


	//----- nvinfo : EIATTR_KPARAM_INFO
	.align		4
.L_9:
        /*0018*/ 	.byte	0x04, 0x17
        /*001a*/ 	.short	(.L_11 - .L_10)
.L_10:
        /*001c*/ 	.word	0x00000000
        /*0020*/ 	.short	0x000c
        /*0022*/ 	.short	0x0040
        /*0024*/ 	.byte	0x00, 0xf4, 0x21, 0x00


	//----- nvinfo : EIATTR_KPARAM_INFO
	.align		4
.L_11:
        /*0028*/ 	.byte	0x04, 0x17
        /*002a*/ 	.short	(.L_13 - .L_12)
.L_12:
        /*002c*/ 	.word	0x00000000
        /*0030*/ 	.short	0x000b
        /*0032*/ 	.short	0x0038
        /*0034*/ 	.byte	0x00, 0xf0, 0x11, 0x00


	//----- nvinfo : EIATTR_KPARAM_INFO
	.align		4
.L_13:
        /*0038*/ 	.byte	0x04, 0x17
        /*003a*/ 	.short	(.L_15 - .L_14)
.L_14:
        /*003c*/ 	.word	0x00000000
        /*0040*/ 	.short	0x000a
        /*0042*/ 	.short	0x0034
        /*0044*/ 	.byte	0x00, 0xf0, 0x11, 0x00


	//----- nvinfo : EIATTR_KPARAM_INFO
	.align		4
.L_15:
        /*0048*/ 	.byte	0x04, 0x17
        /*004a*/ 	.short	(.L_17 - .L_16)
.L_16:
        /*004c*/ 	.word	0x00000000
        /*0050*/ 	.short	0x0009
        /*0052*/ 	.short	0x0030
        /*0054*/ 	.byte	0x00, 0xf0, 0x11, 0x00


	//----- nvinfo : EIATTR_KPARAM_INFO
	.align		4
.L_17:
        /*0058*/ 	.byte	0x04, 0x17
        /*005a*/ 	.short	(.L_19 - .L_18)
.L_18:
        /*005c*/ 	.word	0x00000000
        /*0060*/ 	.short	0x0008
        /*0062*/ 	.short	0x002c
        /*0064*/ 	.byte	0x00, 0xf0, 0x11, 0x00


	//----- nvinfo : EIATTR_KPARAM_INFO
	.align		4
.L_19:
        /*0068*/ 	.byte	0x04, 0x17
        /*006a*/ 	.short	(.L_21 - .L_20)
.L_20:
        /*006c*/ 	.word	0x00000000
        /*0070*/ 	.short	0x0007
        /*0072*/ 	.short	0x0028
        /*0074*/ 	.byte	0x00, 0xf0, 0x11, 0x00


	//----- nvinfo : EIATTR_KPARAM_INFO
	.align		4
.L_21:
        /*0078*/ 	.byte	0x04, 0x17
        /*007a*/ 	.short	(.L_23 - .L_22)
.L_22:
        /*007c*/ 	.word	0x00000000
        /*0080*/ 	.short	0x0006
        /*0082*/ 	.short	0x0024
        /*0084*/ 	.byte	0x00, 0xf0, 0x11, 0x00


	//----- nvinfo : EIATTR_KPARAM_INFO
	.align		4
.L_23:
        /*0088*/ 	.byte	0x04, 0x17
        /*008a*/ 	.short	(.L_25 - .L_24)
.L_24:
        /*008c*/ 	.word	0x00000000
        /*0090*/ 	.short	0x0005
        /*0092*/ 	.short	0x0020
        /*0094*/ 	.byte	0x00, 0xf0, 0x11, 0x00


	//----- nvinfo : EIATTR_KPARAM_INFO
	.align		4
.L_25:
        /*0098*/ 	.byte	0x04, 0x17
        /*009a*/ 	.short	(.L_27 - .L_26)
.L_26:
        /*009c*/ 	.word	0x00000000
        /*00a0*/ 	.short	0x0004
        /*00a2*/ 	.short	0x001c
        /*00a4*/ 	.byte	0x00, 0xf0, 0x11, 0x00


	//----- nvinfo : EIATTR_KPARAM_INFO
	.align		4
.L_27:
        /*00a8*/ 	.byte	0x04, 0x17
        /*00aa*/ 	.short	(.L_29 - .L_28)
.L_28:
        /*00ac*/ 	.word	0x00000000
        /*00b0*/ 	.short	0x0003
        /*00b2*/ 	.short	0x0018
        /*00b4*/ 	.byte	0x00, 0xf0, 0x11, 0x00


	//----- nvinfo : EIATTR_KPARAM_INFO
	.align		4
.L_29:
        /*00b8*/ 	.byte	0x04, 0x17
        /*00ba*/ 	.short	(.L_31 - .L_30)
.L_30:
        /*00bc*/ 	.word	0x00000000
        /*00c0*/ 	.short	0x0002
        /*00c2*/ 	.short	0x0010
        /*00c4*/ 	.byte	0x00, 0xf4, 0x21, 0x00


	//----- nvinfo : EIATTR_KPARAM_INFO
	.align		4
.L_31:
        /*00c8*/ 	.byte	0x04, 0x17
        /*00ca*/ 	.short	(.L_33 - .L_32)
.L_32:
        /*00cc*/ 	.word	0x00000000
        /*00d0*/ 	.short	0x0001
        /*00d2*/ 	.short	0x0008
        /*00d4*/ 	.byte	0x00, 0xf4, 0x21, 0x00


	//----- nvinfo : EIATTR_KPARAM_INFO
	.align		4
.L_33:
        /*00d8*/ 	.byte	0x04, 0x17
        /*00da*/ 	.short	(.L_35 - .L_34)
.L_34:
        /*00dc*/ 	.word	0x00000000
        /*00e0*/ 	.short	0x0000
        /*00e2*/ 	.short	0x0000
        /*00e4*/ 	.byte	0x00, 0xf4, 0x21, 0x00


	//----- nvinfo : EIATTR_SPARSE_MMA_MASK
	.align		4
.L_35:
        /*00e8*/ 	.byte	0x03, 0x50
        /*00ea*/ 	.short	0x0000


	//----- nvinfo : EIATTR_MAXREG_COUNT
	.align		4
        /*00ec*/ 	.byte	0x03, 0x1b
        /*00ee*/ 	.short	0x00ff


	//----- nvinfo : EIATTR_NUM_BARRIERS
	.align		4
        /*00f0*/ 	.byte	0x02, 0x4c
        /*00f2*/ 	.byte	0x01
	.zero		1


	//----- nvinfo : EIATTR_ANNOTATIONS
	.align		4
        /*00f4*/ 	.byte	0x04, 0x55
        /*00f6*/ 	.short	(.L_37 - .L_36)


	//   ....[0]....
.L_36:
        /*00f8*/ 	.word	0x00000001
        /*00fc*/ 	.byte	0x10, 0x05, 0x00, 0x00, 0x01, 0x00, 0x00, 0x00, 0xc0, 0x05, 0x00, 0x00, 0x01, 0x00, 0x00, 0x00
        /* <DEDUP_REMOVED lines=2966> */
        /*ba6c*/ 	.byte	0x00, 0x62, 0x03, 0x00


	//----- nvinfo : EIATTR_MERCURY_ISA_VERSION
	.align		4
.L_37:
        /*ba70*/ 	.byte	0x03, 0x5f
        /*ba72*/ 	.short	0x0101


	//----- nvinfo : EIATTR_EXIT_INSTR_OFFSETS
	.align		4
        /*ba74*/ 	.byte	0x04, 0x1c
        /*ba76*/ 	.short	(.L_39 - .L_38)


	//   ....[0]....
.L_38:
        /*ba78*/ 	.word	0x0007d1f0


	//   ....[1]....
        /*ba7c*/ 	.word	0x0007d210


	//----- nvinfo : EIATTR_REQNTID
	.align		4
.L_39:
        /*ba80*/ 	.byte	0x04, 0x10
        /*ba82*/ 	.short	(.L_41 - .L_40)
.L_40:
        /*ba84*/ 	.word	0x00000080
        /*ba88*/ 	.word	0x00000001
        /*ba8c*/ 	.word	0x00000001


	//----- nvinfo : EIATTR_CBANK_PARAM_SIZE
	.align		4
.L_41:
        /*ba90*/ 	.byte	0x03, 0x19
        /*ba92*/ 	.short	0x0050


	//----- nvinfo : EIATTR_PARAM_CBANK
	.align		4
        /*ba94*/ 	.byte	0x04, 0x0a
        /*ba96*/ 	.short	(.L_43 - .L_42)
	.align		4
.L_42:
        /*ba98*/ 	.word	index@(.nv.constant0.matmul_kernel)
        /*ba9c*/ 	.short	0x0210
        /*ba9e*/ 	.short	0x0050


	//----- nvinfo : EIATTR_SW_WAR
	.align		4
.L_43:
        /*baa0*/ 	.byte	0x04, 0x36
        /*baa2*/ 	.short	(.L_45 - .L_44)
.L_44:
        /*baa4*/ 	.word	0x00000008
.L_45:


//--------------------- .nv.callgraph             --------------------------
	.section	.nv.callgraph,"",@"SHT_CUDA_CALLGRAPH"
	.align	4
	.sectionentsize	8
	.align		4
        /*0000*/ 	.word	0x00000000
	.align		4
        /*0004*/ 	.word	0xffffffff
	.align		4
        /*0008*/ 	.word	0x00000000
	.align		4
        /*000c*/ 	.word	0xfffffffe
	.align		4
        /*0010*/ 	.word	0x00000000
	.align		4
        /*0014*/ 	.word	0xfffffffd
	.align		4
        /*0018*/ 	.word	0x00000000
	.align		4
        /*001c*/ 	.word	0xfffffffc


//--------------------- .text.matmul_kernel       --------------------------
	.section	.text.matmul_kernel,"ax",@progbits
	.align	128
        .global         matmul_kernel
        .type           matmul_kernel,@function
        .size           matmul_kernel,(.L_x_4 - matmul_kernel)
        .other          matmul_kernel,@"STO_CUDA_ENTRY STV_DEFAULT"
matmul_kernel:
.text.matmul_kernel:
[----:B------:R-:W0:Y:S08]  /*0000*/  LDC R1, c[0x0][0x28] ;  /* 0x00000a00ff017b82 */ /* 0x000e300000000800 */
[----:B------:R-:W1:Y:S01]  /*0010*/  LDC.64 R2, c[0x0][0x228] ;  /* 0x00008a00ff027b82 */ /* 0x000e620000000a00 */
[----:B------:R-:W2:Y:S01]  /*0020*/  S2R R7, SR_CTAID.X ;  /* 0x0000000000077919 */ /* 0x000ea20000002500 */
[----:B0-----:R-:W-:Y:S01]  /*0030*/  VIADD R1, R1, 0xffffbba0 ;  /* 0xffffbba001017836 */ /* 0x001fe20000000000 */
[----:B------:R-:W-:Y:S01]  /*0040*/  ULDC.64 UR60, c[0x0][0x208] ;  /* 0x00008200003c7ab9 */ /* 0x000fe20000000a00 */
[----:B------:R-:W0:Y:S04]  /*0050*/  S2R R25, SR_TID.X ;  /* 0x0000000000197919 */ /* 0x000e280000002100 */
[----:B------:R-:W3:Y:S01]  /*0060*/  LDC R22, c[0x0][0x230] ;  /* 0x00008c00ff167b82 */ /* 0x000ee20000000800 */
[----:B-1----:R-:W-:-:S05]  /*0070*/  VIADD R0, R3, 0x3f ;  /* 0x0000003f03007836 */ /* 0x002fca0000000000 */
[----:B------:R-:W-:Y:S01]  /*0080*/  SHF.R.S32.HI R5, RZ, 0x1f, R0 ;  /* 0x0000001fff057819 */ /* 0x000fe20000011400 */
[----:B---3--:R-:W-:-:S03]  /*0090*/  VIADD R22, R22, 0xff ;  /* 0x000000ff16167836 */ /* 0x008fc60000000000 */
[----:B------:R-:W-:Y:S02]  /*00a0*/  LEA.HI R5, R5, R0, RZ, 0x6 ;  /* 0x0000000005057211 */ /* 0x000fe400078f30ff */
[----:B--2---:R-:W-:Y:S02]  /*00b0*/  IABS R10, R7 ;  /* 0x00000007000a7213 */ /* 0x004fe40000000000 */
[----:B------:R-:W-:Y:S02]  /*00c0*/  SHF.R.S32.HI R5, RZ, 0x6, R5 ;  /* 0x00000006ff057819 */ /* 0x000fe40000011405 */
[----:B0-----:R-:W-:-:S03]  /*00d0*/  LOP3.LUT R23, R25, 0x7f, RZ, 0xc0, !PT ;  /* 0x0000007f19177812 */ /* 0x001fc600078ec0ff */
[----:B------:R-:W-:-:S05]  /*00e0*/  IMAD.SHL.U32 R6, R5, 0x8, RZ ;  /* 0x0000000805067824 */ /* 0x000fca00078e00ff */
[-C--:B------:R-:W-:Y:S02]  /*00f0*/  IABS R9, R6.reuse ;  /* 0x0000000600097213 */ /* 0x080fe40000000000 */
[----:B------:R-:W-:Y:S02]  /*0100*/  IABS R12, R6 ;  /* 0x00000006000c7213 */ /* 0x000fe40000000000 */
[----:B------:R-:W0:Y:S08]  /*0110*/  I2F.RP R0, R9 ;  /* 0x0000000900007306 */ /* 0x000e300000209400 */
[----:B0-----:R-:W0:Y:S02]  /*0120*/  MUFU.RCP R0, R0 ;  /* 0x0000000000007308 */ /* 0x001e240000001000 */
[----:B0-----:R-:W-:-:S02]  /*0130*/  VIADD R4, R0, 0xffffffe ;  /* 0x0ffffffe00047836 */ /* 0x001fc40000000000 */
[----:B------:R-:W-:-:S04]  /*0140*/  IMAD.MOV R0, RZ, RZ, -R12 ;  /* 0x000000ffff007224 */ /* 0x000fc800078e0a0c */
[----:B------:R0:W1:Y:S02]  /*0150*/  F2I.FTZ.U32.TRUNC.NTZ R5, R4 ;  /* 0x0000000400057305 */ /* 0x000064000021f000 */
[----:B0-----:R-:W-:Y:S02]  /*0160*/  IMAD.MOV.U32 R4, RZ, RZ, RZ ;  /* 0x000000ffff047224 */ /* 0x001fe400078e00ff */
[----:B-1----:R-:W-:-:S04]  /*0170*/  IMAD.MOV R8, RZ, RZ, -R5 ;  /* 0x000000ffff087224 */ /* 0x002fc800078e0a05 */
[----:B------:R-:W-:Y:S02]  /*0180*/  IMAD R11, R8, R9, RZ ;  /* 0x00000009080b7224 */ /* 0x000fe400078e02ff */
[----:B------:R-:W-:Y:S02]  /*0190*/  IMAD.MOV.U32 R8, RZ, RZ, R10 ;  /* 0x000000ffff087224 */ /* 0x000fe400078e000a */
[----:B------:R-:W-:-:S06]  /*01a0*/  IMAD.HI.U32 R5, R5, R11, R4 ;  /* 0x0000000b05057227 */ /* 0x000fcc00078e0004 */
[----:B------:R-:W-:-:S04]  /*01b0*/  IMAD.HI.U32 R5, R5, R8, RZ ;  /* 0x0000000805057227 */ /* 0x000fc800078e00ff */
[----:B------:R-:W-:-:S05]  /*01c0*/  IMAD R0, R5, R0, R8 ;  /* 0x0000000005007224 */ /* 0x000fca00078e0208 */
[----:B------:R-:W-:-:S13]  /*01d0*/  ISETP.GT.U32.AND P1, PT, R9, R0, PT ;  /* 0x000000000900720c */ /* 0x000fda0003f24070 */
[----:B------:R-:W-:Y:S02]  /*01e0*/  @!P1 IMAD.IADD R0, R0, 0x1, -R9 ;  /* 0x0000000100009824 */ /* 0x000fe400078e0a09 */
[----:B------:R-:W-:Y:S01]  /*01f0*/  @!P1 VIADD R5, R5, 0x1 ;  /* 0x0000000105059836 */ /* 0x000fe20000000000 */
[----:B------:R-:W-:Y:S02]  /*0200*/  ISETP.NE.AND P1, PT, R6, RZ, PT ;  /* 0x000000ff0600720c */ /* 0x000fe40003f25270 */
[----:B------:R-:W-:Y:S02]  /*0210*/  ISETP.GE.U32.AND P0, PT, R0, R9, PT ;  /* 0x000000090000720c */ /* 0x000fe40003f06070 */
[----:B------:R-:W-:-:S04]  /*0220*/  LOP3.LUT R0, R7, R6, RZ, 0x3c, !PT ;  /* 0x0000000607007212 */ /* 0x000fc800078e3cff */
[----:B------:R-:W-:Y:S01]  /*0230*/  ISETP.GE.AND P2, PT, R0, RZ, PT ;  /* 0x000000ff0000720c */ /* 0x000fe20003f46270 */
[----:B------:R-:W-:-:S06]  /*0240*/  VIADD R0, R2, 0x1ff ;  /* 0x000001ff02007836 */ /* 0x000fcc0000000000 */
[----:B------:R-:W-:-:S04]  /*0250*/  @P0 VIADD R5, R5, 0x1 ;  /* 0x0000000105050836 */ /* 0x000fc80000000000 */
[----:B------:R-:W-:Y:S01]  /*0260*/  IMAD.MOV.U32 R4, RZ, RZ, R5 ;  /* 0x000000ffff047224 */ /* 0x000fe200078e0005 */
[----:B------:R-:W-:-:S03]  /*0270*/  SHF.R.S32.HI R5, RZ, 0x1f, R0 ;  /* 0x0000001fff057819 */ /* 0x000fc60000011400 */
[----:B------:R-:W-:Y:S01]  /*0280*/  @!P2 IMAD.MOV R4, RZ, RZ, -R4 ;  /* 0x000000ffff04a224 */ /* 0x000fe200078e0a04 */
[----:B------:R-:W-:Y:S02]  /*0290*/  @!P1 LOP3.LUT R4, RZ, R6, RZ, 0x33, !PT ;  /* 0x00000006ff049212 */ /* 0x000fe400078e33ff */
[----:B------:R-:W-:-:S03]  /*02a0*/  LEA.HI R5, R5, R0, RZ, 0x9 ;  /* 0x0000000005057211 */ /* 0x000fc600078f48ff */
[----:B------:R-:W-:Y:S02]  /*02b0*/  IMAD.SHL.U32 R8, R4, 0x8, RZ ;  /* 0x0000000804087824 */ /* 0x000fe400078e00ff */
[----:B------:R-:W-:-:S03]  /*02c0*/  IMAD.MOV R4, RZ, RZ, -R4 ;  /* 0x000000ffff047224 */ /* 0x000fc600078e0a04 */
[----:B------:R-:W-:Y:S01]  /*02d0*/  LEA.HI.SX32 R5, R5, -R8, 0x17 ;  /* 0x8000000805057211 */ /* 0x000fe200078fbaff */
[----:B------:R-:W-:-:S03]  /*02e0*/  IMAD R10, R6, R4, R7 ;  /* 0x00000004060a7224 */ /* 0x000fc600078e0207 */
[----:B------:R-:W-:-:S04]  /*02f0*/  VIMNMX R13, R5, 0x8, PT ;  /* 0x00000008050d7848 */ /* 0x000fc80003fe0100 */
[-C--:B------:R-:W-:Y:S02]  /*0300*/  IABS R9, R13.reuse ;  /* 0x0000000d00097213 */ /* 0x080fe40000000000 */
[----:B------:R-:W-:Y:S02]  /*0310*/  IABS R6, R13 ;  /* 0x0000000d00067213 */ /* 0x000fe40000000000 */
[----:B------:R-:W0:Y:S08]  /*0320*/  I2F.RP R0, R9 ;  /* 0x0000000900007306 */ /* 0x000e300000209400 */
[----:B0-----:R-:W0:Y:S02]  /*0330*/  MUFU.RCP R0, R0 ;  /* 0x0000000000007308 */ /* 0x001e240000001000 */
[----:B0-----:R-:W-:-:S02]  /*0340*/  VIADD R5, R0, 0xffffffe ;  /* 0x0ffffffe00057836 */ /* 0x001fc40000000000 */
[----:B------:R-:W-:Y:S02]  /*0350*/  IMAD.MOV R0, RZ, RZ, -R6 ;  /* 0x000000ffff007224 */ /* 0x000fe400078e0a06 */
[----:B------:R-:W0:Y:S02]  /*0360*/  S2R R6, SR_CgaCtaId ;  /* 0x0000000000067919 */ /* 0x000e240000008800 */
[----:B------:R-:W1:Y:S02]  /*0370*/  F2I.FTZ.U32.TRUNC.NTZ R5, R5 ;  /* 0x0000000500057305 */ /* 0x000e64000021f000 */
[----:B-1----:R-:W-:-:S04]  /*0380*/  IMAD.MOV R11, RZ, RZ, -R5 ;  /* 0x000000ffff0b7224 */ /* 0x002fc800078e0a05 */
[----:B------:R-:W-:Y:S01]  /*0390*/  IMAD.MOV.U32 R4, RZ, RZ, R11 ;  /* 0x000000ffff047224 */ /* 0x000fe200078e000b */
[----:B------:R-:W-:-:S03]  /*03a0*/  IABS R11, R10 ;  /* 0x0000000a000b7213 */ /* 0x000fc60000000000 */
[----:B------:R-:W-:Y:S02]  /*03b0*/  IMAD R7, R4, R9, RZ ;  /* 0x0000000904077224 */ /* 0x000fe400078e02ff */
[----:B------:R-:W-:-:S04]  /*03c0*/  IMAD.MOV.U32 R4, RZ, RZ, RZ ;  /* 0x000000ffff047224 */ /* 0x000fc800078e00ff */
[----:B------:R-:W-:Y:S01]  /*03d0*/  IMAD.HI.U32 R4, R5, R7, R4 ;  /* 0x0000000705047227 */ /* 0x000fe200078e0004 */
[----:B------:R-:W-:-:S04]  /*03e0*/  MOV R5, 0x400 ;  /* 0x0000040000057802 */ /* 0x000fc80000000f00 */
[----:B0-----:R-:W-:Y:S01]  /*03f0*/  LEA R248, R6, R5, 0x18 ;  /* 0x0000000506f87211 */ /* 0x001fe200078ec0ff */
        /* <DEDUP_REMOVED lines=8> */
[----:B------:R-:W-:-:S07]  /*0480*/  ISETP.GE.AND P2, PT, R0, RZ, PT ;  /* 0x000000ff0000720c */ /* 0x000fce0003f46270 */
[----:B------:R-:W-:Y:S01]  /*0490*/  @P0 VIADD R4, R4, 0x1 ;  /* 0x0000000104040836 */ /* 0x000fe20000000000 */
[----:B------:R-:W-:-:S05]  /*04a0*/  ISETP.GT.AND P0, PT, R22, 0xff, PT ;  /* 0x000000ff1600780c */ /* 0x000fca0003f04270 */
[----:B------:R-:W-:Y:S01]  /*04b0*/  @!P2 IMAD.MOV R4, RZ, RZ, -R4 ;  /* 0x000000ffff04a224 */ /* 0x000fe200078e0a04 */
[----:B------:R-:W-:-:S05]  /*04c0*/  @!P1 LOP3.LUT R4, RZ, R13, RZ, 0x33, !PT ;  /* 0x0000000dff049212 */ /* 0x000fca00078e33ff */
[----:B------:R-:W-:Y:S02]  /*04d0*/  IMAD.MOV R0, RZ, RZ, -R4 ;  /* 0x000000ffff007224 */ /* 0x000fe400078e0a04 */
[----:B------:R-:W-:Y:S02]  /*04e0*/  IMAD.SHL.U32 R249, R4, 0x40, RZ ;  /* 0x0000004004f97824 */ /* 0x000fe400078e00ff */
[----:B------:R-:W-:Y:S02]  /*04f0*/  IMAD R0, R13, R0, R10 ;  /* 0x000000000d007224 */ /* 0x000fe400078e020a */
[C---:B------:R-:W-:Y:S01]  /*0500*/  VIADD R58, R249.reuse, 0x1 ;  /* 0x00000001f93a7836 */ /* 0x040fe20000000000 */
[----:B------:R0:W-:Y:S01]  /*0510*/  STL [R1+0xbc], R249 ;  /* 0x0000bcf901007387 */ /* 0x0001e20000100800 */
[----:B------:R-:W-:Y:S02]  /*0520*/  IMAD.IADD R0, R8, 0x1, R0 ;  /* 0x0000000108007824 */ /* 0x000fe400078e0200 */
[----:B------:R-:W-:-:S02]  /*0530*/  VIADD R60, R249, 0x2 ;  /* 0x00000002f93c7836 */ /* 0x000fc40000000000 */
[----:B------:R-:W-:Y:S02]  /*0540*/  IMAD.SHL.U32 R0, R0, 0x200, RZ ;  /* 0x0000020000007824 */ /* 0x000fe400078e00ff */
[C---:B------:R-:W-:Y:S02]  /*0550*/  VIADD R66, R249.reuse, 0x3 ;  /* 0x00000003f9427836 */ /* 0x040fe40000000000 */
[C---:B------:R-:W-:Y:S01]  /*0560*/  VIADD R64, R249.reuse, 0x4 ;  /* 0x00000004f9407836 */ /* 0x040fe20000000000 */
[C---:B------:R-:W-:Y:S01]  /*0570*/  LOP3.LUT R251, R0.reuse, 0x7f, R25, 0xf8, !PT ;  /* 0x0000007f00fb7812 */ /* 0x040fe200078ef819 */
[C---:B------:R-:W-:Y:S01]  /*0580*/  VIADD R62, R249.reuse, 0x5 ;  /* 0x00000005f93e7836 */ /* 0x040fe20000000000 */
[----:B------:R-:W-:Y:S01]  /*0590*/  LOP3.LUT R250, R0, 0x80, R23, 0xfe, !PT ;  /* 0x0000008000fa7812 */ /* 0x000fe200078efe17 */
[----:B------:R-:W-:Y:S01]  /*05a0*/  VIADD R72, R249, 0x6 ;  /* 0x00000006f9487836 */ /* 0x000fe20000000000 */
[C---:B------:R-:W-:Y:S01]  /*05b0*/  LOP3.LUT R20, R251.reuse, 0x180, RZ, 0xfc, !PT ;  /* 0x00000180fb147812 */ /* 0x040fe200078efcff */
[----:B------:R0:W-:Y:S01]  /*05c0*/  STL [R1+0xd8c], R251 ;  /* 0x000d8cfb01007387 */ /* 0x0001e20000100800 */
[----:B------:R-:W-:Y:S01]  /*05d0*/  LOP3.LUT R21, R251, 0x100, RZ, 0xfc, !PT ;  /* 0x00000100fb157812 */ /* 0x000fe200078efcff */
[----:B------:R-:W-:-:S02]  /*05e0*/  VIADD R68, R249, 0x7 ;  /* 0x00000007f9447836 */ /* 0x000fc40000000000 */
[----:B------:R0:W-:Y:S01]  /*05f0*/  STL [R1+0xd90], R250 ;  /* 0x000d90fa01007387 */ /* 0x0001e20000100800 */
[C---:B------:R-:W-:Y:S02]  /*0600*/  VIADD R70, R249.reuse, 0x8 ;  /* 0x00000008f9467836 */ /* 0x040fe40000000000 */
[C---:B------:R-:W-:Y:S01]  /*0610*/  VIADD R76, R249.reuse, 0x9 ;  /* 0x00000009f94c7836 */ /* 0x040fe20000000000 */
[----:B------:R0:W-:Y:S01]  /*0620*/  STL [R1+0xd94], R20 ;  /* 0x000d941401007387 */ /* 0x0001e20000100800 */
[C---:B------:R-:W-:Y:S02]  /*0630*/  VIADD R74, R249.reuse, 0xa ;  /* 0x0000000af94a7836 */ /* 0x040fe40000000000 */
[C---:B------:R-:W-:Y:S01]  /*0640*/  VIADD R78, R249.reuse, 0xb ;  /* 0x0000000bf94e7836 */ /* 0x040fe20000000000 */
[----:B------:R0:W-:Y:S01]  /*0650*/  STL [R1+0xd98], R21 ;  /* 0x000d981501007387 */ /* 0x0001e20000100800 */
[C---:B------:R-:W-:Y:S02]  /*0660*/  VIADD R80, R249.reuse, 0xc ;  /* 0x0000000cf9507836 */ /* 0x040fe40000000000 */
[----:B------:R-:W-:-:S02]  /*0670*/  VIADD R75, R249, 0xd ;  /* 0x0000000df94b7836 */ /* 0x000fc40000000000 */
[C---:B------:R-:W-:Y:S02]  /*0680*/  VIADD R71, R249.reuse, 0xe ;  /* 0x0000000ef9477836 */ /* 0x040fe40000000000 */
[C---:B------:R-:W-:Y:S02]  /*0690*/  VIADD R56, R249.reuse, 0xf ;  /* 0x0000000ff9387836 */ /* 0x040fe40000000000 */
[C---:B------:R-:W-:Y:S02]  /*06a0*/  VIADD R73, R249.reuse, 0x10 ;  /* 0x00000010f9497836 */ /* 0x040fe40000000000 */
[C---:B------:R-:W-:Y:S02]  /*06b0*/  VIADD R63, R249.reuse, 0x11 ;  /* 0x00000011f93f7836 */ /* 0x040fe40000000000 */
        /* <DEDUP_REMOVED lines=45> */
[----:B------:R-:W-:Y:S01]  /*0990*/  VIADD R19, R249, 0x3f ;  /* 0x0000003ff9137836 */ /* 0x000fe20000000000 */
[----:B0-----:R-:W-:Y:S06]  /*09a0*/  @P0 BRA `(.L_x_0) ;  /* 0x00000008004c0947 */ /* 0x001fec0003800000 */
[----:B------:R-:W-:Y:S01]  /*09b0*/  IMAD.SHL.U32 R0, R25, 0x10, RZ ;  /* 0x0000001019007824 */ /* 0x000fe200078e00ff */
[----:B------:R1:W-:Y:S01]  /*09c0*/  STL [R1], RZ ;  /* 0x000000ff01007387 */ /* 0x0003e20000100800 */
[----:B------:R-:W-:Y:S02]  /*09d0*/  CS2R R216, SRZ ;  /* 0x0000000000d87805 */ /* 0x000fe4000001ff00 */
[----:B------:R-:W-:Y:S02]  /*09e0*/  CS2R R218, SRZ ;  /* 0x0000000000da7805 */ /* 0x000fe4000001ff00 */
[----:B------:R-:W-:Y:S01]  /*09f0*/  CS2R R220, SRZ ;  /* 0x0000000000dc7805 */ /* 0x000fe2000001ff00 */
[----:B------:R1:W-:Y:S01]  /*0a00*/  STL [R1+0x31a8], R0 ;  /* 0x0031a80001007387 */ /* 0x0003e20000100800 */
[----:B------:R-:W-:Y:S02]  /*0a10*/  CS2R R222, SRZ ;  /* 0x0000000000de7805 */ /* 0x000fe4000001ff00 */
[----:B------:R-:W-:-:S02]  /*0a20*/  CS2R R224, SRZ ;  /* 0x0000000000e07805 */ /* 0x000fc4000001ff00 */
[----:B------:R-:W-:Y:S01]  /*0a30*/  CS2R R226, SRZ ;  /* 0x0000000000e27805 */ /* 0x000fe2000001ff00 */
[----:B------:R1:W-:Y:S01]  /*0a40*/  STL [R1+0x4], RZ ;  /* 0x000004ff01007387 */ /* 0x0003e20000100800 */
[----:B------:R-:W-:Y:S02]  /*0a50*/  CS2R R228, SRZ ;  /* 0x0000000000e47805 */ /* 0x000fe4000001ff00 */
[----:B------:R-:W-:Y:S02]  /*0a60*/  CS2R R230, SRZ ;  /* 0x0000000000e67805 */ /* 0x000fe4000001ff00 */
[----:B------:R-:W-:Y:S01]  /*0a70*/  CS2R R232, SRZ ;  /* 0x0000000000e87805 */ /* 0x000fe2000001ff00 */
[----:B------:R1:W-:Y:S01]  /*0a80*/  STL [R1+0x8], RZ ;  /* 0x000008ff01007387 */ /* 0x0003e20000100800 */
        /* <DEDUP_REMOVED lines=118> */
[----:B------:R-:W-:Y:S02]  /*11f0*/  CS2R R28, SRZ ;  /* 0x00000000001c7805 */ /* 0x000fe4000001ff00 */
[----:B------:R-:W-:Y:S02]  /*1200*/  CS2R R30, SRZ ;  /* 0x00000000001e7805 */ /* 0x000fe4000001ff00 */
[----:B------:R-:W-:-:S02]  /*1210*/  CS2R R32, SRZ ;  /* 0x0000000000207805 */ /* 0x000fc4000001ff00 */
[----:B------:R-:W-:Y:S02]  /*1220*/  CS2R R34, SRZ ;  /* 0x0000000000227805 */ /* 0x000fe4000001ff00 */
        /* <DEDUP_REMOVED lines=9> */
[----:B------:R-:W-:Y:S01]  /*12c0*/  CS2R R54, SRZ ;  /* 0x0000000000367805 */ /* 0x000fe2000001ff00 */
[----:B-1----:R-:W-:Y:S06]  /*12d0*/  BRA `(.L_x_1) ;  /* 0x0000071000b87947 */ /* 0x002fec0003800000 */
.L_x_0:
[----:B------:R-:W-:Y:S01]  /*12e0*/  IABS R12, R2 ;  /* 0x00000002000c7213 */ /* 0x000fe20000000000 */
[----:B------:R-:W0:Y:S01]  /*12f0*/  LDC R98, c[0x0][0x240] ;  /* 0x00009000ff627b82 */ /* 0x000e220000000800 */
[----:B------:R-:W-:Y:S02]  /*1300*/  IABS R0, R3 ;  /* 0x0000000300007213 */ /* 0x000fe40000000000 */
[----:B------:R-:W-:Y:S01]  /*1310*/  CS2R R216, SRZ ;  /* 0x0000000000d87805 */ /* 0x000fe2000001ff00 */
[----:B------:R-:W1:Y:S01]  /*1320*/  I2F.RP R4, R12 ;  /* 0x0000000c00047306 */ /* 0x000e620000209400 */
[----:B------:R-:W-:Y:S02]  /*1330*/  IABS R10, R251 ;  /* 0x000000fb000a7213 */ /* 0x000fe40000000000 */
[----:B------:R-:W-:Y:S02]  /*1340*/  CS2R R218, SRZ ;  /* 0x0000000000da7805 */ /* 0x000fe4000001ff00 */
[----:B------:R-:W-:-:S02]  /*1350*/  IABS R13, R250 ;  /* 0x000000fa000d7213 */ /* 0x000fc40000000000 */
[----:B------:R-:W-:Y:S02]  /*1360*/  CS2R R220, SRZ ;  /* 0x0000000000dc7805 */ /* 0x000fe4000001ff00 */
[----:B------:R-:W-:Y:S01]  /*1370*/  IABS R15, R21 ;  /* 0x00000015000f7213 */ /* 0x000fe20000000000 */
[----:B------:R-:W2:Y:S01]  /*1380*/  LDC R104, c[0x0][0x238] ;  /* 0x00008e00ff687b82 */ /* 0x000ea20000000800 */
[----:B------:R-:W-:Y:S01]  /*1390*/  IABS R17, R20 ;  /* 0x0000001400117213 */ /* 0x000fe20000000000 */
[----:B------:R-:W3:Y:S01]  /*13a0*/  I2F.RP R8, R0 ;  /* 0x0000000000087306 */ /* 0x000ee20000209400 */
[----:B------:R-:W-:Y:S02]  /*13b0*/  ISETP.GE.AND P1, PT, R19, RZ, PT ;  /* 0x000000ff1300720c */ /* 0x000fe40003f26270 */
[----:B------:R-:W-:Y:S02]  /*13c0*/  CS2R R222, SRZ ;  /* 0x0000000000de7805 */ /* 0x000fe4000001ff00 */
[----:B------:R-:W-:-:S02]  /*13d0*/  ISETP.GE.AND P5, PT, R16, RZ, PT ;  /* 0x000000ff1000720c */ /* 0x000fc40003fa6270 */
[----:B------:R-:W-:Y:S02]  /*13e0*/  CS2R R224, SRZ ;  /* 0x0000000000e07805 */ /* 0x000fe4000001ff00 */
[----:B------:R-:W-:Y:S01]  /*13f0*/  IABS R27, R41 ;  /* 0x00000029001b7213 */ /* 0x000fe20000000000 */
[----:B------:R-:W4:Y:S01]  /*1400*/  LDC R106, c[0x0][0x238] ;  /* 0x00008e00ff6a7b82 */ /* 0x000f220000000800 */
[----:B------:R-:W-:Y:S01]  /*1410*/  IABS R87, R52 ;  /* 0x0000003400577213 */ /* 0x000fe20000000000 */
[----:B-1----:R-:W1:Y:S01]  /*1420*/  MUFU.RCP R4, R4 ;  /* 0x0000000400047308 */ /* 0x002e620000001000 */
[----:B------:R-:W-:Y:S02]  /*1430*/  IABS R85, R53 ;  /* 0x0000003500557213 */ /* 0x000fe40000000000 */
[----:B------:R-:W-:Y:S02]  /*1440*/  CS2R R226, SRZ ;  /* 0x0000000000e27805 */ /* 0x000fe4000001ff00 */
[----:B------:R-:W-:-:S02]  /*1450*/  IABS R89, R68 ;  /* 0x0000004400597213 */ /* 0x000fc40000000000 */
[----:B------:R-:W-:Y:S02]  /*1460*/  CS2R R228, SRZ ;  /* 0x0000000000e47805 */ /* 0x000fe4000001ff00 */
[----:B------:R-:W-:Y:S01]  /*1470*/  IABS R91, R72 ;  /* 0x00000048005b7213 */ /* 0x000fe20000000000 */
[----:B------:R-:W4:Y:S01]  /*1480*/  LDC R108, c[0x0][0x238] ;  /* 0x00008e00ff6c7b82 */ /* 0x000f220000000800 */
[----:B------:R-:W-:Y:S01]  /*1490*/  IABS R97, R66 ;  /* 0x0000004200617213 */ /* 0x000fe20000000000 */
[----:B---3--:R-:W3:Y:S01]  /*14a0*/  MUFU.RCP R8, R8 ;  /* 0x0000000800087308 */ /* 0x008ee20000001000 */
[----:B------:R-:W-:Y:S02]  /*14b0*/  IABS R93, R62 ;  /* 0x0000003e005d7213 */ /* 0x000fe40000000000 */
[----:B------:R-:W-:Y:S02]  /*14c0*/  CS2R R230, SRZ ;  /* 0x0000000000e67805 */ /* 0x000fe4000001ff00 */
[----:B------:R-:W-:-:S02]  /*14d0*/  IABS R119, R60 ;  /* 0x0000003c00777213 */ /* 0x000fc40000000000 */
[----:B------:R-:W-:Y:S02]  /*14e0*/  CS2R R232, SRZ ;  /* 0x0000000000e87805 */ /* 0x000fe4000001ff00 */
[----:B------:R-:W-:Y:S01]  /*14f0*/  IABS R95, R64 ;  /* 0x00000040005f7213 */ /* 0x000fe20000000000 */
[----:B------:R-:W4:Y:S01]  /*1500*/  LDC R110, c[0x0][0x238] ;  /* 0x00008e00ff6e7b82 */ /* 0x000f220000000800 */
[----:B------:R-:W-:Y:S02]  /*1510*/  IABS R121, R58 ;  /* 0x0000003a00797213 */ /* 0x000fe40000000000 */
[----:B------:R-:W-:Y:S01]  /*1520*/  CS2R R234, SRZ ;  /* 0x0000000000ea7805 */ /* 0x000fe2000001ff00 */
[----:B-1----:R-:W-:Y:S01]  /*1530*/  VIADD R6, R4, 0xffffffe ;  /* 0x0ffffffe04067836 */ /* 0x002fe20000000000 */
[----:B------:R-:W-:Y:S02]  /*1540*/  CS2R R236, SRZ ;  /* 0x0000000000ec7805 */ /* 0x000fe4000001ff00 */
[----:B------:R-:W-:-:S02]  /*1550*/  CS2R R238, SRZ ;  /* 0x0000000000ee7805 */ /* 0x000fc4000001ff00 */
[----:B------:R-:W-:Y:S01]  /*1560*/  CS2R R240, SRZ ;  /* 0x0000000000f07805 */ /* 0x000fe2000001ff00 */
[----:B------:R1:W0:Y:S01]  /*1570*/  F2I.FTZ.U32.TRUNC.NTZ R7, R6 ;  /* 0x0000000600077305 */ /* 0x000222000021f000 */
[----:B------:R-:W4:Y:S01]  /*1580*/  LDC R122, c[0x0][0x238] ;  /* 0x00008e00ff7a7b82 */ /* 0x000f220000000800 */
[----:B------:R-:W-:Y:S02]  /*1590*/  CS2R R242, SRZ ;  /* 0x0000000000f27805 */ /* 0x000fe4000001ff00 */
[----:B------:R-:W-:Y:S01]  /*15a0*/  CS2R R244, SRZ ;  /* 0x0000000000f47805 */ /* 0x000fe2000001ff00 */
[----:B---3--:R-:W-:Y:S01]  /*15b0*/  VIADD R9, R8, 0xffffffe ;  /* 0x0ffffffe08097836 */ /* 0x008fe20000000000 */
[----:B------:R-:W-:Y:S02]  /*15c0*/  CS2R R246, SRZ ;  /* 0x0000000000f67805 */ /* 0x000fe4000001ff00 */
[----:B------:R-:W-:Y:S02]  /*15d0*/  CS2R R184, SRZ ;  /* 0x0000000000b87805 */ /* 0x000fe4000001ff00 */
[----:B------:R-:W-:-:S02]  /*15e0*/  CS2R R186, SRZ ;  /* 0x0000000000ba7805 */ /* 0x000fc4000001ff00 */
[----:B------:R-:W-:Y:S01]  /*15f0*/  CS2R R188, SRZ ;  /* 0x0000000000bc7805 */ /* 0x000fe2000001ff00 */
[----:B-1----:R-:W-:Y:S01]  /*1600*/  IMAD.MOV.U32 R6, RZ, RZ, RZ ;  /* 0x000000ffff067224 */ /* 0x002fe200078e00ff */
[----:B------:R-:W1:Y:S01]  /*1610*/  LDC R124, c[0x0][0x238] ;  /* 0x00008e00ff7c7b82 */ /* 0x000e620000000800 */
[----:B------:R-:W-:Y:S02]  /*1620*/  CS2R R190, SRZ ;  /* 0x0000000000be7805 */ /* 0x000fe4000001ff00 */
[----:B------:R-:W-:Y:S02]  /*1630*/  CS2R R192, SRZ ;  /* 0x0000000000c07805 */ /* 0x000fe4000001ff00 */
[----:B------:R-:W-:Y:S02]  /*1640*/  CS2R R194, SRZ ;  /* 0x0000000000c27805 */ /* 0x000fe4000001ff00 */
[----:B------:R-:W-:Y:S01]  /*1650*/  CS2R R196, SRZ ;  /* 0x0000000000c47805 */ /* 0x000fe2000001ff00 */
[----:B0-----:R-:W-:Y:S01]  /*1660*/  IMAD.MOV R11, RZ, RZ, -R7 ;  /* 0x000000ffff0b7224 */ /* 0x001fe200078e0a07 */
[----:B------:R-:W-:-:S02]  /*1670*/  CS2R R198, SRZ ;  /* 0x0000000000c67805 */ /* 0x000fc4000001ff00 */
[----:B------:R-:W-:Y:S01]  /*1680*/  CS2R R200, SRZ ;  /* 0x0000000000c87805 */ /* 0x000fe2000001ff00 */
[----:B------:R-:W0:Y:S01]  /*1690*/  LDC R126, c[0x0][0x238] ;  /* 0x00008e00ff7e7b82 */ /* 0x000e220000000800 */
[----:B------:R-:W-:Y:S01]  /*16a0*/  IMAD R11, R11, R12, RZ ;  /* 0x0000000c0b0b7224 */ /* 0x000fe200078e02ff */
[----:B------:R-:W-:Y:S02]  /*16b0*/  CS2R R202, SRZ ;  /* 0x0000000000ca7805 */ /* 0x000fe4000001ff00 */
[----:B------:R-:W-:Y:S02]  /*16c0*/  CS2R R204, SRZ ;  /* 0x0000000000cc7805 */ /* 0x000fe4000001ff00 */
[----:B------:R-:W-:Y:S01]  /*16d0*/  CS2R R206, SRZ ;  /* 0x0000000000ce7805 */ /* 0x000fe2000001ff00 */
[----:B------:R-:W-:Y:S01]  /*16e0*/  IMAD.HI.U32 R4, R7, R11, R6 ;  /* 0x0000000b07047227 */ /* 0x000fe200078e0006 */
[----:B------:R-:W-:Y:S01]  /*16f0*/  CS2R R208, SRZ ;  /* 0x0000000000d07805 */ /* 0x000fe2000001ff00 */
[----:B------:R3:W2:Y:S01]  /*1700*/  F2I.FTZ.U32.TRUNC.NTZ R7, R9 ;  /* 0x0000000900077305 */ /* 0x0006a2000021f000 */
[----:B------:R-:W0:Y:S01]  /*1710*/  LDC R128, c[0x0][0x238] ;  /* 0x00008e00ff807b82 */ /* 0x000e220000000800 */
[----:B------:R-:W-:Y:S01]  /*1720*/  IMAD.MOV.U32 R11, RZ, RZ, R10 ;  /* 0x000000ffff0b7224 */ /* 0x000fe200078e000a */
[----:B------:R-:W-:Y:S01]  /*1730*/  CS2R R210, SRZ ;  /* 0x0000000000d27805 */ /* 0x000fe2000001ff00 */
[----:B------:R-:W-:Y:S01]  /*1740*/  IMAD.HI.U32 R8, R4, R13, RZ ;  /* 0x0000000d04087227 */ /* 0x000fe200078e00ff */
[----:B------:R-:W-:-:S02]  /*1750*/  CS2R R212, SRZ ;  /* 0x0000000000d47805 */ /* 0x000fc4000001ff00 */
[----:B------:R-:W-:Y:S02]  /*1760*/  CS2R R214, SRZ ;  /* 0x0000000000d67805 */ /* 0x000fe4000001ff00 */
[----:B------:R-:W-:Y:S01]  /*1770*/  CS2R R152, SRZ ;  /* 0x0000000000987805 */ /* 0x000fe2000001ff00 */
[C---:B------:R-:W-:Y:S01]  /*1780*/  IMAD.HI.U32 R6, R4.reuse, R11, RZ ;  /* 0x0000000b04067227 */ /* 0x040fe200078e00ff */
[----:B------:R-:W0:Y:S01]  /*1790*/  LDC R131, c[0x0][0x238] ;  /* 0x00008e00ff837b82 */ /* 0x000e220000000800 */
[----:B------:R-:W-:Y:S02]  /*17a0*/  CS2R R154, SRZ ;  /* 0x00000000009a7805 */ /* 0x000fe4000001ff00 */
[----:B------:R-:W-:Y:S01]  /*17b0*/  CS2R R156, SRZ ;  /* 0x00000000009c7805 */ /* 0x000fe2000001ff00 */
[----:B------:R-:W-:Y:S02]  /*17c0*/  IMAD.MOV R10, RZ, RZ, -R6 ;  /* 0x000000ffff0a7224 */ /* 0x000fe400078e0a06 */
[----:B------:R-:W-:-:S02]  /*17d0*/  IMAD.HI.U32 R6, R4, R15, RZ ;  /* 0x0000000f04067227 */ /* 0x000fc400078e00ff */
[----:B------:R-:W0:Y:S02]  /*17e0*/  LDC R133, c[0x0][0x238] ;  /* 0x00008e00ff857b82 */ /* 0x000e240000000800 */
[----:B---3--:R-:W-:Y:S02]  /*17f0*/  IMAD.MOV R9, RZ, RZ, -R8 ;  /* 0x000000ffff097224 */ /* 0x008fe400078e0a08 */
[C---:B------:R-:W-:Y:S02]  /*1800*/  IMAD R8, R12.reuse, R10, R11 ;  /* 0x0000000a0c087224 */ /* 0x040fe400078e020b */
[----:B--2---:R-:W-:Y:S02]  /*1810*/  IMAD.MOV R10, RZ, RZ, -R7 ;  /* 0x000000ffff0a7224 */ /* 0x004fe400078e0a07 */
[----:B------:R-:W-:Y:S01]  /*1820*/  IMAD.MOV R6, RZ, RZ, -R6 ;  /* 0x000000ffff067224 */ /* 0x000fe200078e0a06 */
[C---:B------:R-:W-:Y:S01]  /*1830*/  ISETP.GT.U32.AND P0, PT, R12.reuse, R8, PT ;  /* 0x000000080c00720c */ /* 0x040fe20003f04070 */
[----:B------:R-:W-:Y:S01]  /*1840*/  IMAD R9, R12, R9, R13 ;  /* 0x000000090c097224 */ /* 0x000fe200078e020d */
[----:B------:R-:W2:Y:S01]  /*1850*/  LDC R135, c[0x0][0x238] ;  /* 0x00008e00ff877b82 */ /* 0x000ea20000000800 */
[----:B------:R-:W-:-:S02]  /*1860*/  IMAD.MOV.U32 R13, RZ, RZ, R10 ;  /* 0x000000ffff0d7224 */ /* 0x000fc400078e000a */
[C---:B------:R-:W-:Y:S01]  /*1870*/  IMAD R10, R12.reuse, R6, R15 ;  /* 0x000000060c0a7224 */ /* 0x040fe200078e020f */
[----:B------:R-:W-:Y:S01]  /*1880*/  ISETP.GT.U32.AND P2, PT, R12, R9, PT ;  /* 0x000000090c00720c */ /* 0x000fe20003f44070 */
[----:B------:R-:W-:Y:S01]  /*1890*/  IMAD.HI.U32 R4, R4, R17, RZ ;  /* 0x0000001104047227 */ /* 0x000fe200078e00ff */
[----:B------:R-:W-:Y:S02]  /*18a0*/  IABS R15, R19 ;  /* 0x00000013000f7213 */ /* 0x000fe40000000000 */
[C---:B------:R-:W-:Y:S01]  /*18b0*/  ISETP.GT.U32.AND P3, PT, R12.reuse, R10, PT ;  /* 0x0000000a0c00720c */ /* 0x040fe20003f64070 */
[----:B------:R-:W-:Y:S01]  /*18c0*/  IMAD.MOV R4, RZ, RZ, -R4 ;  /* 0x000000ffff047224 */ /* 0x000fe200078e0a04 */
[----:B------:R-:W3:Y:S01]  /*18d0*/  LDC R137, c[0x0][0x238] ;  /* 0x00008e00ff897b82 */ /* 0x000ee20000000800 */
[----:B------:R-:W-:Y:S02]  /*18e0*/  IMAD R13, R13, R0, RZ ;  /* 0x000000000d0d7224 */ /* 0x000fe400078e02ff */
[----:B------:R-:W-:Y:S01]  /*18f0*/  IMAD R11, R12, R4, R17 ;  /* 0x000000040c0b7224 */ /* 0x000fe200078e0211 */
[----:B------:R-:W-:Y:S01]  /*1900*/  IABS R17, R16 ;  /* 0x0000001000117213 */ /* 0x000fe20000000000 */
[----:B------:R-:W-:-:S02]  /*1910*/  IMAD.MOV.U32 R6, RZ, RZ, RZ ;  /* 0x000000ffff067224 */ /* 0x000fc400078e00ff */
[----:B------:R-:W-:Y:S01]  /*1920*/  @!P0 IMAD.IADD R8, R8, 0x1, -R12 ;  /* 0x0000000108088824 */ /* 0x000fe200078e0a0c */
[C---:B------:R-:W-:Y:S01]  /*1930*/  ISETP.GT.U32.AND P4, PT, R12.reuse, R11, PT ;  /* 0x0000000b0c00720c */ /* 0x040fe20003f84070 */
[----:B------:R-:W-:Y:S01]  /*1940*/  IMAD.HI.U32 R4, R7, R13, R6 ;  /* 0x0000000d07047227 */ /* 0x000fe200078e0006 */
[----:B------:R-:W3:Y:S02]  /*1950*/  LDC R140, c[0x0][0x238] ;  /* 0x00008e00ff8c7b82 */ /* 0x000ee40000000800 */
[----:B------:R-:W-:Y:S01]  /*1960*/  ISETP.GT.U32.AND P6, PT, R12, R8, PT ;  /* 0x000000080c00720c */ /* 0x000fe20003fc4070 */
[--C-:B------:R-:W-:Y:S02]  /*1970*/  @!P3 IMAD.IADD R10, R10, 0x1, -R12.reuse ;  /* 0x000000010a0ab824 */ /* 0x100fe400078e0a0c */
[----:B------:R-:W-:Y:S01]  /*1980*/  IMAD.MOV.U32 R13, RZ, RZ, R15 ;  /* 0x000000ffff0d7224 */ /* 0x000fe200078e000f */
[----:B------:R-:W-:Y:S01]  /*1990*/  IABS R15, R18 ;  /* 0x00000012000f7213 */ /* 0x000fe20000000000 */
[--C-:B------:R-:W-:Y:S01]  /*19a0*/  @!P2 IMAD.IADD R9, R9, 0x1, -R12.reuse ;  /* 0x000000010909a824 */ /* 0x100fe200078e0a0c */
[----:B------:R-:W-:Y:S01]  /*19b0*/  ISETP.GT.U32.AND P0, PT, R12, R10, PT ;  /* 0x0000000a0c00720c */ /* 0x000fe20003f04070 */
[----:B------:R-:W-:Y:S01]  /*19c0*/  IMAD.HI.U32 R6, R4, R13, RZ ;  /* 0x0000000d04067227 */ /* 0x000fe200078e00ff */
[----:B------:R-:W3:Y:S02]  /*19d0*/  LDC R142, c[0x0][0x238] ;  /* 0x00008e00ff8e7b82 */ /* 0x000ee40000000800 */
[----:B------:R-:W-:Y:S01]  /*19e0*/  ISETP.GT.U32.AND P3, PT, R12, R9, PT ;  /* 0x000000090c00720c */ /* 0x000fe20003f64070 */
[----:B------:R-:W-:Y:S01]  /*19f0*/  @!P4 IMAD.IADD R11, R11, 0x1, -R12 ;  /* 0x000000010b0bc824 */ /* 0x000fe200078e0a0c */
[----:B------:R-:W-:Y:S01]  /*1a00*/  ISETP.GE.AND P4, PT, R18, RZ, PT ;  /* 0x000000ff1200720c */ /* 0x000fe20003f86270 */
[----:B------:R-:W-:-:S02]  /*1a10*/  IMAD.MOV R6, RZ, RZ, -R6 ;  /* 0x000000ffff067224 */ /* 0x000fc400078e0a06 */
[--C-:B------:R-:W-:Y:S01]  /*1a20*/  @!P6 IMAD.IADD R8, R8, 0x1, -R12.reuse ;  /* 0x000000010808e824 */ /* 0x100fe200078e0a0c */
[----:B------:R-:W-:Y:S01]  /*1a30*/  ISETP.GT.U32.AND P2, PT, R12, R11, PT ;  /* 0x0000000b0c00720c */ /* 0x000fe20003f44070 */
[----:B------:R-:W-:Y:S01]  /*1a40*/  IMAD R13, R0, R6, R13 ;  /* 0x00000006000d7224 */ /* 0x000fe200078e020d */
[----:B------:R-:W-:Y:S01]  /*1a50*/  ISETP.GE.AND P6, PT, R251, RZ, PT ;  /* 0x000000fffb00720c */ /* 0x000fe20003fc6270 */
[----:B------:R-:W-:Y:S01]  /*1a60*/  @!P0 IMAD.IADD R10, R10, 0x1, -R12 ;  /* 0x000000010a0a8824 */ /* 0x000fe200078e0a0c */
[----:B------:R-:W-:Y:S01]  /*1a70*/  ISETP.GE.AND P0, PT, R21, RZ, PT ;  /* 0x000000ff1500720c */ /* 0x000fe20003f06270 */
[----:B------:R-:W-:Y:S01]  /*1a80*/  IMAD.HI.U32 R6, R4, R15, RZ ;  /* 0x0000000f04067227 */ /* 0x000fe200078e00ff */
[----:B------:R-:W-:Y:S01]  /*1a90*/  IABS R21, R43 ;  /* 0x0000002b00157213 */ /* 0x000fe20000000000 */
[----:B------:R-:W3:Y:S02]  /*1aa0*/  LDC R144, c[0x0][0x238] ;  /* 0x00008e00ff907b82 */ /* 0x000ee40000000800 */
[----:B------:R-:W-:-:S02]  /*1ab0*/  IMAD.MOV R6, RZ, RZ, -R6 ;  /* 0x000000ffff067224 */ /* 0x000fc400078e0a06 */
[--C-:B------:R-:W-:Y:S01]  /*1ac0*/  @!P3 IMAD.IADD R9, R9, 0x1, -R12.reuse ;  /* 0x000000010909b824 */ /* 0x100fe200078e0a0c */
[----:B------:R-:W-:Y:S01]  /*1ad0*/  ISETP.GE.AND P3, PT, R250, RZ, PT ;  /* 0x000000fffa00720c */ /* 0x000fe20003f66270 */
[----:B------:R-:W-:Y:S01]  /*1ae0*/  @!P2 IMAD.IADD R11, R11, 0x1, -R12 ;  /* 0x000000010b0ba824 */ /* 0x000fe200078e0a0c */
[----:B------:R-:W-:Y:S01]  /*1af0*/  ISETP.GE.AND P2, PT, R20, RZ, PT ;  /* 0x000000ff1400720c */ /* 0x000fe20003f46270 */
[----:B------:R-:W-:Y:S01]  /*1b00*/  IMAD R6, R0, R6, R15 ;  /* 0x0000000600067224 */ /* 0x000fe200078e020f */
[----:B------:R-:W3:Y:S01]  /*1b10*/  LDC R146, c[0x0][0x238] ;  /* 0x00008e00ff927b82 */ /* 0x000ee20000000800 */
[----:B------:R-:W-:Y:S02]  /*1b20*/  @!P0 IMAD.MOV R10, RZ, RZ, -R10 ;  /* 0x000000ffff0a8224 */ /* 0x000fe400078e0a0a */
[----:B------:R-:W-:Y:S01]  /*1b30*/  IMAD.HI.U32 R7, R4, R17, RZ ;  /* 0x0000001104077227 */ /* 0x000fe200078e00ff */
[----:B------:R-:W-:-:S03]  /*1b40*/  ISETP.GT.U32.AND P0, PT, R0, R6, PT ;  /* 0x000000060000720c */ /* 0x000fc60003f04070 */
[----:B------:R-:W-:Y:S01]  /*1b50*/  IMAD.MOV R7, RZ, RZ, -R7 ;  /* 0x000000ffff077224 */ /* 0x000fe200078e0a07 */
[----:B------:R-:W3:Y:S01]  /*1b60*/  LDC R149, c[0x0][0x238] ;  /* 0x00008e00ff957b82 */ /* 0x000ee20000000800 */
[----:B------:R-:W-:Y:S01]  /*1b70*/  @!P6 IMAD.MOV R8, RZ, RZ, -R8 ;  /* 0x000000ffff08e224 */ /* 0x000fe200078e0a08 */
[----:B------:R-:W-:Y:S01]  /*1b80*/  ISETP.NE.AND P6, PT, R2, RZ, PT ;  /* 0x000000ff0200720c */ /* 0x000fe20003fc5270 */
[C---:B------:R-:W-:Y:S01]  /*1b90*/  IMAD R15, R0.reuse, R7, R17 ;  /* 0x00000007000f7224 */ /* 0x040fe200078e0211 */
[----:B------:R-:W-:Y:S01]  /*1ba0*/  LOP3.LUT R7, RZ, R2, RZ, 0x33, !PT ;  /* 0x00000002ff077212 */ /* 0x000fe200078e33ff */
[----:B------:R-:W-:Y:S01]  /*1bb0*/  @!P2 IMAD.MOV R11, RZ, RZ, -R11 ;  /* 0x000000ffff0ba224 */ /* 0x000fe200078e0a0b */
[----:B------:R-:W-:Y:S01]  /*1bc0*/  IABS R17, R29 ;  /* 0x0000001d00117213 */ /* 0x000fe20000000000 */
[----:B------:R-:W-:Y:S01]  /*1bd0*/  @!P3 IMAD.MOV R9, RZ, RZ, -R9 ;  /* 0x000000ffff09b224 */ /* 0x000fe200078e0a09 */
[----:B------:R-:W-:Y:S01]  /*1be0*/  ISETP.GT.U32.AND P3, PT, R0, R13, PT ;  /* 0x0000000d0000720c */ /* 0x000fe20003f64070 */
[----:B------:R-:W-:Y:S01]  /*1bf0*/  @!P0 IMAD.IADD R6, R6, 0x1, -R0 ;  /* 0x0000000106068824 */ /* 0x000fe200078e0a00 */
[----:B------:R-:W-:Y:S01]  /*1c00*/  SEL R20, R7, R11, !P6 ;  /* 0x0000000b07147207 */ /* 0x000fe20007000000 */
[----:B------:R-:W3:Y:S01]  /*1c10*/  LDC R151, c[0x0][0x238] ;  /* 0x00008e00ff977b82 */ /* 0x000ee20000000800 */
[----:B------:R-:W-:-:S02]  /*1c20*/  IABS R11, R14 ;  /* 0x0000000e000b7213 */ /* 0x000fc40000000000 */
[----:B------:R-:W-:Y:S02]  /*1c30*/  ISETP.GT.U32.AND P0, PT, R0, R6, PT ;  /* 0x000000060000720c */ /* 0x000fe40003f04070 */
[C---:B------:R-:W-:Y:S01]  /*1c40*/  SEL R16, R7.reuse, R8, !P6 ;  /* 0x0000000807107207 */ /* 0x040fe20007000000 */
[----:B------:R-:W-:Y:S01]  /*1c50*/  IMAD.HI.U32 R2, R4, R11, RZ ;  /* 0x0000000b04027227 */ /* 0x000fe200078e00ff */
[C---:B------:R-:W-:Y:S01]  /*1c60*/  SEL R18, R7.reuse, R9, !P6 ;  /* 0x0000000907127207 */ /* 0x040fe20007000000 */
[----:B------:R-:W3:Y:S01]  /*1c70*/  LDC R159, c[0x0][0x238] ;  /* 0x00008e00ff9f7b82 */ /* 0x000ee20000000800 */
[----:B------:R-:W-:Y:S01]  /*1c80*/  SEL R19, R7, R10, !P6 ;  /* 0x0000000a07137207 */ /* 0x000fe20007000000 */
[----:B------:R-:W-:Y:S01]  /*1c90*/  @!P3 IMAD.IADD R13, R13, 0x1, -R0 ;  /* 0x000000010d0db824 */ /* 0x000fe200078e0a00 */
[----:B------:R-:W-:Y:S01]  /*1ca0*/  ISETP.GT.U32.AND P6, PT, R0, R15, PT ;  /* 0x0000000f0000720c */ /* 0x000fe20003fc4070 */
[----:B------:R-:W-:Y:S01]  /*1cb0*/  IMAD.MOV R2, RZ, RZ, -R2 ;  /* 0x000000ffff027224 */ /* 0x000fe200078e0a02 */
[----:B------:R-:W-:Y:S01]  /*1cc0*/  ISETP.GE.AND P2, PT, R14, RZ, PT ;  /* 0x000000ff0e00720c */ /* 0x000fe20003f46270 */
[----:B------:R-:W-:Y:S01]  /*1cd0*/  IMAD.HI.U32 R7, R4, R17, RZ ;  /* 0x0000001104077227 */ /* 0x000fe200078e00ff */
[C---:B------:R-:W-:Y:S01]  /*1ce0*/  ISETP.GT.U32.AND P3, PT, R0.reuse, R13, PT ;  /* 0x0000000d0000720c */ /* 0x040fe20003f64070 */
[----:B------:R-:W3:Y:S02]  /*1cf0*/  LDC R161, c[0x0][0x238] ;  /* 0x00008e00ffa17b82 */ /* 0x000ee40000000800 */
[----:B------:R-:W-:-:S02]  /*1d00*/  IMAD R8, R0, R2, R11 ;  /* 0x0000000200087224 */ /* 0x000fc400078e020b */
[----:B------:R-:W-:Y:S02]  /*1d10*/  IMAD.MOV R7, RZ, RZ, -R7 ;  /* 0x000000ffff077224 */ /* 0x000fe400078e0a07 */
[--C-:B------:R-:W-:Y:S01]  /*1d20*/  @!P0 IMAD.IADD R6, R6, 0x1, -R0.reuse ;  /* 0x0000000106068824 */ /* 0x100fe200078e0a00 */
[C---:B------:R-:W-:Y:S01]  /*1d30*/  ISETP.GT.U32.AND P0, PT, R0.reuse, R8, PT ;  /* 0x000000080000720c */ /* 0x040fe20003f04070 */
[C---:B------:R-:W-:Y:S01]  /*1d40*/  IMAD R11, R0.reuse, R7, R17 ;  /* 0x00000007000b7224 */ /* 0x040fe200078e0211 */
[----:B------:R-:W-:Y:S01]  /*1d50*/  IABS R17, R39 ;  /* 0x0000002700117213 */ /* 0x000fe20000000000 */
[--C-:B------:R-:W-:Y:S01]  /*1d60*/  @!P6 IMAD.IADD R15, R15, 0x1, -R0.reuse ;  /* 0x000000010f0fe824 */ /* 0x100fe200078e0a00 */
[----:B------:R-:W3:Y:S01]  /*1d70*/  LDC R164, c[0x0][0x238] ;  /* 0x00008e00ffa47b82 */ /* 0x000ee20000000800 */
[----:B------:R-:W-:Y:S01]  /*1d80*/  @!P3 IMAD.IADD R13, R13, 0x1, -R0 ;  /* 0x000000010d0db824 */ /* 0x000fe200078e0a00 */
[----:B------:R-:W-:Y:S01]  /*1d90*/  ISETP.GT.U32.AND P6, PT, R0, R11, PT ;  /* 0x0000000b0000720c */ /* 0x000fe20003fc4070 */
[----:B------:R-:W-:Y:S01]  /*1da0*/  IMAD.HI.U32 R9, R4, R21, RZ ;  /* 0x0000001504097227 */ /* 0x000fe200078e00ff */
[----:B------:R-:W-:-:S02]  /*1db0*/  ISETP.GE.AND P3, PT, R29, RZ, PT ;  /* 0x000000ff1d00720c */ /* 0x000fc40003f66270 */
[----:B------:R-:W-:Y:S01]  /*1dc0*/  IABS R29, R24 ;  /* 0x00000018001d7213 */ /* 0x000fe20000000000 */
[----:B------:R-:W-:Y:S01]  /*1dd0*/  IMAD.MOV.U32 R2, RZ, RZ, R13 ;  /* 0x000000ffff027224 */ /* 0x000fe200078e000d */
[----:B------:R-:W3:Y:S01]  /*1de0*/  LDC R166, c[0x0][0x238] ;  /* 0x00008e00ffa67b82 */ /* 0x000ee20000000800 */
[----:B------:R-:W-:Y:S01]  /*1df0*/  @!P0 IMAD.IADD R8, R8, 0x1, -R0 ;  /* 0x0000000108088824 */ /* 0x000fe200078e0a00 */
[----:B------:R-:W-:Y:S01]  /*1e00*/  ISETP.GT.U32.AND P0, PT, R0, R15, PT ;  /* 0x0000000f0000720c */ /* 0x000fe20003f04070 */
[----:B------:R-:W-:Y:S02]  /*1e10*/  IMAD.MOV R9, RZ, RZ, -R9 ;  /* 0x000000ffff097224 */ /* 0x000fe400078e0a09 */
[----:B------:R-:W-:-:S03]  /*1e20*/  IMAD.HI.U32 R10, R4, R27, RZ ;  /* 0x0000001b040a7227 */ /* 0x000fc600078e00ff */
[----:B------:R-:W3:Y:S01]  /*1e30*/  LDC R168, c[0x0][0x238] ;  /* 0x00008e00ffa87b82 */ /* 0x000ee20000000800 */
[----:B------:R-:W-:Y:S01]  /*1e40*/  @!P1 IMAD.MOV R2, RZ, RZ, -R2 ;  /* 0x000000ffff029224 */ /* 0x000fe200078e0a02 */
[C---:B------:R-:W-:Y:S01]  /*1e50*/  ISETP.GT.U32.AND P1, PT, R0.reuse, R8, PT ;  /* 0x000000080000720c */ /* 0x040fe20003f24070 */
[----:B------:R-:W-:Y:S01]  /*1e60*/  IMAD R12, R0, R9, R21 ;  /* 0x00000009000c7224 */ /* 0x000fe200078e0215 */
[----:B------:R-:W-:Y:S01]  /*1e70*/  IABS R21, R37 ;  /* 0x0000002500157213 */ /* 0x000fe20000000000 */
[----:B------:R-:W-:Y:S02]  /*1e80*/  @!P6 IMAD.IADD R11, R11, 0x1, -R0 ;  /* 0x000000010b0be824 */ /* 0x000fe400078e0a00 */
[----:B------:R-:W-:Y:S01]  /*1e90*/  IMAD.MOV R10, RZ, RZ, -R10 ;  /* 0x000000ffff0a7224 */ /* 0x000fe200078e0a0a */
[----:B------:R-:W3:Y:S01]  /*1ea0*/  LDC R171, c[0x0][0x238] ;  /* 0x00008e00ffab7b82 */ /* 0x000ee20000000800 */
[----:B------:R-:W-:Y:S01]  /*1eb0*/  IMAD.HI.U32 R7, R4, R17, RZ ;  /* 0x0000001104077227 */ /* 0x000fe200078e00ff */
[----:B------:R-:W-:-:S03]  /*1ec0*/  ISETP.GT.U32.AND P6, PT, R0, R11, PT ;  /* 0x0000000b0000720c */ /* 0x000fc60003fc4070 */
[----:B------:R-:W-:Y:S01]  /*1ed0*/  IMAD R9, R0, R10, R27 ;  /* 0x0000000a00097224 */ /* 0x000fe200078e021b */
[----:B------:R-:W-:Y:S01]  /*1ee0*/  IABS R27, R31 ;  /* 0x0000001f001b7213 */ /* 0x000fe20000000000 */
[----:B------:R-:W-:Y:S01]  /*1ef0*/  IMAD.MOV R7, RZ, RZ, -R7 ;  /* 0x000000ffff077224 */ /* 0x000fe200078e0a07 */
[----:B------:R-:W3:Y:S01]  /*1f00*/  LDC R173, c[0x0][0x238] ;  /* 0x00008e00ffad7b82 */ /* 0x000ee20000000800 */
[----:B------:R-:W-:-:S04]  /*1f10*/  IMAD.HI.U32 R10, R4, R21, RZ ;  /* 0x00000015040a7227 */ /* 0x000fc800078e00ff */
[C---:B------:R-:W-:Y:S02]  /*1f20*/  IMAD R14, R0.reuse, R7, R17 ;  /* 0x00000007000e7224 */ /* 0x040fe400078e0211 */
[----:B------:R-:W-:Y:S01]  /*1f30*/  IMAD.MOV R13, RZ, RZ, -R10 ;  /* 0x000000ffff0d7224 */ /* 0x000fe200078e0a0a */
[----:B------:R-:W3:Y:S01]  /*1f40*/  LDC R175, c[0x0][0x238] ;  /* 0x00008e00ffaf7b82 */ /* 0x000ee20000000800 */
[----:B------:R-:W-:Y:S01]  /*1f50*/  @!P4 IMAD.MOV R6, RZ, RZ, -R6 ;  /* 0x000000ffff06c224 */ /* 0x000fe200078e0a06 */
[----:B------:R-:W-:Y:S01]  /*1f60*/  ISETP.GT.U32.AND P4, PT, R0, R12, PT ;  /* 0x0000000c0000720c */ /* 0x000fe20003f84070 */
[--C-:B------:R-:W-:Y:S01]  /*1f70*/  @!P1 IMAD.IADD R8, R8, 0x1, -R0.reuse ;  /* 0x0000000108089824 */ /* 0x100fe200078e0a00 */
[C---:B------:R-:W-:Y:S01]  /*1f80*/  ISETP.GT.U32.AND P1, PT, R0.reuse, R14, PT ;  /* 0x0000000e0000720c */ /* 0x040fe20003f24070 */
[----:B------:R-:W-:Y:S01]  /*1f90*/  @!P0 IMAD.IADD R15, R15, 0x1, -R0 ;  /* 0x000000010f0f8824 */ /* 0x000fe200078e0a00 */
[C---:B------:R-:W-:Y:S01]  /*1fa0*/  ISETP.GT.U32.AND P0, PT, R0.reuse, R9, PT ;  /* 0x000000090000720c */ /* 0x040fe20003f04070 */
[----:B------:R-:W-:Y:S01]  /*1fb0*/  IMAD R17, R0, R13, R21 ;  /* 0x0000000d00117224 */ /* 0x000fe200078e0215 */
[----:B------:R-:W3:Y:S01]  /*1fc0*/  LDC R177, c[0x0][0x238] ;  /* 0x00008e00ffb17b82 */ /* 0x000ee20000000800 */
[----:B------:R-:W-:-:S04]  /*1fd0*/  IMAD.HI.U32 R7, R4, R27, RZ ;  /* 0x0000001b04077227 */ /* 0x000fc800078e00ff */
[----:B------:R-:W-:-:S03]  /*1fe0*/  IMAD.HI.U32 R10, R4, R29, RZ ;  /* 0x0000001d040a7227 */ /* 0x000fc600078e00ff */
[----:B------:R-:W3:Y:S01]  /*1ff0*/  LDC R180, c[0x0][0x238] ;  /* 0x00008e00ffb47b82 */ /* 0x000ee20000000800 */
[----:B------:R-:W-:Y:S01]  /*2000*/  @!P6 IMAD.IADD R11, R11, 0x1, -R0 ;  /* 0x000000010b0be824 */ /* 0x000fe200078e0a00 */
[C---:B------:R-:W-:Y:S01]  /*2010*/  ISETP.GT.U32.AND P6, PT, R0.reuse, R17, PT ;  /* 0x000000110000720c */ /* 0x040fe20003fc4070 */
[----:B------:R-:W-:Y:S02]  /*2020*/  IMAD.MOV R7, RZ, RZ, -R7 ;  /* 0x000000ffff077224 */ /* 0x000fe400078e0a07 */
[----:B------:R-:W-:Y:S02]  /*2030*/  IMAD.MOV R10, RZ, RZ, -R10 ;  /* 0x000000ffff0a7224 */ /* 0x000fe400078e0a0a */
[----:B------:R-:W-:Y:S01]  /*2040*/  IMAD R21, R0, R7, R27 ;  /* 0x0000000700157224 */ /* 0x000fe200078e021b */
[----:B------:R-:W3:Y:S01]  /*2050*/  LDC R182, c[0x0][0x238] ;  /* 0x00008e00ffb67b82 */ /* 0x000ee20000000800 */
[--C-:B------:R-:W-:Y:S01]  /*2060*/  @!P4 IMAD.IADD R12, R12, 0x1, -R0.reuse ;  /* 0x000000010c0cc824 */ /* 0x100fe200078e0a00 */
[----:B------:R-:W-:Y:S01]  /*2070*/  ISETP.GE.AND P4, PT, R43, RZ, PT ;  /* 0x000000ff2b00720c */ /* 0x000fe20003f86270 */
[----:B------:R-:W-:Y:S01]  /*2080*/  IMAD R27, R0, R10, R29 ;  /* 0x0000000a001b7224 */ /* 0x000fe200078e021d */
[----:B------:R-:W-:Y:S01]  /*2090*/  IABS R10, R33 ;  /* 0x00000021000a7213 */ /* 0x000fe20000000000 */
[--C-:B------:R-:W-:Y:S01]  /*20a0*/  @!P1 IMAD.IADD R14, R14, 0x1, -R0.reuse ;  /* 0x000000010e0e9824 */ /* 0x100fe200078e0a00 */
[C---:B------:R-:W-:Y:S01]  /*20b0*/  ISETP.GT.U32.AND P1, PT, R0.reuse, R12, PT ;  /* 0x0000000c0000720c */ /* 0x040fe20003f24070 */
[----:B------:R-:W-:Y:S01]  /*20c0*/  IMAD.MOV.U32 R7, RZ, RZ, R15 ;  /* 0x000000ffff077224 */ /* 0x000fe200078e000f */
[----:B------:R-:W-:Y:S01]  /*20d0*/  IABS R29, R35 ;  /* 0x00000023001d7213 */ /* 0x000fe20000000000 */
[----:B------:R-:W-:Y:S01]  /*20e0*/  @!P3 IMAD.MOV R11, RZ, RZ, -R11 ;  /* 0x000000ffff0bb224 */ /* 0x000fe200078e0a0b */
[C---:B------:R-:W-:Y:S01]  /*20f0*/  ISETP.GT.U32.AND P3, PT, R0.reuse, R21, PT ;  /* 0x000000150000720c */ /* 0x040fe20003f64070 */
[----:B------:R-:W-:Y:S01]  /*2100*/  @!P0 IMAD.IADD R9, R9, 0x1, -R0 ;  /* 0x0000000109098824 */ /* 0x000fe200078e0a00 */
[----:B------:R-:W-:Y:S01]  /*2110*/  ISETP.GE.AND P0, PT, R41, RZ, PT ;  /* 0x000000ff2900720c */ /* 0x000fe20003f06270 */
[----:B------:R-:W-:Y:S01]  /*2120*/  @!P5 IMAD.MOV R7, RZ, RZ, -R7 ;  /* 0x000000ffff07d224 */ /* 0x000fe200078e0a07 */
[C---:B------:R-:W-:Y:S01]  /*2130*/  ISETP.GT.U32.AND P5, PT, R0.reuse, R14, PT ;  /* 0x0000000e0000720c */ /* 0x040fe20003fa4070 */
[----:B------:R-:W-:Y:S01]  /*2140*/  IMAD.MOV.U32 R15, RZ, RZ, R10 ;  /* 0x000000ffff0f7224 */ /* 0x000fe200078e000a */
[----:B------:R-:W-:Y:S01]  /*2150*/  IABS R41, R49 ;  /* 0x0000003100297213 */ /* 0x000fe20000000000 */
[----:B------:R-:W-:Y:S01]  /*2160*/  @!P6 IMAD.IADD R17, R17, 0x1, -R0 ;  /* 0x000000011111e824 */ /* 0x000fe200078e0a00 */
[----:B------:R-:W-:Y:S01]  /*2170*/  ISETP.GT.U32.AND P6, PT, R0, R9, PT ;  /* 0x000000090000720c */ /* 0x000fe20003fc4070 */
[----:B------:R-:W-:Y:S01]  /*2180*/  IMAD.HI.U32 R10, R4, R15, RZ ;  /* 0x0000000f040a7227 */ /* 0x000fe200078e00ff */
[----:B------:R-:W-:Y:S01]  /*2190*/  IABS R43, R40 ;  /* 0x00000028002b7213 */ /* 0x000fe20000000000 */
[----:B------:R-:W3:Y:S02]  /*21a0*/  LDC R250, c[0x0][0x238] ;  /* 0x00008e00fffa7b82 */ /* 0x000ee40000000800 */
[----:B------:R-:W-:Y:S01]  /*21b0*/  @!P2 IMAD.MOV R8, RZ, RZ, -R8 ;  /* 0x000000ffff08a224 */ /* 0x000fe200078e0a08 */
[----:B------:R-:W-:Y:S01]  /*21c0*/  ISETP.GT.U32.AND P2, PT, R0, R17, PT ;  /* 0x000000110000720c */ /* 0x000fe20003f44070 */
[----:B------:R-:W-:-:S02]  /*21d0*/  IMAD.MOV R10, RZ, RZ, -R10 ;  /* 0x000000ffff0a7224 */ /* 0x000fc400078e0a0a */
[--C-:B------:R-:W-:Y:S01]  /*21e0*/  @!P3 IMAD.IADD R21, R21, 0x1, -R0.reuse ;  /* 0x000000011515b824 */ /* 0x100fe200078e0a00 */
[----:B------:R-:W-:Y:S01]  /*21f0*/  ISETP.GE.AND P3, PT, R24, RZ, PT ;  /* 0x000000ff1800720c */ /* 0x000fe20003f66270 */
[--C-:B------:R-:W-:Y:S01]  /*2200*/  @!P1 IMAD.IADD R12, R12, 0x1, -R0.reuse ;  /* 0x000000010c0c9824 */ /* 0x100fe200078e0a00 */
[----:B------:R-:W-:Y:S01]  /*2210*/  ISETP.GE.AND P1, PT, R39, RZ, PT ;  /* 0x000000ff2700720c */ /* 0x000fe20003f26270 */
[----:B------:R-:W-:Y:S01]  /*2220*/  IMAD R24, R0, R10, R15 ;  /* 0x0000000a00187224 */ /* 0x000fe200078e020f */
[----:B------:R-:W-:Y:S01]  /*2230*/  IABS R39, R38 ;  /* 0x0000002600277213 */ /* 0x000fe20000000000 */
[--C-:B------:R-:W-:Y:S01]  /*2240*/  @!P5 IMAD.IADD R14, R14, 0x1, -R0.reuse ;  /* 0x000000010e0ed824 */ /* 0x100fe200078e0a00 */
[----:B------:R-:W-:Y:S01]  /*2250*/  ISETP.GE.AND P5, PT, R37, RZ, PT ;  /* 0x000000ff2500720c */ /* 0x000fe20003fa6270 */
[----:B------:R-:W-:Y:S01]  /*2260*/  @!P6 IMAD.IADD R9, R9, 0x1, -R0 ;  /* 0x000000010909e824 */ /* 0x000fe200078e0a00 */
[----:B------:R-:W-:Y:S01]  /*2270*/  ISETP.GT.U32.AND P6, PT, R0, R27, PT ;  /* 0x0000001b0000720c */ /* 0x000fe20003fc4070 */
[----:B------:R-:W-:Y:S01]  /*2280*/  IMAD.HI.U32 R13, R4, R29, RZ ;  /* 0x0000001d040d7227 */ /* 0x000fe200078e00ff */
[----:B------:R-:W-:Y:S01]  /*2290*/  IABS R37, R36 ;  /* 0x0000002400257213 */ /* 0x000fe20000000000 */
[----:B------:R-:W3:Y:S02]  /*22a0*/  LDC R100, c[0x0][0x238] ;  /* 0x00008e00ff647b82 */ /* 0x000ee40000000800 */
[----:B------:R-:W-:Y:S01]  /*22b0*/  @!P4 IMAD.MOV R12, RZ, RZ, -R12 ;  /* 0x000000ffff0cc224 */ /* 0x000fe200078e0a0c */
[C---:B------:R-:W-:Y:S01]  /*22c0*/  ISETP.GT.U32.AND P4, PT, R0.reuse, R24, PT ;  /* 0x000000180000720c */ /* 0x040fe20003f84070 */
[----:B------:R-:W-:Y:S01]  /*22d0*/  @!P2 IMAD.IADD R17, R17, 0x1, -R0 ;  /* 0x000000011111a824 */ /* 0x000fe200078e0a00 */
[----:B------:R-:W-:Y:S01]  /*22e0*/  ISETP.GE.AND P2, PT, R31, RZ, PT ;  /* 0x000000ff1f00720c */ /* 0x000fe20003f46270 */
[----:B------:R-:W-:Y:S01]  /*22f0*/  IMAD.MOV R13, RZ, RZ, -R13 ;  /* 0x000000ffff0d7224 */ /* 0x000fe200078e0a0d */
[----:B------:R-:W-:Y:S01]  /*2300*/  IABS R31, R34 ;  /* 0x00000022001f7213 */ /* 0x000fe20000000000 */
[----:B------:R-:W-:Y:S01]  /*2310*/  IMAD.MOV.U32 R15, RZ, RZ, R17 ;  /* 0x000000ffff0f7224 */ /* 0x000fe200078e0011 */
[----:B------:R-:W3:Y:S01]  /*2320*/  LDC R102, c[0x0][0x238] ;  /* 0x00008e00ff667b82 */ /* 0x000ee20000000800 */
[----:B------:R-:W-:-:S02]  /*2330*/  IMAD R29, R0, R13, R29 ;  /* 0x0000000d001d7224 */ /* 0x000fc400078e021d */
[----:B------:R-:W-:Y:S02]  /*2340*/  @!P5 IMAD.MOV R15, RZ, RZ, -R15 ;  /* 0x000000ffff0fd224 */ /* 0x000fe400078e0a0f */
[--C-:B------:R-:W-:Y:S01]  /*2350*/  @!P6 IMAD.IADD R27, R27, 0x1, -R0.reuse ;  /* 0x000000011b1be824 */ /* 0x100fe200078e0a00 */
[----:B------:R-:W-:Y:S01]  /*2360*/  ISETP.GT.U32.AND P5, PT, R0, R29, PT ;  /* 0x0000001d0000720c */ /* 0x000fe20003fa4070 */
[----:B------:R-:W-:Y:S01]  /*2370*/  @!P4 IMAD.IADD R24, R24, 0x1, -R0 ;  /* 0x000000011818c824 */ /* 0x000fe200078e0a00 */
[----:B------:R-:W-:Y:S01]  /*2380*/  ISETP.GT.U32.AND P6, PT, R0, R21, PT ;  /* 0x000000150000720c */ /* 0x000fe20003fc4070 */
[----:B------:R-:W-:Y:S01]  /*2390*/  IMAD.MOV.U32 R13, RZ, RZ, R9 ;  /* 0x000000ffff0d7224 */ /* 0x000fe200078e0009 */
[----:B------:R-:W3:Y:S01]  /*23a0*/  LDC R112, c[0x0][0x238] ;  /* 0x00008e00ff707b82 */ /* 0x000ee20000000800 */
[----:B------:R-:W-:Y:S01]  /*23b0*/  IMAD.HI.U32 R9, R4, R31, RZ ;  /* 0x0000001f04097227 */ /* 0x000fe200078e00ff */
[----:B------:R-:W-:-:S03]  /*23c0*/  ISETP.GT.U32.AND P4, PT, R0, R24, PT ;  /* 0x000000180000720c */ /* 0x000fc60003f84070 */
[----:B------:R-:W-:Y:S01]  /*23d0*/  @!P1 IMAD.MOV R14, RZ, RZ, -R14 ;  /* 0x000000ffff0e9224 */ /* 0x000fe200078e0a0e */
[----:B------:R-:W-:Y:S01]  /*23e0*/  ISETP.GE.AND P1, PT, R33, RZ, PT ;  /* 0x000000ff2100720c */ /* 0x000fe20003f26270 */
[----:B------:R-:W-:Y:S01]  /*23f0*/  IMAD.MOV R9, RZ, RZ, -R9 ;  /* 0x000000ffff097224 */ /* 0x000fe200078e0a09 */
[----:B------:R-:W-:Y:S01]  /*2400*/  IABS R33, R28 ;  /* 0x0000001c00217213 */ /* 0x000fe20000000000 */
[--C-:B------:R-:W-:Y:S01]  /*2410*/  @!P5 IMAD.IADD R29, R29, 0x1, -R0.reuse ;  /* 0x000000011d1dd824 */ /* 0x100fe200078e0a00 */
[----:B------:R-:W-:Y:S01]  /*2420*/  ISETP.GE.AND P5, PT, R28, RZ, PT ;  /* 0x000000ff1c00720c */ /* 0x000fe20003fa6270 */
[----:B------:R-:W-:Y:S01]  /*2430*/  @!P6 IMAD.IADD R21, R21, 0x1, -R0 ;  /* 0x000000011515e824 */ /* 0x000fe200078e0a00 */
[----:B------:R-:W-:Y:S01]  /*2440*/  ISETP.GE.AND P6, PT, R35, RZ, PT ;  /* 0x000000ff2300720c */ /* 0x000fe20003fc6270 */
[----:B------:R-:W-:Y:S01]  /*2450*/  IMAD.HI.U32 R10, R4, R33, RZ ;  /* 0x00000021040a7227 */ /* 0x000fe200078e00ff */
[----:B------:R-:W-:Y:S01]  /*2460*/  IABS R35, R32 ;  /* 0x0000002000237213 */ /* 0x000fe20000000000 */
[----:B------:R-:W3:Y:S02]  /*2470*/  LDC R114, c[0x0][0x238] ;  /* 0x00008e00ff727b82 */ /* 0x000ee40000000800 */
[----:B------:R-:W-:-:S02]  /*2480*/  IMAD R28, R0, R9, R31 ;  /* 0x00000009001c7224 */ /* 0x000fc400078e021f */
[----:B------:R-:W-:Y:S01]  /*2490*/  @!P0 IMAD.MOV R13, RZ, RZ, -R13 ;  /* 0x000000ffff0d8224 */ /* 0x000fe200078e0a0d */
[----:B------:R-:W-:Y:S01]  /*24a0*/  ISETP.GT.U32.AND P0, PT, R0, R27, PT ;  /* 0x0000001b0000720c */ /* 0x000fe20003f04070 */
[----:B------:R-:W-:Y:S02]  /*24b0*/  IMAD.MOV.U32 R17, RZ, RZ, R21 ;  /* 0x000000ffff117224 */ /* 0x000fe400078e0015 */
[----:B------:R-:W-:Y:S01]  /*24c0*/  IMAD.MOV R21, RZ, RZ, -R10 ;  /* 0x000000ffff157224 */ /* 0x000fe200078e0a0a */
[----:B------:R-:W3:Y:S01]  /*24d0*/  LDC R116, c[0x0][0x238] ;  /* 0x00008e00ff747b82 */ /* 0x000ee20000000800 */
[----:B------:R-:W-:Y:S01]  /*24e0*/  @!P4 IMAD.IADD R24, R24, 0x1, -R0 ;  /* 0x000000011818c824 */ /* 0x000fe200078e0a00 */
[C---:B------:R-:W-:Y:S01]  /*24f0*/  ISETP.GT.U32.AND P4, PT, R0.reuse, R28, PT ;  /* 0x0000001c0000720c */ /* 0x040fe20003f84070 */
[----:B------:R-:W-:Y:S01]  /*2500*/  @!P2 IMAD.MOV R17, RZ, RZ, -R17 ;  /* 0x000000ffff11a224 */ /* 0x000fe200078e0a11 */
[C---:B------:R-:W-:Y:S01]  /*2510*/  ISETP.GT.U32.AND P2, PT, R0.reuse, R29, PT ;  /* 0x0000001d0000720c */ /* 0x040fe20003f44070 */
[C---:B------:R-:W-:Y:S01]  /*2520*/  IMAD R9, R0.reuse, R21, R33 ;  /* 0x0000001500097224 */ /* 0x040fe200078e0221 */
[----:B------:R-:W-:Y:S01]  /*2530*/  IABS R33, R26 ;  /* 0x0000001a00217213 */ /* 0x000fe20000000000 */
[----:B------:R-:W-:Y:S01]  /*2540*/  @!P1 IMAD.MOV R24, RZ, RZ, -R24 ;  /* 0x000000ffff189224 */ /* 0x000fe200078e0a18 */
[----:B------:R-:W3:Y:S01]  /*2550*/  LDC R118, c[0x0][0x238] ;  /* 0x00008e00ff767b82 */ /* 0x000ee20000000800 */
[----:B------:R-:W-:Y:S01]  /*2560*/  @!P0 IMAD.IADD R27, R27, 0x1, -R0 ;  /* 0x000000011b1b8824 */ /* 0x000fe200078e0a00 */
[----:B------:R-:W-:Y:S01]  /*2570*/  ISETP.GT.U32.AND P1, PT, R0, R9, PT ;  /* 0x000000090000720c */ /* 0x000fe20003f24070 */
[----:B------:R-:W-:Y:S01]  /*2580*/  IMAD.HI.U32 R10, R4, R35, RZ ;  /* 0x00000023040a7227 */ /* 0x000fe200078e00ff */
[----:B------:R-:W-:-:S03]  /*2590*/  ISETP.GE.AND P0, PT, R34, RZ, PT ;  /* 0x000000ff2200720c */ /* 0x000fc60003f06270 */
[----:B------:R-:W-:Y:S01]  /*25a0*/  @!P4 IMAD.IADD R28, R28, 0x1, -R0 ;  /* 0x000000011c1cc824 */ /* 0x000fe200078e0a00 */
[----:B------:R-:W3:Y:S01]  /*25b0*/  LDC R120, c[0x0][0x238] ;  /* 0x00008e00ff787b82 */ /* 0x000ee20000000800 */
[----:B------:R-:W-:Y:S02]  /*25c0*/  IMAD.MOV.U32 R21, RZ, RZ, R27 ;  /* 0x000000ffff157224 */ /* 0x000fe400078e001b */
[----:B------:R-:W-:Y:S01]  /*25d0*/  IMAD.MOV R10, RZ, RZ, -R10 ;  /* 0x000000ffff0a7224 */ /* 0x000fe200078e0a0a */
[----:B------:R-:W-:Y:S01]  /*25e0*/  ISETP.GT.U32.AND P4, PT, R0, R28, PT ;  /* 0x0000001c0000720c */ /* 0x000fe20003f84070 */
[--C-:B------:R-:W-:Y:S01]  /*25f0*/  @!P2 IMAD.IADD R29, R29, 0x1, -R0.reuse ;  /* 0x000000011d1da824 */ /* 0x100fe200078e0a00 */
[----:B------:R-:W-:Y:S01]  /*2600*/  ISETP.GE.AND P2, PT, R26, RZ, PT ;  /* 0x000000ff1a00720c */ /* 0x000fe20003f46270 */
[----:B------:R-:W-:Y:S01]  /*2610*/  @!P3 IMAD.MOV R21, RZ, RZ, -R21 ;  /* 0x000000ffff15b224 */ /* 0x000fe200078e0a15 */
[----:B------:R-:W-:Y:S01]  /*2620*/  ISETP.GE.AND P3, PT, R32, RZ, PT ;  /* 0x000000ff2000720c */ /* 0x000fe20003f66270 */
[----:B------:R-:W-:Y:S01]  /*2630*/  IMAD R32, R0, R10, R35 ;  /* 0x0000000a00207224 */ /* 0x000fe200078e0223 */
[----:B------:R-:W-:Y:S01]  /*2640*/  IABS R35, R30 ;  /* 0x0000001e00237213 */ /* 0x000fe20000000000 */
[----:B------:R-:W-:Y:S01]  /*2650*/  @!P1 IMAD.IADD R9, R9, 0x1, -R0 ;  /* 0x0000000109099824 */ /* 0x000fe200078e0a00 */
[----:B------:R-:W3:Y:S01]  /*2660*/  LDC R125, c[0x0][0x238] ;  /* 0x00008e00ff7d7b82 */ /* 0x000ee20000000800 */
[----:B------:R-:W-:-:S02]  /*2670*/  IMAD.MOV.U32 R27, RZ, RZ, R29 ;  /* 0x000000ffff1b7224 */ /* 0x000fc400078e001d */
[----:B------:R-:W-:Y:S01]  /*2680*/  IMAD.HI.U32 R10, R4, R33, RZ ;  /* 0x00000021040a7227 */ /* 0x000fe200078e00ff */
[----:B------:R-:W-:-:S03]  /*2690*/  ISETP.GT.U32.AND P1, PT, R0, R9, PT ;  /* 0x000000090000720c */ /* 0x000fc60003f24070 */
[----:B------:R-:W-:Y:S01]  /*26a0*/  @!P6 IMAD.MOV R27, RZ, RZ, -R27 ;  /* 0x000000ffff1be224 */ /* 0x000fe200078e0a1b */
[----:B------:R-:W-:Y:S01]  /*26b0*/  ISETP.GT.U32.AND P6, PT, R0, R32, PT ;  /* 0x000000200000720c */ /* 0x000fe20003fc4070 */
[C---:B------:R-:W-:Y:S01]  /*26c0*/  IMAD.HI.U32 R26, R4.reuse, R35, RZ ;  /* 0x00000023041a7227 */ /* 0x040fe200078e00ff */
[----:B------:R-:W3:Y:S03]  /*26d0*/  LDC R127, c[0x0][0x238] ;  /* 0x00008e00ff7f7b82 */ /* 0x000ee60000000800 */
[----:B------:R-:W-:Y:S02]  /*26e0*/  IMAD.MOV R10, RZ, RZ, -R10 ;  /* 0x000000ffff0a7224 */ /* 0x000fe400078e0a0a */
[----:B------:R-:W-:-:S03]  /*26f0*/  IMAD.HI.U32 R31, R4, R39, RZ ;  /* 0x00000027041f7227 */ /* 0x000fc600078e00ff */
[----:B------:R-:W3:Y:S01]  /*2700*/  LDC R129, c[0x0][0x238] ;  /* 0x00008e00ff817b82 */ /* 0x000ee20000000800 */
[----:B------:R-:W-:Y:S02]  /*2710*/  IMAD.MOV R26, RZ, RZ, -R26 ;  /* 0x000000ffff1a7224 */ /* 0x000fe400078e0a1a */
[--C-:B------:R-:W-:Y:S01]  /*2720*/  @!P4 IMAD.IADD R28, R28, 0x1, -R0.reuse ;  /* 0x000000011c1cc824 */ /* 0x100fe200078e0a00 */
[----:B------:R-:W-:Y:S01]  /*2730*/  ISETP.GE.AND P4, PT, R30, RZ, PT ;  /* 0x000000ff1e00720c */ /* 0x000fe20003f86270 */
[C---:B------:R-:W-:Y:S02]  /*2740*/  IMAD R30, R0.reuse, R10, R33 ;  /* 0x0000000a001e7224 */ /* 0x040fe400078e0221 */
[----:B------:R-:W-:Y:S01]  /*2750*/  IMAD.MOV R10, RZ, RZ, -R31 ;  /* 0x000000ffff0a7224 */ /* 0x000fe200078e0a1f */
[----:B------:R-:W3:Y:S01]  /*2760*/  LDC R130, c[0x0][0x238] ;  /* 0x00008e00ff827b82 */ /* 0x000ee20000000800 */
[C---:B------:R-:W-:Y:S01]  /*2770*/  IMAD R31, R0.reuse, R26, R35 ;  /* 0x0000001a001f7224 */ /* 0x040fe200078e0223 */
[----:B------:R-:W-:Y:S01]  /*2780*/  IABS R35, R83 ;  /* 0x0000005300237213 */ /* 0x000fe20000000000 */
[--C-:B------:R-:W-:Y:S01]  /*2790*/  @!P1 IMAD.IADD R9, R9, 0x1, -R0.reuse ;  /* 0x0000000109099824 */ /* 0x100fe200078e0a00 */
[----:B------:R-:W-:Y:S01]  /*27a0*/  ISETP.GT.U32.AND P1, PT, R0, R30, PT ;  /* 0x0000001e0000720c */ /* 0x000fe20003f24070 */
[----:B------:R-:W-:Y:S01]  /*27b0*/  @!P6 IMAD.IADD R32, R32, 0x1, -R0 ;  /* 0x000000012020e824 */ /* 0x000fe200078e0a00 */
[----:B------:R-:W-:Y:S01]  /*27c0*/  ISETP.GT.U32.AND P6, PT, R0, R31, PT ;  /* 0x0000001f0000720c */ /* 0x000fe20003fc4070 */
[----:B------:R-:W-:Y:S01]  /*27d0*/  IMAD.HI.U32 R29, R4, R37, RZ ;  /* 0x00000025041d7227 */ /* 0x000fe200078e00ff */
[----:B------:R-:W4:Y:S03]  /*27e0*/  LDC R132, c[0x0][0x238] ;  /* 0x00008e00ff847b82 */ /* 0x000f260000000800 */
[----:B------:R-:W-:-:S02]  /*27f0*/  IMAD.MOV R29, RZ, RZ, -R29 ;  /* 0x000000ffff1d7224 */ /* 0x000fc400078e0a1d */
[----:B------:R-:W-:Y:S02]  /*2800*/  @!P0 IMAD.MOV R28, RZ, RZ, -R28 ;  /* 0x000000ffff1c8224 */ /* 0x000fe400078e0a1c */
[C---:B------:R-:W-:Y:S01]  /*2810*/  IMAD R33, R0.reuse, R29, R37 ;  /* 0x0000001d00217224 */ /* 0x040fe200078e0225 */
[----:B------:R-:W1:Y:S01]  /*2820*/  LDC R134, c[0x0][0x238] ;  /* 0x00008e00ff867b82 */ /* 0x000e620000000800 */
[----:B------:R-:W-:Y:S01]  /*2830*/  IMAD R37, R0, R10, R39 ;  /* 0x0000000a00257224 */ /* 0x000fe200078e0227 */
[----:B------:R-:W-:Y:S01]  /*2840*/  IABS R39, R82 ;  /* 0x0000005200277213 */ /* 0x000fe20000000000 */
[--C-:B------:R-:W-:Y:S01]  /*2850*/  @!P1 IMAD.IADD R30, R30, 0x1, -R0.reuse ;  /* 0x000000011e1e9824 */ /* 0x100fe200078e0a00 */
[----:B------:R-:W-:Y:S01]  /*2860*/  ISETP.GT.U32.AND P1, PT, R0, R32, PT ;  /* 0x000000200000720c */ /* 0x000fe20003f24070 */
[----:B------:R-:W-:Y:S02]  /*2870*/  @!P6 IMAD.IADD R31, R31, 0x1, -R0 ;  /* 0x000000011f1fe824 */ /* 0x000fe400078e0a00 */
[----:B------:R-:W-:Y:S01]  /*2880*/  IMAD.HI.U32 R10, R4, R35, RZ ;  /* 0x00000023040a7227 */ /* 0x000fe200078e00ff */
[C---:B------:R-:W-:Y:S01]  /*2890*/  ISETP.GT.U32.AND P0, PT, R0.reuse, R30, PT ;  /* 0x0000001e0000720c */ /* 0x040fe20003f04070 */
[----:B------:R-:W0:Y:S01]  /*28a0*/  LDC R136, c[0x0][0x238] ;  /* 0x00008e00ff887b82 */ /* 0x000e220000000800 */
[----:B------:R-:W-:Y:S01]  /*28b0*/  ISETP.GT.U32.AND P6, PT, R0, R31, PT ;  /* 0x0000001f0000720c */ /* 0x000fe20003fc4070 */
[----:B------:R-:W-:-:S04]  /*28c0*/  IMAD.HI.U32 R26, R4, R39, RZ ;  /* 0x00000027041a7227 */ /* 0x000fc800078e00ff */
[----:B------:R-:W-:Y:S02]  /*28d0*/  IMAD.MOV R10, RZ, RZ, -R10 ;  /* 0x000000ffff0a7224 */ /* 0x000fe400078e0a0a */
[----:B------:R-:W-:Y:S01]  /*28e0*/  IMAD.MOV R26, RZ, RZ, -R26 ;  /* 0x000000ffff1a7224 */ /* 0x000fe200078e0a1a */
[----:B------:R-:W2:Y:S01]  /*28f0*/  LDC R138, c[0x0][0x238] ;  /* 0x00008e00ff8a7b82 */ /* 0x000ea20000000800 */
[----:B------:R-:W-:Y:S02]  /*2900*/  IMAD R34, R0, R10, R35 ;  /* 0x0000000a00227224 */ /* 0x000fe400078e0223 */
[--C-:B------:R-:W-:Y:S01]  /*2910*/  @!P1 IMAD.IADD R32, R32, 0x1, -R0.reuse ;  /* 0x0000000120209824 */ /* 0x100fe200078e0a00 */
[C---:B------:R-:W-:Y:S01]  /*2920*/  ISETP.GT.U32.AND P1, PT, R0.reuse, R37, PT ;  /* 0x000000250000720c */ /* 0x040fe20003f24070 */
[C---:B------:R-:W-:Y:S01]  /*2930*/  IMAD R35, R0.reuse, R26, R39 ;  /* 0x0000001a00237224 */ /* 0x040fe200078e0227 */
[----:B------:R-:W-:Y:S01]  /*2940*/  IABS R39, R48 ;  /* 0x0000003000277213 */ /* 0x000fe20000000000 */
[--C-:B------:R-:W-:Y:S01]  /*2950*/  @!P6 IMAD.IADD R31, R31, 0x1, -R0.reuse ;  /* 0x000000011f1fe824 */ /* 0x100fe200078e0a00 */
[----:B------:R-:W3:Y:S01]  /*2960*/  LDC R139, c[0x0][0x238] ;  /* 0x00008e00ff8b7b82 */ /* 0x000ee20000000800 */
[----:B------:R-:W-:Y:S01]  /*2970*/  IMAD.MOV.U32 R29, RZ, RZ, R9 ;  /* 0x000000ffff1d7224 */ /* 0x000fe200078e0009 */
[----:B------:R-:W-:Y:S01]  /*2980*/  ISETP.GT.U32.AND P6, PT, R0, R35, PT ;  /* 0x000000230000720c */ /* 0x000fe20003fc4070 */
[--C-:B------:R-:W-:Y:S01]  /*2990*/  @!P0 IMAD.IADD R30, R30, 0x1, -R0.reuse ;  /* 0x000000011e1e8824 */ /* 0x100fe200078e0a00 */
[C---:B------:R-:W-:Y:S01]  /*29a0*/  ISETP.GT.U32.AND P0, PT, R0.reuse, R34, PT ;  /* 0x000000220000720c */ /* 0x040fe20003f04070 */
[----:B------:R-:W-:Y:S01]  /*29b0*/  @!P5 IMAD.MOV R29, RZ, RZ, -R29 ;  /* 0x000000ffff1dd224 */ /* 0x000fe200078e0a1d */
[----:B------:R-:W-:Y:S01]  /*29c0*/  ISETP.GT.U32.AND P5, PT, R0, R33, PT ;  /* 0x000000210000720c */ /* 0x000fe20003fa4070 */
[----:B------:R-:W-:Y:S01]  /*29d0*/  IMAD.HI.U32 R9, R4, R41, RZ ;  /* 0x0000002904097227 */ /* 0x000fe200078e00ff */
[----:B------:R-:W3:Y:S03]  /*29e0*/  LDC R141, c[0x0][0x238] ;  /* 0x00008e00ff8d7b82 */ /* 0x000ee60000000800 */
[----:B------:R-:W-:Y:S01]  /*29f0*/  @!P1 IMAD.IADD R37, R37, 0x1, -R0 ;  /* 0x0000000125259824 */ /* 0x000fe200078e0a00 */
[----:B------:R-:W-:Y:S01]  /*2a00*/  ISETP.GE.AND P1, PT, R38, RZ, PT ;  /* 0x000000ff2600720c */ /* 0x000fe20003f26270 */
[----:B------:R-:W-:-:S03]  /*2a10*/  IMAD.HI.U32 R10, R4, R43, RZ ;  /* 0x0000002b040a7227 */ /* 0x000fc600078e00ff */
[----:B------:R-:W3:Y:S01]  /*2a20*/  LDC R143, c[0x0][0x238] ;  /* 0x00008e00ff8f7b82 */ /* 0x000ee20000000800 */
[----:B------:R-:W-:Y:S01]  /*2a30*/  @!P6 IMAD.IADD R35, R35, 0x1, -R0 ;  /* 0x000000012323e824 */ /* 0x000fe200078e0a00 */
[----:B------:R-:W-:Y:S01]  /*2a40*/  ISETP.GT.U32.AND P6, PT, R0, R37, PT ;  /* 0x000000250000720c */ /* 0x000fe20003fc4070 */
[----:B------:R-:W-:Y:S02]  /*2a50*/  IMAD.MOV R9, RZ, RZ, -R9 ;  /* 0x000000ffff097224 */ /* 0x000fe400078e0a09 */
[----:B------:R-:W-:Y:S02]  /*2a60*/  IMAD.MOV R10, RZ, RZ, -R10 ;  /* 0x000000ffff0a7224 */ /* 0x000fe400078e0a0a */
[--C-:B------:R-:W-:Y:S01]  /*2a70*/  @!P5 IMAD.IADD R33, R33, 0x1, -R0.reuse ;  /* 0x000000012121d824 */ /* 0x100fe200078e0a00 */
[----:B------:R-:W-:Y:S01]  /*2a80*/  ISETP.GE.AND P5, PT, R36, RZ, PT ;  /* 0x000000ff2400720c */ /* 0x000fe20003fa6270 */
[----:B------:R-:W-:Y:S01]  /*2a90*/  @!P0 IMAD.IADD R34, R34, 0x1, -R0 ;  /* 0x0000000122228824 */ /* 0x000fe200078e0a00 */
[----:B------:R-:W3:Y:S01]  /*2aa0*/  LDC R145, c[0x0][0x238] ;  /* 0x00008e00ff917b82 */ /* 0x000ee20000000800 */
[C---:B------:R-:W-:Y:S01]  /*2ab0*/  IMAD R36, R0.reuse, R9, R41 ;  /* 0x0000000900247224 */ /* 0x040fe200078e0229 */
[C---:B------:R-:W-:Y:S01]  /*2ac0*/  ISETP.GT.U32.AND P0, PT, R0.reuse, R33, PT ;  /* 0x000000210000720c */ /* 0x040fe20003f04070 */
[----:B------:R-:W-:Y:S01]  /*2ad0*/  IMAD R38, R0, R10, R43 ;  /* 0x0000000a00267224 */ /* 0x000fe200078e022b */
[----:B------:R-:W-:Y:S01]  /*2ae0*/  IABS R41, R47 ;  /* 0x0000002f00297213 */ /* 0x000fe20000000000 */
[----:B------:R-:W-:Y:S01]  /*2af0*/  IMAD.HI.U32 R9, R4, R39, RZ ;  /* 0x0000002704097227 */ /* 0x000fe200078e00ff */
[----:B------:R-:W-:-:S02]  /*2b00*/  IABS R43, R42 ;  /* 0x0000002a002b7213 */ /* 0x000fc40000000000 */
[----:B------:R-:W3:Y:S01]  /*2b10*/  LDC R147, c[0x0][0x238] ;  /* 0x00008e00ff937b82 */ /* 0x000ee20000000800 */
[----:B------:R-:W-:Y:S01]  /*2b20*/  @!P3 IMAD.MOV R32, RZ, RZ, -R32 ;  /* 0x000000ffff20b224 */ /* 0x000fe200078e0a20 */
[C---:B------:R-:W-:Y:S01]  /*2b30*/  ISETP.GT.U32.AND P3, PT, R0.reuse, R34, PT ;  /* 0x000000220000720c */ /* 0x040fe20003f64070 */
[----:B------:R-:W-:Y:S01]  /*2b40*/  @!P6 IMAD.IADD R37, R37, 0x1, -R0 ;  /* 0x000000012525e824 */ /* 0x000fe200078e0a00 */
[C---:B------:R-:W-:Y:S01]  /*2b50*/  ISETP.GT.U32.AND P6, PT, R0.reuse, R38, PT ;  /* 0x000000260000720c */ /* 0x040fe20003fc4070 */
[----:B------:R-:W-:Y:S02]  /*2b60*/  IMAD.MOV R9, RZ, RZ, -R9 ;  /* 0x000000ffff097224 */ /* 0x000fe400078e0a09 */
[----:B------:R-:W-:Y:S01]  /*2b70*/  @!P4 IMAD.MOV R31, RZ, RZ, -R31 ;  /* 0x000000ffff1fc224 */ /* 0x000fe200078e0a1f */
[C---:B------:R-:W-:Y:S01]  /*2b80*/  ISETP.GT.U32.AND P4, PT, R0.reuse, R36, PT ;  /* 0x000000240000720c */ /* 0x040fe20003f84070 */
[C---:B------:R-:W-:Y:S01]  /*2b90*/  IMAD R39, R0.reuse, R9, R39 ;  /* 0x0000000900277224 */ /* 0x040fe200078e0227 */
[----:B------:R-:W3:Y:S01]  /*2ba0*/  LDC R148, c[0x0][0x238] ;  /* 0x00008e00ff947b82 */ /* 0x000ee20000000800 */
[----:B------:R-:W-:Y:S01]  /*2bb0*/  @!P2 IMAD.MOV R30, RZ, RZ, -R30 ;  /* 0x000000ffff1ea224 */ /* 0x000fe200078e0a1e */
[C---:B------:R-:W-:Y:S01]  /*2bc0*/  ISETP.GT.U32.AND P2, PT, R0.reuse, R35, PT ;  /* 0x000000230000720c */ /* 0x040fe20003f44070 */
[----:B------:R-:W-:Y:S01]  /*2bd0*/  @!P1 IMAD.MOV R37, RZ, RZ, -R37 ;  /* 0x000000ffff259224 */ /* 0x000fe200078e0a25 */
[----:B------:R-:W-:Y:S01]  /*2be0*/  ISETP.GT.U32.AND P1, PT, R0, R39, PT ;  /* 0x000000270000720c */ /* 0x000fe20003f24070 */
[--C-:B------:R-:W-:Y:S01]  /*2bf0*/  @!P3 IMAD.IADD R34, R34, 0x1, -R0.reuse ;  /* 0x000000012222b824 */ /* 0x100fe200078e0a00 */
[----:B------:R-:W-:Y:S01]  /*2c00*/  ISETP.GE.AND P3, PT, R82, RZ, PT ;  /* 0x000000ff5200720c */ /* 0x000fe20003f66270 */
[--C-:B------:R-:W-:Y:S01]  /*2c10*/  @!P0 IMAD.IADD R33, R33, 0x1, -R0.reuse ;  /* 0x0000000121218824 */ /* 0x100fe200078e0a00 */
[----:B------:R-:W-:Y:S01]  /*2c20*/  ISETP.GE.AND P0, PT, R83, RZ, PT ;  /* 0x000000ff5300720c */ /* 0x000fe20003f06270 */
[----:B------:R-:W-:Y:S01]  /*2c30*/  @!P6 IMAD.IADD R38, R38, 0x1, -R0 ;  /* 0x000000012626e824 */ /* 0x000fe200078e0a00 */
[----:B------:R-:W-:Y:S01]  /*2c40*/  IABS R83, R50 ;  /* 0x0000003200537213 */ /* 0x000fe20000000000 */
[----:B------:R-:W-:Y:S01]  /*2c50*/  IMAD.HI.U32 R10, R4, R41, RZ ;  /* 0x00000029040a7227 */ /* 0x000fe200078e00ff */
[----:B------:R-:W3:Y:S03]  /*2c60*/  LDC R150, c[0x0][0x238] ;  /* 0x00008e00ff967b82 */ /* 0x000ee60000000800 */
[----:B------:R-:W-:Y:S01]  /*2c70*/  @!P5 IMAD.MOV R33, RZ, RZ, -R33 ;  /* 0x000000ffff21d224 */ /* 0x000fe200078e0a21 */
[----:B------:R-:W-:Y:S01]  /*2c80*/  ISETP.GT.U32.AND P5, PT, R0, R38, PT ;  /* 0x000000260000720c */ /* 0x000fe20003fa4070 */
[----:B------:R-:W-:-:S02]  /*2c90*/  IMAD.MOV R10, RZ, RZ, -R10 ;  /* 0x000000ffff0a7224 */ /* 0x000fc400078e0a0a */
[--C-:B------:R-:W-:Y:S01]  /*2ca0*/  @!P4 IMAD.IADD R36, R36, 0x1, -R0.reuse ;  /* 0x000000012424c824 */ /* 0x100fe200078e0a00 */
[----:B------:R-:W-:Y:S01]  /*2cb0*/  ISETP.GE.AND P4, PT, R40, RZ, PT ;  /* 0x000000ff2800720c */ /* 0x000fe20003f86270 */
[--C-:B------:R-:W-:Y:S01]  /*2cc0*/  @!P2 IMAD.IADD R35, R35, 0x1, -R0.reuse ;  /* 0x000000012323a824 */ /* 0x100fe200078e0a00 */
[----:B------:R-:W-:Y:S01]  /*2cd0*/  ISETP.GE.AND P2, PT, R49, RZ, PT ;  /* 0x000000ff3100720c */ /* 0x000fe20003f46270 */
[C---:B------:R-:W-:Y:S01]  /*2ce0*/  IMAD R40, R0.reuse, R10, R41 ;  /* 0x0000000a00287224 */ /* 0x040fe200078e0229 */
[----:B------:R-:W-:Y:S01]  /*2cf0*/  IABS R41, R45 ;  /* 0x0000002d00297213 */ /* 0x000fe20000000000 */
[--C-:B------:R-:W-:Y:S01]  /*2d00*/  @!P1 IMAD.IADD R39, R39, 0x1, -R0.reuse ;  /* 0x0000000127279824 */ /* 0x100fe200078e0a00 */
[----:B------:R-:W-:Y:S01]  /*2d10*/  IABS R10, R46 ;  /* 0x0000002e000a7213 */ /* 0x000fe20000000000 */
[----:B------:R-:W-:Y:S01]  /*2d20*/  @!P3 IMAD.MOV R35, RZ, RZ, -R35 ;  /* 0x000000ffff23b224 */ /* 0x000fe200078e0a23 */
[----:B------:R-:W-:Y:S01]  /*2d30*/  ISETP.GT.U32.AND P3, PT, R0, R40, PT ;  /* 0x000000280000720c */ /* 0x000fe20003f64070 */
[----:B------:R-:W-:Y:S01]  /*2d40*/  IMAD.HI.U32 R9, R4, R41, RZ ;  /* 0x0000002904097227 */ /* 0x000fe200078e00ff */
[C---:B------:R-:W-:Y:S01]  /*2d50*/  ISETP.GT.U32.AND P1, PT, R0.reuse, R39, PT ;  /* 0x000000270000720c */ /* 0x040fe20003f24070 */
[----:B------:R-:W3:Y:S01]  /*2d60*/  LDC R158, c[0x0][0x238] ;  /* 0x00008e00ff9e7b82 */ /* 0x000ee20000000800 */
[----:B------:R-:W-:Y:S01]  /*2d70*/  ISETP.GT.U32.AND P6, PT, R0, R36, PT ;  /* 0x000000240000720c */ /* 0x000fe20003fc4070 */
[----:B------:R-:W-:Y:S01]  /*2d80*/  @!P5 IMAD.IADD R38, R38, 0x1, -R0 ;  /* 0x000000012626d824 */ /* 0x000fe200078e0a00 */
[----:B------:R-:W-:Y:S01]  /*2d90*/  ISETP.GE.AND P5, PT, R45, RZ, PT ;  /* 0x000000ff2d00720c */ /* 0x000fe20003fa6270 */
[----:B------:R-:W-:Y:S01]  /*2da0*/  @!P0 IMAD.MOV R34, RZ, RZ, -R34 ;  /* 0x000000ffff228224 */ /* 0x000fe200078e0a22 */
[----:B------:R-:W-:Y:S01]  /*2db0*/  ISETP.GE.AND P0, PT, R48, RZ, PT ;  /* 0x000000ff3000720c */ /* 0x000fe20003f06270 */
[----:B------:R-:W-:Y:S01]  /*2dc0*/  IMAD.MOV R9, RZ, RZ, -R9 ;  /* 0x000000ffff097224 */ /* 0x000fe200078e0a09 */
[----:B------:R-:W-:Y:S01]  /*2dd0*/  IABS R49, R51 ;  /* 0x0000003300317213 */ /* 0x000fe20000000000 */
[----:B------:R-:W-:Y:S01]  /*2de0*/  IMAD.MOV.U32 R45, RZ, RZ, R10 ;  /* 0x000000ffff2d7224 */ /* 0x000fe200078e000a */
[----:B------:R-:W3:Y:S01]  /*2df0*/  LDC R160, c[0x0][0x238] ;  /* 0x00008e00ffa07b82 */ /* 0x000ee20000000800 */
[----:B------:R-:W-:-:S04]  /*2e00*/  IMAD.HI.U32 R10, R4, R43, RZ ;  /* 0x0000002b040a7227 */ /* 0x000fc800078e00ff */
[----:B------:R-:W-:Y:S02]  /*2e10*/  IMAD R41, R0, R9, R41 ;  /* 0x0000000900297224 */ /* 0x000fe400078e0229 */
[----:B------:R-:W-:Y:S01]  /*2e20*/  IMAD.MOV R10, RZ, RZ, -R10 ;  /* 0x000000ffff0a7224 */ /* 0x000fe200078e0a0a */
[----:B------:R-:W3:Y:S01]  /*2e30*/  LDC R162, c[0x0][0x238] ;  /* 0x00008e00ffa27b82 */ /* 0x000ee20000000800 */
[--C-:B------:R-:W-:Y:S01]  /*2e40*/  @!P3 IMAD.IADD R40, R40, 0x1, -R0.reuse ;  /* 0x000000012828b824 */ /* 0x100fe200078e0a00 */
[----:B------:R-:W-:Y:S01]  /*2e50*/  ISETP.GE.AND P3, PT, R42, RZ, PT ;  /* 0x000000ff2a00720c */ /* 0x000fe20003f66270 */
[--C-:B------:R-:W-:Y:S01]  /*2e60*/  @!P1 IMAD.IADD R39, R39, 0x1, -R0.reuse ;  /* 0x0000000127279824 */ /* 0x100fe200078e0a00 */
[C---:B------:R-:W-:Y:S01]  /*2e70*/  ISETP.GT.U32.AND P1, PT, R0.reuse, R41, PT ;  /* 0x000000290000720c */ /* 0x040fe20003f24070 */
[----:B------:R-:W-:Y:S01]  /*2e80*/  IMAD R42, R0, R10, R43 ;  /* 0x0000000a002a7224 */ /* 0x000fe200078e022b */
[----:B------:R-:W-:Y:S01]  /*2e90*/  IABS R43, R5 ;  /* 0x00000005002b7213 */ /* 0x000fe20000000000 */
[----:B------:R-:W-:Y:S01]  /*2ea0*/  @!P6 IMAD.IADD R36, R36, 0x1, -R0 ;  /* 0x000000012424e824 */ /* 0x000fe200078e0a00 */
[----:B------:R-:W-:Y:S01]  /*2eb0*/  ISETP.GE.AND P6, PT, R47, RZ, PT ;  /* 0x000000ff2f00720c */ /* 0x000fe20003fc6270 */
[----:B------:R-:W-:Y:S01]  /*2ec0*/  @!P0 IMAD.MOV R39, RZ, RZ, -R39 ;  /* 0x000000ffff278224 */ /* 0x000fe200078e0a27 */
[C---:B------:R-:W-:Y:S01]  /*2ed0*/  ISETP.GT.U32.AND P0, PT, R0.reuse, R42, PT ;  /* 0x0000002a0000720c */ /* 0x040fe20003f04070 */
[----:B------:R-:W-:Y:S01]  /*2ee0*/  @!P2 IMAD.MOV R36, RZ, RZ, -R36 ;  /* 0x000000ffff24a224 */ /* 0x000fe200078e0a24 */
[----:B------:R-:W-:Y:S01]  /*2ef0*/  ISETP.GT.U32.AND P2, PT, R0, R40, PT ;  /* 0x000000280000720c */ /* 0x000fe20003f44070 */
[----:B------:R-:W-:Y:S01]  /*2f00*/  IMAD.HI.U32 R9, R4, R45, RZ ;  /* 0x0000002d04097227 */ /* 0x000fe200078e00ff */
[----:B------:R-:W-:Y:S01]  /*2f10*/  IABS R47, R44 ;  /* 0x0000002c002f7213 */ /* 0x000fe20000000000 */
[----:B------:R-:W3:Y:S02]  /*2f20*/  LDC R163, c[0x0][0x238] ;  /* 0x00008e00ffa37b82 */ /* 0x000ee40000000800 */
[----:B------:R-:W-:-:S02]  /*2f30*/  @!P1 IMAD.IADD R41, R41, 0x1, -R0 ;  /* 0x0000000129299824 */ /* 0x000fc400078e0a00 */
[----:B------:R-:W-:Y:S02]  /*2f40*/  IMAD.MOV R9, RZ, RZ, -R9 ;  /* 0x000000ffff097224 */ /* 0x000fe400078e0a09 */
[----:B------:R-:W-:Y:S01]  /*2f50*/  IMAD.HI.U32 R26, R4, R83, RZ ;  /* 0x00000053041a7227 */ /* 0x000fe200078e00ff */
[----:B------:R-:W-:Y:S01]  /*2f60*/  ISETP.GT.U32.AND P1, PT, R0, R41, PT ;  /* 0x000000290000720c */ /* 0x000fe20003f24070 */
[----:B------:R-:W3:Y:S02]  /*2f70*/  LDC R165, c[0x0][0x238] ;  /* 0x00008e00ffa57b82 */ /* 0x000ee40000000800 */
[--C-:B------:R-:W-:Y:S02]  /*2f80*/  @!P0 IMAD.IADD R42, R42, 0x1, -R0.reuse ;  /* 0x000000012a2a8824 */ /* 0x100fe400078e0a00 */
[----:B------:R-:W-:Y:S01]  /*2f90*/  @!P2 IMAD.IADD R40, R40, 0x1, -R0 ;  /* 0x000000012828a824 */ /* 0x000fe200078e0a00 */
[----:B------:R-:W-:Y:S01]  /*2fa0*/  ISETP.GE.AND P2, PT, R5, RZ, PT ;  /* 0x000000ff0500720c */ /* 0x000fe20003f46270 */
[----:B------:R-:W-:Y:S01]  /*2fb0*/  IMAD.HI.U32 R5, R4, R43, RZ ;  /* 0x0000002b04057227 */ /* 0x000fe200078e00ff */
[C---:B------:R-:W-:Y:S01]  /*2fc0*/  ISETP.GT.U32.AND P0, PT, R0.reuse, R42, PT ;  /* 0x0000002a0000720c */ /* 0x040fe20003f04070 */
[----:B------:R-:W3:Y:S02]  /*2fd0*/  LDC R167, c[0x0][0x238] ;  /* 0x00008e00ffa77b82 */ /* 0x000ee40000000800 */
[----:B------:R-:W-:-:S02]  /*2fe0*/  IMAD R45, R0, R9, R45 ;  /* 0x00000009002d7224 */ /* 0x000fc400078e022d */
[----:B------:R-:W-:Y:S02]  /*2ff0*/  IMAD.MOV R5, RZ, RZ, -R5 ;  /* 0x000000ffff057224 */ /* 0x000fe400078e0a05 */
[----:B------:R-:W-:Y:S01]  /*3000*/  @!P1 IMAD.IADD R41, R41, 0x1, -R0 ;  /* 0x0000000129299824 */ /* 0x000fe200078e0a00 */
[----:B------:R-:W-:Y:S01]  /*3010*/  ISETP.GE.AND P1, PT, R44, RZ, PT ;  /* 0x000000ff2c00720c */ /* 0x000fe20003f26270 */
[----:B------:R-:W-:Y:S01]  /*3020*/  @!P6 IMAD.MOV R40, RZ, RZ, -R40 ;  /* 0x000000ffff28e224 */ /* 0x000fe200078e0a28 */
[C---:B------:R-:W-:Y:S01]  /*3030*/  ISETP.GT.U32.AND P6, PT, R0.reuse, R45, PT ;  /* 0x0000002d0000720c */ /* 0x040fe20003fc4070 */
[----:B------:R-:W-:Y:S01]  /*3040*/  IMAD R44, R0, R5, R43 ;  /* 0x00000005002c7224 */ /* 0x000fe200078e022b */
[----:B------:R-:W3:Y:S01]  /*3050*/  LDC R169, c[0x0][0x238] ;  /* 0x00008e00ffa97b82 */ /* 0x000ee20000000800 */
[----:B------:R-:W-:-:S04]  /*3060*/  IMAD.HI.U32 R9, R4, R47, RZ ;  /* 0x0000002f04097227 */ /* 0x000fc800078e00ff */
[----:B------:R-:W-:Y:S01]  /*3070*/  @!P0 IMAD.IADD R42, R42, 0x1, -R0 ;  /* 0x000000012a2a8824 */ /* 0x000fe200078e0a00 */
[C---:B------:R-:W-:Y:S01]  /*3080*/  ISETP.GT.U32.AND P0, PT, R0.reuse, R44, PT ;  /* 0x0000002c0000720c */ /* 0x040fe20003f04070 */
[----:B------:R-:W-:Y:S01]  /*3090*/  IMAD.MOV R9, RZ, RZ, -R9 ;  /* 0x000000ffff097224 */ /* 0x000fe200078e0a09 */
[----:B------:R-:W3:Y:S01]  /*30a0*/  LDC R170, c[0x0][0x238] ;  /* 0x00008e00ffaa7b82 */ /* 0x000ee20000000800 */
[----:B------:R-:W-:Y:S02]  /*30b0*/  IMAD.MOV R26, RZ, RZ, -R26 ;  /* 0x000000ffff1a7224 */ /* 0x000fe400078e0a1a */
[----:B------:R-:W-:Y:S01]  /*30c0*/  IMAD R43, R0, R9, R47 ;  /* 0x00000009002b7224 */ /* 0x000fe200078e022f */
[----:B------:R-:W-:Y:S01]  /*30d0*/  IABS R47, R81 ;  /* 0x00000051002f7213 */ /* 0x000fe20000000000 */
[--C-:B------:R-:W-:Y:S02]  /*30e0*/  @!P6 IMAD.IADD R45, R45, 0x1, -R0.reuse ;  /* 0x000000012d2de824 */ /* 0x100fe400078e0a00 */
[----:B------:R-:W-:Y:S01]  /*30f0*/  IMAD.HI.U32 R10, R4, R49, RZ ;  /* 0x00000031040a7227 */ /* 0x000fe200078e00ff */
[----:B------:R-:W-:Y:S01]  /*3100*/  ISETP.GT.U32.AND P6, PT, R0, R43, PT ;  /* 0x0000002b0000720c */ /* 0x000fe20003fc4070 */
[----:B------:R-:W3:Y:S02]  /*3110*/  LDC R172, c[0x0][0x238] ;  /* 0x00008e00ffac7b82 */ /* 0x000ee40000000800 */
[----:B------:R-:W-:Y:S01]  /*3120*/  @!P0 IMAD.IADD R44, R44, 0x1, -R0 ;  /* 0x000000012c2c8824 */ /* 0x000fe200078e0a00 */
[C---:B------:R-:W-:Y:S01]  /*3130*/  ISETP.GT.U32.AND P0, PT, R0.reuse, R45, PT ;  /* 0x0000002d0000720c */ /* 0x040fe20003f04070 */
[----:B------:R-:W-:Y:S01]  /*3140*/  IMAD R48, R0, R26, R83 ;  /* 0x0000001a00307224 */ /* 0x000fe200078e0253 */
[----:B------:R-:W-:Y:S01]  /*3150*/  IABS R83, R79 ;  /* 0x0000004f00537213 */ /* 0x000fe20000000000 */
[----:B------:R-:W-:-:S02]  /*3160*/  IMAD.MOV R10, RZ, RZ, -R10 ;  /* 0x000000ffff0a7224 */ /* 0x000fc400078e0a0a */
[----:B------:R-:W-:Y:S01]  /*3170*/  IMAD.HI.U32 R5, R4, R47, RZ ;  /* 0x0000002f04057227 */ /* 0x000fe200078e00ff */
[----:B------:R-:W3:Y:S03]  /*3180*/  LDC R174, c[0x0][0x238] ;  /* 0x00008e00ffae7b82 */ /* 0x000ee60000000800 */
[--C-:B------:R-:W-:Y:S01]  /*3190*/  @!P6 IMAD.IADD R43, R43, 0x1, -R0.reuse ;  /* 0x000000012b2be824 */ /* 0x100fe200078e0a00 */
[C---:B------:R-:W-:Y:S01]  /*31a0*/  ISETP.GT.U32.AND P6, PT, R0.reuse, R44, PT ;  /* 0x0000002c0000720c */ /* 0x040fe20003fc4070 */
[----:B------:R-:W-:Y:S02]  /*31b0*/  @!P5 IMAD.MOV R41, RZ, RZ, -R41 ;  /* 0x000000ffff29d224 */ /* 0x000fe400078e0a29 */
[----:B------:R-:W-:Y:S01]  /*31c0*/  @!P0 IMAD.IADD R45, R45, 0x1, -R0 ;  /* 0x000000012d2d8824 */ /* 0x000fe200078e0a00 */
[----:B------:R-:W-:Y:S01]  /*31d0*/  ISETP.GT.U32.AND P5, PT, R0, R43, PT ;  /* 0x0000002b0000720c */ /* 0x000fe20003fa4070 */
[----:B------:R-:W-:Y:S01]  /*31e0*/  IMAD.HI.U32 R9, R4, R83, RZ ;  /* 0x0000005304097227 */ /* 0x000fe200078e00ff */
[C---:B------:R-:W-:Y:S01]  /*31f0*/  ISETP.GT.U32.AND P0, PT, R0.reuse, R48, PT ;  /* 0x000000300000720c */ /* 0x040fe20003f04070 */
[----:B------:R-:W3:Y:S02]  /*3200*/  LDC R176, c[0x0][0x238] ;  /* 0x00008e00ffb07b82 */ /* 0x000ee40000000800 */
[----:B------:R-:W-:Y:S01]  /*3210*/  IMAD R49, R0, R10, R49 ;  /* 0x0000000a00317224 */ /* 0x000fe200078e0231 */
[----:B------:R-:W-:Y:S01]  /*3220*/  IABS R10, R69 ;  /* 0x00000045000a7213 */ /* 0x000fe20000000000 */
[----:B------:R-:W-:-:S02]  /*3230*/  IMAD.MOV R5, RZ, RZ, -R5 ;  /* 0x000000ffff057224 */ /* 0x000fc400078e0a05 */
[----:B------:R-:W-:Y:S01]  /*3240*/  @!P4 IMAD.MOV R38, RZ, RZ, -R38 ;  /* 0x000000ffff26c224 */ /* 0x000fe200078e0a26 */
[----:B------:R-:W-:Y:S01]  /*3250*/  ISETP.GE.AND P4, PT, R46, RZ, PT ;  /* 0x000000ff2e00720c */ /* 0x000fe20003f86270 */
[----:B------:R-:W-:Y:S01]  /*3260*/  IMAD.MOV R46, RZ, RZ, -R9 ;  /* 0x000000ffff2e7224 */ /* 0x000fe200078e0a09 */
[----:B------:R-:W3:Y:S01]  /*3270*/  LDC R178, c[0x0][0x238] ;  /* 0x00008e00ffb27b82 */ /* 0x000ee20000000800 */
[----:B------:R-:W-:Y:S01]  /*3280*/  @!P3 IMAD.MOV R42, RZ, RZ, -R42 ;  /* 0x000000ffff2ab224 */ /* 0x000fe200078e0a2a */
[C---:B------:R-:W-:Y:S01]  /*3290*/  ISETP.GT.U32.AND P3, PT, R0.reuse, R49, PT ;  /* 0x000000310000720c */ /* 0x040fe20003f64070 */
[C---:B------:R-:W-:Y:S02]  /*32a0*/  IMAD R47, R0.reuse, R5, R47 ;  /* 0x00000005002f7224 */ /* 0x040fe400078e022f */
[----:B------:R-:W-:Y:S01]  /*32b0*/  IMAD R46, R0, R46, R83 ;  /* 0x0000002e002e7224 */ /* 0x000fe200078e0253 */
[----:B------:R-:W-:Y:S01]  /*32c0*/  IABS R83, R54 ;  /* 0x0000003600537213 */ /* 0x000fe20000000000 */
[--C-:B------:R-:W-:Y:S01]  /*32d0*/  @!P6 IMAD.IADD R44, R44, 0x1, -R0.reuse ;  /* 0x000000012c2ce824 */ /* 0x100fe200078e0a00 */
[C---:B------:R-:W-:Y:S01]  /*32e0*/  ISETP.GT.U32.AND P6, PT, R0.reuse, R47, PT ;  /* 0x0000002f0000720c */ /* 0x040fe20003fc4070 */
[--C-:B------:R-:W-:Y:S01]  /*32f0*/  @!P5 IMAD.IADD R43, R43, 0x1, -R0.reuse ;  /* 0x000000012b2bd824 */ /* 0x100fe200078e0a00 */
[----:B------:R-:W-:Y:S01]  /*3300*/  ISETP.GT.U32.AND P5, PT, R0, R46, PT ;  /* 0x0000002e0000720c */ /* 0x000fe20003fa4070 */
[----:B------:R-:W-:Y:S01]  /*3310*/  @!P0 IMAD.IADD R48, R48, 0x1, -R0 ;  /* 0x0000000130308824 */ /* 0x000fe200078e0a00 */
[----:B------:R-:W-:Y:S01]  /*3320*/  ISETP.GE.AND P0, PT, R50, RZ, PT ;  /* 0x000000ff3200720c */ /* 0x000fe20003f06270 */
[----:B------:R-:W-:Y:S01]  /*3330*/  @!P4 IMAD.MOV R45, RZ, RZ, -R45 ;  /* 0x000000ffff2dc224 */ /* 0x000fe200078e0a2d */
[----:B------:R-:W3:Y:S01]  /*3340*/  LDC R179, c[0x0][0x238] ;  /* 0x00008e00ffb37b82 */ /* 0x000ee20000000800 */
[----:B------:R-:W-:Y:S01]  /*3350*/  IMAD.HI.U32 R9, R4, R87, RZ ;  /* 0x0000005704097227 */ /* 0x000fe200078e00ff */
[----:B------:R-:W-:-:S03]  /*3360*/  ISETP.GT.U32.AND P4, PT, R0, R48, PT ;  /* 0x000000300000720c */ /* 0x000fc60003f84070 */
[--C-:B------:R-:W-:Y:S01]  /*3370*/  @!P3 IMAD.IADD R49, R49, 0x1, -R0.reuse ;  /* 0x000000013131b824 */ /* 0x100fe200078e0a00 */
[----:B------:R-:W-:Y:S01]  /*3380*/  ISETP.GE.AND P3, PT, R51, RZ, PT ;  /* 0x000000ff3300720c */ /* 0x000fe20003f66270 */
[----:B------:R-:W-:Y:S01]  /*3390*/  IMAD.HI.U32 R5, R4, R85, RZ ;  /* 0x0000005504057227 */ /* 0x000fe200078e00ff */
[----:B------:R-:W3:Y:S03]  /*33a0*/  LDC R181, c[0x0][0x238] ;  /* 0x00008e00ffb57b82 */ /* 0x000ee60000000800 */
[----:B------:R-:W-:Y:S02]  /*33b0*/  IMAD.MOV R9, RZ, RZ, -R9 ;  /* 0x000000ffff097224 */ /* 0x000fe400078e0a09 */
[--C-:B------:R-:W-:Y:S01]  /*33c0*/  @!P6 IMAD.IADD R47, R47, 0x1, -R0.reuse ;  /* 0x000000012f2fe824 */ /* 0x100fe200078e0a00 */
[----:B------:R-:W-:Y:S01]  /*33d0*/  ISETP.GT.U32.AND P6, PT, R0, R49, PT ;  /* 0x000000310000720c */ /* 0x000fe20003fc4070 */
[----:B------:R-:W-:Y:S01]  /*33e0*/  IMAD.MOV R5, RZ, RZ, -R5 ;  /* 0x000000ffff057224 */ /* 0x000fe200078e0a05 */
[----:B------:R-:W3:Y:S01]  /*33f0*/  LDC R183, c[0x0][0x238] ;  /* 0x00008e00ffb77b82 */ /* 0x000ee20000000800 */
[----:B------:R-:W-:-:S02]  /*3400*/  @!P5 IMAD.IADD R46, R46, 0x1, -R0 ;  /* 0x000000012e2ed824 */ /* 0x000fc400078e0a00 */
[C---:B------:R-:W-:Y:S01]  /*3410*/  IMAD R51, R0.reuse, R9, R87 ;  /* 0x0000000900337224 */ /* 0x040fe200078e0257 */
[----:B------:R-:W-:Y:S01]  /*3420*/  IABS R87, R70 ;  /* 0x0000004600577213 */ /* 0x000fe20000000000 */
[C---:B------:R-:W-:Y:S01]  /*3430*/  IMAD R50, R0.reuse, R5, R85 ;  /* 0x0000000500327224 */ /* 0x040fe200078e0255 */
[C---:B------:R-:W-:Y:S01]  /*3440*/  ISETP.GT.U32.AND P5, PT, R0.reuse, R46, PT ;  /* 0x0000002e0000720c */ /* 0x040fe20003fa4070 */
[----:B------:R-:W-:Y:S01]  /*3450*/  @!P2 IMAD.MOV R44, RZ, RZ, -R44 ;  /* 0x000000ffff2ca224 */ /* 0x000fe200078e0a2c */
[----:B------:R-:W-:Y:S01]  /*3460*/  ISETP.GT.U32.AND P2, PT, R0, R47, PT ;  /* 0x0000002f0000720c */ /* 0x000fe20003f44070 */
[--C-:B------:R-:W-:Y:S01]  /*3470*/  @!P4 IMAD.IADD R48, R48, 0x1, -R0.reuse ;  /* 0x000000013030c824 */ /* 0x100fe200078e0a00 */
[C---:B------:R-:W-:Y:S01]  /*3480*/  ISETP.GT.U32.AND P4, PT, R0.reuse, R51, PT ;  /* 0x000000330000720c */ /* 0x040fe20003f84070 */
[----:B------:R-:W-:Y:S01]  /*3490*/  @!P1 IMAD.MOV R43, RZ, RZ, -R43 ;  /* 0x000000ffff2b9224 */ /* 0x000fe200078e0a2b */
[----:B------:R-:W-:Y:S01]  /*34a0*/  IABS R85, R67 ;  /* 0x0000004300557213 */ /* 0x000fe20000000000 */
[----:B------:R-:W-:Y:S01]  /*34b0*/  @!P6 IMAD.IADD R49, R49, 0x1, -R0 ;  /* 0x000000013131e824 */ /* 0x000fe200078e0a00 */
[----:B------:R-:W-:Y:S01]  /*34c0*/  ISETP.GT.U32.AND P1, PT, R0, R50, PT ;  /* 0x000000320000720c */ /* 0x000fe20003f24070 */
[C---:B------:R-:W-:Y:S01]  /*34d0*/  IMAD.HI.U32 R5, R4.reuse, R83, RZ ;  /* 0x0000005304057227 */ /* 0x040fe200078e00ff */
[----:B------:R-:W-:Y:S01]  /*34e0*/  ISETP.GE.AND P6, PT, R81, RZ, PT ;  /* 0x000000ff5100720c */ /* 0x000fe20003fc6270 */
[----:B------:R-:W3:Y:S01]  /*34f0*/  LDC R251, c[0x0][0x238] ;  /* 0x00008e00fffb7b82 */ /* 0x000ee20000000800 */
[----:B------:R-:W-:Y:S01]  /*3500*/  IABS R81, R78 ;  /* 0x0000004e00517213 */ /* 0x000fe20000000000 */
[----:B------:R-:W-:-:S04]  /*3510*/  IMAD.HI.U32 R9, R4, R85, RZ ;  /* 0x0000005504097227 */ /* 0x000fc800078e00ff */
[----:B------:R-:W-:Y:S02]  /*3520*/  IMAD.MOV R9, RZ, RZ, -R9 ;  /* 0x000000ffff097224 */ /* 0x000fe400078e0a09 */
[--C-:B------:R-:W-:Y:S01]  /*3530*/  @!P2 IMAD.IADD R47, R47, 0x1, -R0.reuse ;  /* 0x000000012f2fa824 */ /* 0x100fe200078e0a00 */
[----:B------:R-:W-:Y:S01]  /*3540*/  ISETP.GE.AND P2, PT, R79, RZ, PT ;  /* 0x000000ff4f00720c */ /* 0x000fe20003f46270 */
[--C-:B------:R-:W-:Y:S01]  /*3550*/  @!P5 IMAD.IADD R46, R46, 0x1, -R0.reuse ;  /* 0x000000012e2ed824 */ /* 0x100fe200078e0a00 */
[----:B------:R-:W-:Y:S01]  /*3560*/  ISETP.GE.AND P5, PT, R53, RZ, PT ;  /* 0x000000ff3500720c */ /* 0x000fe20003fa6270 */
[--C-:B------:R-:W-:Y:S01]  /*3570*/  @!P4 IMAD.IADD R51, R51, 0x1, -R0.reuse ;  /* 0x000000013333c824 */ /* 0x100fe200078e0a00 */
[----:B------:R-:W-:Y:S01]  /*3580*/  IABS R79, R73 ;  /* 0x00000049004f7213 */ /* 0x000fe20000000000 */
[----:B------:R-:W-:Y:S01]  /*3590*/  IMAD.MOV R5, RZ, RZ, -R5 ;  /* 0x000000ffff057224 */ /* 0x000fe200078e0a05 */
[----:B------:R-:W3:Y:S01]  /*35a0*/  LDC R252, c[0x0][0x238] ;  /* 0x00008e00fffc7b82 */ /* 0x000ee20000000800 */
[C---:B------:R-:W-:Y:S01]  /*35b0*/  IMAD R53, R0.reuse, R9, R85 ;  /* 0x0000000900357224 */ /* 0x040fe200078e0255 */
[----:B------:R-:W-:Y:S01]  /*35c0*/  ISETP.GT.U32.AND P4, PT, R0, R51, PT ;  /* 0x000000330000720c */ /* 0x000fe20003f84070 */
[----:B------:R-:W-:Y:S01]  /*35d0*/  @!P1 IMAD.IADD R50, R50, 0x1, -R0 ;  /* 0x0000000132329824 */ /* 0x000fe200078e0a00 */
[----:B------:R-:W-:Y:S01]  /*35e0*/  ISETP.GE.AND P1, PT, R52, RZ, PT ;  /* 0x000000ff3400720c */ /* 0x000fe20003f26270 */
[----:B------:R-:W-:Y:S01]  /*35f0*/  IMAD.MOV.U32 R9, RZ, RZ, R10 ;  /* 0x000000ffff097224 */ /* 0x000fe200078e000a */
[----:B------:R-:W-:Y:S01]  /*3600*/  IABS R10, R57 ;  /* 0x00000039000a7213 */ /* 0x000fe20000000000 */
[C---:B------:R-:W-:Y:S01]  /*3610*/  IMAD R52, R0.reuse, R5, R83 ;  /* 0x0000000500347224 */ /* 0x040fe200078e0253 */
[----:B------:R-:W-:Y:S01]  /*3620*/  IABS R85, R76 ;  /* 0x0000004c00557213 */ /* 0x000fe20000000000 */
[----:B------:R-:W-:Y:S01]  /*3630*/  @!P3 IMAD.MOV R49, RZ, RZ, -R49 ;  /* 0x000000ffff31b224 */ /* 0x000fe200078e0a31 */
[----:B------:R-:W-:Y:S01]  /*3640*/  ISETP.GT.U32.AND P3, PT, R0, R50, PT ;  /* 0x000000320000720c */ /* 0x000fe20003f64070 */
[----:B------:R-:W-:Y:S01]  /*3650*/  IMAD.HI.U32 R5, R4, R9, RZ ;  /* 0x0000000904057227 */ /* 0x000fe200078e00ff */
[----:B------:R-:W-:-:S03]  /*3660*/  IABS R83, R74 ;  /* 0x0000004a00537213 */ /* 0x000fc60000000000 */
[----:B------:R-:W-:Y:S01]  /*3670*/  @!P6 IMAD.MOV R47, RZ, RZ, -R47 ;  /* 0x000000ffff2fe224 */ /* 0x000fe200078e0a2f */
[----:B------:R-:W-:Y:S01]  /*3680*/  ISETP.GT.U32.AND P6, PT, R0, R53, PT ;  /* 0x000000350000720c */ /* 0x000fe20003fc4070 */
[----:B------:R-:W-:Y:S02]  /*3690*/  IMAD.MOV R5, RZ, RZ, -R5 ;  /* 0x000000ffff057224 */ /* 0x000fe400078e0a05 */
[----:B------:R-:W-:Y:S01]  /*36a0*/  @!P2 IMAD.MOV R46, RZ, RZ, -R46 ;  /* 0x000000ffff2ea224 */ /* 0x000fe200078e0a2e */
[----:B------:R-:W-:Y:S01]  /*36b0*/  ISETP.GE.AND P2, PT, R54, RZ, PT ;  /* 0x000000ff3600720c */ /* 0x000fe20003f46270 */
[----:B------:R-:W-:Y:S01]  /*36c0*/  IMAD R54, R0, R5, R9 ;  /* 0x0000000500367224 */ /* 0x000fe200078e0209 */
[----:B------:R-:W-:Y:S01]  /*36d0*/  IABS R9, R55 ;  /* 0x0000003700097213 */ /* 0x000fe20000000000 */
[--C-:B------:R-:W-:Y:S02]  /*36e0*/  @!P4 IMAD.IADD R51, R51, 0x1, -R0.reuse ;  /* 0x000000013333c824 */ /* 0x100fe400078e0a00 */
[----:B------:R-:W-:Y:S01]  /*36f0*/  @!P3 IMAD.IADD R50, R50, 0x1, -R0 ;  /* 0x000000013232b824 */ /* 0x000fe200078e0a00 */
[C---:B------:R-:W-:Y:S01]  /*3700*/  ISETP.GT.U32.AND P4, PT, R0.reuse, R54, PT ;  /* 0x000000360000720c */ /* 0x040fe20003f84070 */
[----:B------:R-:W-:Y:S01]  /*3710*/  @!P0 IMAD.MOV R48, RZ, RZ, -R48 ;  /* 0x000000ffff308224 */ /* 0x000fe200078e0a30 */
[----:B------:R-:W-:Y:S01]  /*3720*/  ISETP.GT.U32.AND P0, PT, R0, R52, PT ;  /* 0x000000340000720c */ /* 0x000fe20003f04070 */
[----:B------:R-:W-:Y:S01]  /*3730*/  @!P6 IMAD.IADD R53, R53, 0x1, -R0 ;  /* 0x000000013535e824 */ /* 0x000fe200078e0a00 */
[----:B------:R-:W-:Y:S01]  /*3740*/  ISETP.GE.AND P3, PT, R67, RZ, PT ;  /* 0x000000ff4300720c */ /* 0x000fe20003f66270 */
[----:B------:R-:W-:Y:S01]  /*3750*/  @!P5 IMAD.MOV R50, RZ, RZ, -R50 ;  /* 0x000000ffff32d224 */ /* 0x000fe200078e0a32 */
[----:B------:R-:W-:Y:S01]  /*3760*/  IABS R67, R65 ;  /* 0x0000004100437213 */ /* 0x000fe20000000000 */
[----:B------:R-:W-:Y:S01]  /*3770*/  IMAD.HI.U32 R5, R4, R9, RZ ;  /* 0x0000000904057227 */ /* 0x000fe200078e00ff */
[----:B------:R-:W-:-:S03]  /*3780*/  ISETP.GT.U32.AND P5, PT, R0, R53, PT ;  /* 0x000000350000720c */ /* 0x000fc60003fa4070 */
[----:B------:R-:W-:Y:S02]  /*3790*/  IMAD.MOV R5, RZ, RZ, -R5 ;  /* 0x000000ffff057224 */ /* 0x000fe400078e0a05 */
[--C-:B------:R-:W-:Y:S01]  /*37a0*/  @!P4 IMAD.IADD R54, R54, 0x1, -R0.reuse ;  /* 0x000000013636c824 */ /* 0x100fe200078e0a00 */
[----:B------:R-:W-:Y:S01]  /*37b0*/  ISETP.GE.AND P4, PT, R55, RZ, PT ;  /* 0x000000ff3700720c */ /* 0x000fe20003f86270 */
[----:B------:R-:W-:Y:S02]  /*37c0*/  IMAD R55, R0, R5, R9 ;  /* 0x0000000500377224 */ /* 0x000fe400078e0209 */
[--C-:B------:R-:W-:Y:S01]  /*37d0*/  @!P0 IMAD.IADD R52, R52, 0x1, -R0.reuse ;  /* 0x0000000134348824 */ /* 0x100fe200078e0a00 */
[----:B------:R-:W-:Y:S01]  /*37e0*/  ISETP.GE.AND P0, PT, R69, RZ, PT ;  /* 0x000000ff4500720c */ /* 0x000fe20003f06270 */
[----:B------:R-:W-:Y:S01]  /*37f0*/  @!P1 IMAD.MOV R51, RZ, RZ, -R51 ;  /* 0x000000ffff339224 */ /* 0x000fe200078e0a33 */
[C---:B------:R-:W-:Y:S01]  /*3800*/  ISETP.GT.U32.AND P1, PT, R0.reuse, R54, PT ;  /* 0x000000360000720c */ /* 0x040fe20003f24070 */
[----:B------:R-:W-:Y:S01]  /*3810*/  @!P5 IMAD.IADD R53, R53, 0x1, -R0 ;  /* 0x000000013535d824 */ /* 0x000fe200078e0a00 */
[----:B------:R-:W-:Y:S01]  /*3820*/  ISETP.GT.U32.AND P5, PT, R0, R55, PT ;  /* 0x000000370000720c */ /* 0x000fe20003fa4070 */
[----:B------:R-:W-:Y:S01]  /*3830*/  IMAD.HI.U32 R5, R4, R67, RZ ;  /* 0x0000004304057227 */ /* 0x000fe200078e00ff */
[----:B------:R-:W-:-:S02]  /*3840*/  ISETP.GT.U32.AND P6, PT, R0, R52, PT ;  /* 0x000000340000720c */ /* 0x000fc40003fc4070 */
[----:B------:R-:W-:Y:S01]  /*3850*/  IABS R69, R59 ;  /* 0x0000003b00457213 */ /* 0x000fe20000000000 */
[----:B------:R-:W-:Y:S02]  /*3860*/  IMAD.MOV R5, RZ, RZ, -R5 ;  /* 0x000000ffff057224 */ /* 0x000fe400078e0a05 */
[----:B------:R-:W-:Y:S01]  /*3870*/  @!P3 IMAD.MOV R53, RZ, RZ, -R53 ;  /* 0x000000ffff35b224 */ /* 0x000fe200078e0a35 */
[----:B------:R-:W-:Y:S01]  /*3880*/  ISETP.GE.AND P3, PT, R57, RZ, PT ;  /* 0x000000ff3900720c */ /* 0x000fe20003f66270 */
[----:B------:R-:W-:Y:S01]  /*3890*/  IMAD R5, R0, R5, R67 ;  /* 0x0000000500057224 */ /* 0x000fe200078e0243 */
[----:B------:R-:W-:Y:S01]  /*38a0*/  IABS R67, R61 ;  /* 0x0000003d00437213 */ /* 0x000fe20000000000 */
[--C-:B------:R-:W-:Y:S01]  /*38b0*/  @!P1 IMAD.IADD R54, R54, 0x1, -R0.reuse ;  /* 0x0000000136369824 */ /* 0x100fe200078e0a00 */
[----:B------:R-:W-:Y:S01]  /*38c0*/  ISETP.GE.AND P1, PT, R59, RZ, PT ;  /* 0x000000ff3b00720c */ /* 0x000fe20003f26270 */
[--C-:B------:R-:W-:Y:S02]  /*38d0*/  @!P5 IMAD.IADD R55, R55, 0x1, -R0.reuse ;  /* 0x000000013737d824 */ /* 0x100fe400078e0a00 */
[----:B------:R-:W-:Y:S01]  /*38e0*/  @!P6 IMAD.IADD R52, R52, 0x1, -R0 ;  /* 0x000000013434e824 */ /* 0x000fe200078e0a00 */
[----:B------:R-:W-:Y:S01]  /*38f0*/  ISETP.GE.AND P6, PT, R65, RZ, PT ;  /* 0x000000ff4100720c */ /* 0x000fe20003fc6270 */
[----:B------:R-:W-:Y:S01]  /*3900*/  IMAD.MOV.U32 R59, RZ, RZ, R10 ;  /* 0x000000ffff3b7224 */ /* 0x000fe200078e000a */
[----:B------:R-:W-:Y:S01]  /*3910*/  ISETP.GT.U32.AND P5, PT, R0, R55, PT ;  /* 0x000000370000720c */ /* 0x000fe20003fa4070 */
[----:B------:R-:W-:Y:S01]  /*3920*/  IMAD.HI.U32 R9, R4, R69, RZ ;  /* 0x0000004504097227 */ /* 0x000fe200078e00ff */
[----:B------:R-:W-:-:S03]  /*3930*/  IABS R65, R77 ;  /* 0x0000004d00417213 */ /* 0x000fc60000000000 */
[----:B------:R-:W-:-:S04]  /*3940*/  IMAD.HI.U32 R10, R4, R59, RZ ;  /* 0x0000003b040a7227 */ /* 0x000fc800078e00ff */
[----:B------:R-:W-:Y:S01]  /*3950*/  @!P2 IMAD.MOV R52, RZ, RZ, -R52 ;  /* 0x000000ffff34a224 */ /* 0x000fe200078e0a34 */
[C---:B------:R-:W-:Y:S01]  /*3960*/  ISETP.GT.U32.AND P2, PT, R0.reuse, R5, PT ;  /* 0x000000050000720c */ /* 0x040fe20003f44070 */
[----:B------:R-:W-:Y:S02]  /*3970*/  IMAD.MOV R9, RZ, RZ, -R9 ;  /* 0x000000ffff097224 */ /* 0x000fe400078e0a09 */
[----:B------:R-:W-:Y:S02]  /*3980*/  IMAD.MOV R57, RZ, RZ, -R10 ;  /* 0x000000ffff397224 */ /* 0x000fe400078e0a0a */
[C---:B------:R-:W-:Y:S01]  /*3990*/  IMAD R9, R0.reuse, R9, R69 ;  /* 0x0000000900097224 */ /* 0x040fe200078e0245 */
[----:B------:R-:W-:Y:S01]  /*39a0*/  IABS R69, R63 ;  /* 0x0000003f00457213 */ /* 0x000fe20000000000 */
[C---:B------:R-:W-:Y:S02]  /*39b0*/  IMAD R57, R0.reuse, R57, R59 ;  /* 0x0000003900397224 */ /* 0x040fe400078e023b */
[----:B------:R-:W-:Y:S01]  /*39c0*/  @!P0 IMAD.MOV R54, RZ, RZ, -R54 ;  /* 0x000000ffff368224 */ /* 0x000fe200078e0a36 */
[----:B------:R-:W-:Y:S01]  /*39d0*/  ISETP.GT.U32.AND P0, PT, R0, R9, PT ;  /* 0x000000090000720c */ /* 0x000fe20003f04070 */
[----:B------:R-:W-:-:S04]  /*39e0*/  IMAD.HI.U32 R10, R4, R65, RZ ;  /* 0x00000041040a7227 */ /* 0x000fc800078e00ff */
[--C-:B------:R-:W-:Y:S01]  /*39f0*/  @!P5 IMAD.IADD R55, R55, 0x1, -R0.reuse ;  /* 0x000000013737d824 */ /* 0x100fe200078e0a00 */
[C---:B------:R-:W-:Y:S01]  /*3a00*/  ISETP.GT.U32.AND P5, PT, R0.reuse, R57, PT ;  /* 0x000000390000720c */ /* 0x040fe20003fa4070 */
[----:B------:R-:W-:Y:S02]  /*3a10*/  @!P2 IMAD.IADD R5, R5, 0x1, -R0 ;  /* 0x000000010505a824 */ /* 0x000fe400078e0a00 */
[----:B------:R-:W-:Y:S02]  /*3a20*/  IMAD.MOV R10, RZ, RZ, -R10 ;  /* 0x000000ffff0a7224 */ /* 0x000fe400078e0a0a */
[----:B------:R-:W-:Y:S01]  /*3a30*/  @!P4 IMAD.MOV R55, RZ, RZ, -R55 ;  /* 0x000000ffff37c224 */ /* 0x000fe200078e0a37 */
[C---:B------:R-:W-:Y:S01]  /*3a40*/  ISETP.GT.U32.AND P2, PT, R0.reuse, R5, PT ;  /* 0x000000050000720c */ /* 0x040fe20003f44070 */
[----:B------:R-:W-:Y:S02]  /*3a50*/  IMAD R65, R0, R10, R65 ;  /* 0x0000000a00417224 */ /* 0x000fe400078e0241 */
[----:B------:R-:W-:-:S03]  /*3a60*/  IMAD.HI.U32 R10, R4, R67, RZ ;  /* 0x00000043040a7227 */ /* 0x000fc600078e00ff */
[C---:B------:R-:W-:Y:S01]  /*3a70*/  ISETP.GT.U32.AND P4, PT, R0.reuse, R65, PT ;  /* 0x000000410000720c */ /* 0x040fe20003f84070 */
[----:B------:R-:W-:Y:S02]  /*3a80*/  @!P0 IMAD.IADD R9, R9, 0x1, -R0 ;  /* 0x0000000109098824 */ /* 0x000fe400078e0a00 */
[----:B------:R-:W-:Y:S02]  /*3a90*/  IMAD.MOV R10, RZ, RZ, -R10 ;  /* 0x000000ffff0a7224 */ /* 0x000fe400078e0a0a */
[--C-:B------:R-:W-:Y:S01]  /*3aa0*/  @!P5 IMAD.IADD R57, R57, 0x1, -R0.reuse ;  /* 0x000000013939d824 */ /* 0x100fe200078e0a00 */
[C---:B------:R-:W-:Y:S01]  /*3ab0*/  ISETP.GT.U32.AND P0, PT, R0.reuse, R9, PT ;  /* 0x000000090000720c */ /* 0x040fe20003f04070 */
[C---:B------:R-:W-:Y:S02]  /*3ac0*/  IMAD R67, R0.reuse, R10, R67 ;  /* 0x0000000a00437224 */ /* 0x040fe400078e0243 */
[----:B------:R-:W-:Y:S01]  /*3ad0*/  @!P2 IMAD.IADD R5, R5, 0x1, -R0 ;  /* 0x000000010505a824 */ /* 0x000fe200078e0a00 */
[----:B------:R-:W-:Y:S01]  /*3ae0*/  ISETP.GT.U32.AND P5, PT, R0, R57, PT ;  /* 0x000000390000720c */ /* 0x000fe20003fa4070 */
[----:B------:R-:W-:Y:S01]  /*3af0*/  IMAD.HI.U32 R26, R4, R69, RZ ;  /* 0x00000045041a7227 */ /* 0x000fe200078e00ff */
[----:B------:R-:W-:-:S03]  /*3b00*/  ISETP.GT.U32.AND P2, PT, R0, R67, PT ;  /* 0x000000430000720c */ /* 0x000fc60003f44070 */
[--C-:B------:R-:W-:Y:S01]  /*3b10*/  @!P4 IMAD.IADD R65, R65, 0x1, -R0.reuse ;  /* 0x000000014141c824 */ /* 0x100fe200078e0a00 */
[----:B------:R-:W-:Y:S01]  /*3b20*/  ISETP.GE.AND P4, PT, R77, RZ, PT ;  /* 0x000000ff4d00720c */ /* 0x000fe20003f86270 */
[----:B------:R-:W-:Y:S01]  /*3b30*/  IMAD.MOV.U32 R59, RZ, RZ, R5 ;  /* 0x000000ffff3b7224 */ /* 0x000fe200078e0005 */
[----:B------:R-:W-:Y:S01]  /*3b40*/  IABS R77, R56 ;  /* 0x00000038004d7213 */ /* 0x000fe20000000000 */
[--C-:B------:R-:W-:Y:S02]  /*3b50*/  @!P0 IMAD.IADD R9, R9, 0x1, -R0.reuse ;  /* 0x0000000109098824 */ /* 0x100fe400078e0a00 */
[----:B------:R-:W-:Y:S01]  /*3b60*/  @!P6 IMAD.MOV R59, RZ, RZ, -R59 ;  /* 0x000000ffff3be224 */ /* 0x000fe200078e0a3b */
[----:B------:R-:W-:Y:S01]  /*3b70*/  ISETP.GT.U32.AND P6, PT, R0, R65, PT ;  /* 0x000000410000720c */ /* 0x000fe20003fc4070 */
[--C-:B------:R-:W-:Y:S01]  /*3b80*/  @!P5 IMAD.IADD R57, R57, 0x1, -R0.reuse ;  /* 0x000000013939d824 */ /* 0x100fe200078e0a00 */
[----:B------:R-:W-:Y:S01]  /*3b90*/  ISETP.GE.AND P5, PT, R61, RZ, PT ;  /* 0x000000ff3d00720c */ /* 0x000fe20003fa6270 */
[----:B------:R-:W-:Y:S01]  /*3ba0*/  @!P2 IMAD.IADD R67, R67, 0x1, -R0 ;  /* 0x000000014343a824 */ /* 0x000fe200078e0a00 */
[----:B------:R-:W-:Y:S01]  /*3bb0*/  ISETP.GE.AND P2, PT, R63, RZ, PT ;  /* 0x000000ff3f00720c */ /* 0x000fe20003f46270 */
[----:B------:R-:W-:-:S02]  /*3bc0*/  IMAD.MOV.U32 R61, RZ, RZ, R9 ;  /* 0x000000ffff3d7224 */ /* 0x000fc400078e0009 */
[----:B------:R-:W-:-:S04]  /*3bd0*/  IMAD.HI.U32 R9, R4, R77, RZ ;  /* 0x0000004d04097227 */ /* 0x000fc800078e00ff */
[----:B------:R-:W-:Y:S01]  /*3be0*/  @!P1 IMAD.MOV R61, RZ, RZ, -R61 ;  /* 0x000000ffff3d9224 */ /* 0x000fe200078e0a3d */
[----:B------:R-:W-:Y:S01]  /*3bf0*/  ISETP.GT.U32.AND P1, PT, R0, R67, PT ;  /* 0x000000430000720c */ /* 0x000fe20003f24070 */
[----:B------:R-:W-:Y:S02]  /*3c00*/  IMAD.MOV R9, RZ, RZ, -R9 ;  /* 0x000000ffff097224 */ /* 0x000fe400078e0a09 */
[----:B------:R-:W-:-:S04]  /*3c10*/  IMAD.HI.U32 R5, R4, R79, RZ ;  /* 0x0000004f04057227 */ /* 0x000fc800078e00ff */
[C---:B------:R-:W-:Y:S01]  /*3c20*/  IMAD R9, R0.reuse, R9, R77 ;  /* 0x0000000900097224 */ /* 0x040fe200078e024d */
[----:B------:R-:W-:Y:S01]  /*3c30*/  IABS R77, R75 ;  /* 0x0000004b004d7213 */ /* 0x000fe20000000000 */
[----:B------:R-:W-:Y:S02]  /*3c40*/  IMAD.MOV R5, RZ, RZ, -R5 ;  /* 0x000000ffff057224 */ /* 0x000fe400078e0a05 */
[--C-:B------:R-:W-:Y:S02]  /*3c50*/  @!P6 IMAD.IADD R65, R65, 0x1, -R0.reuse ;  /* 0x000000014141e824 */ /* 0x100fe400078e0a00 */
[----:B------:R-:W-:Y:S01]  /*3c60*/  @!P1 IMAD.IADD R67, R67, 0x1, -R0 ;  /* 0x0000000143439824 */ /* 0x000fe200078e0a00 */
[C---:B------:R-:W-:Y:S01]  /*3c70*/  ISETP.GT.U32.AND P1, PT, R0.reuse, R9, PT ;  /* 0x000000090000720c */ /* 0x040fe20003f24070 */
[C---:B------:R-:W-:Y:S01]  /*3c80*/  IMAD R5, R0.reuse, R5, R79 ;  /* 0x0000000500057224 */ /* 0x040fe200078e024f */
[----:B------:R-:W-:Y:S01]  /*3c90*/  IABS R79, R80 ;  /* 0x00000050004f7213 */ /* 0x000fe20000000000 */
[----:B------:R-:W-:Y:S01]  /*3ca0*/  IMAD.MOV.U32 R63, RZ, RZ, R57 ;  /* 0x000000ffff3f7224 */ /* 0x000fe200078e0039 */
[----:B------:R-:W-:Y:S01]  /*3cb0*/  IABS R57, R71 ;  /* 0x0000004700397213 */ /* 0x000fe20000000000 */
[----:B------:R-:W-:Y:S01]  /*3cc0*/  @!P4 IMAD.MOV R65, RZ, RZ, -R65 ;  /* 0x000000ffff41c224 */ /* 0x000fe200078e0a41 */
[----:B------:R-:W-:Y:S01]  /*3cd0*/  ISETP.GT.U32.AND P6, PT, R0, R5, PT ;  /* 0x000000050000720c */ /* 0x000fe20003fc4070 */
[----:B------:R-:W-:Y:S01]  /*3ce0*/  IMAD.MOV R26, RZ, RZ, -R26 ;  /* 0x000000ffff1a7224 */ /* 0x000fe200078e0a1a */
[----:B------:R-:W-:Y:S01]  /*3cf0*/  ISETP.GE.AND P4, PT, R56, RZ, PT ;  /* 0x000000ff3800720c */ /* 0x000fe20003f86270 */
[----:B------:R-:W-:-:S04]  /*3d00*/  IMAD.HI.U32 R10, R4, R57, RZ ;  /* 0x00000039040a7227 */ /* 0x000fc800078e00ff */
[----:B------:R-:W-:Y:S02]  /*3d10*/  @!P1 IMAD.IADD R9, R9, 0x1, -R0 ;  /* 0x0000000109099824 */ /* 0x000fe400078e0a00 */
[----:B------:R-:W-:Y:S02]  /*3d20*/  IMAD.MOV R56, RZ, RZ, -R10 ;  /* 0x000000ffff387224 */ /* 0x000fe400078e0a0a */
[----:B------:R-:W-:Y:S01]  /*3d30*/  IMAD.HI.U32 R10, R4, R77, RZ ;  /* 0x0000004d040a7227 */ /* 0x000fe200078e00ff */
[----:B------:R-:W-:-:S03]  /*3d40*/  ISETP.GT.U32.AND P1, PT, R0, R9, PT ;  /* 0x000000090000720c */ /* 0x000fc60003f24070 */
[----:B------:R-:W-:Y:S02]  /*3d50*/  @!P6 IMAD.IADD R5, R5, 0x1, -R0 ;  /* 0x000000010505e824 */ /* 0x000fe400078e0a00 */
[C---:B------:R-:W-:Y:S02]  /*3d60*/  IMAD R57, R0.reuse, R56, R57 ;  /* 0x0000003800397224 */ /* 0x040fe400078e0239 */
[----:B------:R-:W-:Y:S01]  /*3d70*/  IMAD.MOV R56, RZ, RZ, -R10 ;  /* 0x000000ffff387224 */ /* 0x000fe200078e0a0a */
[----:B------:R-:W-:Y:S01]  /*3d80*/  ISETP.GT.U32.AND P6, PT, R0, R5, PT ;  /* 0x000000050000720c */ /* 0x000fe20003fc4070 */
[----:B------:R-:W-:-:S04]  /*3d90*/  IMAD.HI.U32 R10, R4, R81, RZ ;  /* 0x00000051040a7227 */ /* 0x000fc800078e00ff */
[C---:B------:R-:W-:Y:S02]  /*3da0*/  IMAD R77, R0.reuse, R56, R77 ;  /* 0x00000038004d7224 */ /* 0x040fe400078e024d */
[----:B------:R-:W-:Y:S02]  /*3db0*/  @!P1 IMAD.IADD R9, R9, 0x1, -R0 ;  /* 0x0000000109099824 */ /* 0x000fe400078e0a00 */
[C---:B------:R-:W-:Y:S01]  /*3dc0*/  IMAD R69, R0.reuse, R26, R69 ;  /* 0x0000001a00457224 */ /* 0x040fe200078e0245 */
[C---:B------:R-:W-:Y:S01]  /*3dd0*/  ISETP.GT.U32.AND P1, PT, R0.reuse, R77, PT ;  /* 0x0000004d0000720c */ /* 0x040fe20003f24070 */
[----:B------:R-:W-:Y:S02]  /*3de0*/  IMAD.MOV R10, RZ, RZ, -R10 ;  /* 0x000000ffff0a7224 */ /* 0x000fe400078e0a0a */
[----:B------:R-:W-:Y:S01]  /*3df0*/  @!P6 IMAD.IADD R5, R5, 0x1, -R0 ;  /* 0x000000010505e824 */ /* 0x000fe200078e0a00 */
[----:B------:R-:W-:Y:S01]  /*3e00*/  ISETP.GT.U32.AND P6, PT, R0, R57, PT ;  /* 0x000000390000720c */ /* 0x000fe20003fc4070 */
[----:B------:R-:W-:Y:S01]  /*3e10*/  IMAD.HI.U32 R26, R4, R79, RZ ;  /* 0x0000004f041a7227 */ /* 0x000fe200078e00ff */
[----:B------:R-:W-:-:S03]  /*3e20*/  ISETP.GT.U32.AND P0, PT, R0, R69, PT ;  /* 0x000000450000720c */ /* 0x000fc60003f04070 */
[C---:B------:R-:W-:Y:S02]  /*3e30*/  IMAD R81, R0.reuse, R10, R81 ;  /* 0x0000000a00517224 */ /* 0x040fe400078e0251 */
[----:B------:R-:W-:Y:S02]  /*3e40*/  IMAD.MOV R26, RZ, RZ, -R26 ;  /* 0x000000ffff1a7224 */ /* 0x000fe400078e0a1a */
[--C-:B------:R-:W-:Y:S02]  /*3e50*/  @!P1 IMAD.IADD R77, R77, 0x1, -R0.reuse ;  /* 0x000000014d4d9824 */ /* 0x100fe400078e0a00 */
[C---:B------:R-:W-:Y:S02]  /*3e60*/  IMAD R79, R0.reuse, R26, R79 ;  /* 0x0000001a004f7224 */ /* 0x040fe400078e024f */
[----:B------:R-:W-:Y:S01]  /*3e70*/  @!P6 IMAD.IADD R57, R57, 0x1, -R0 ;  /* 0x000000013939e824 */ /* 0x000fe200078e0a00 */
[----:B------:R-:W-:Y:S01]  /*3e80*/  ISETP.GT.U32.AND P1, PT, R0, R77, PT ;  /* 0x0000004d0000720c */ /* 0x000fe20003f24070 */
[----:B------:R-:W-:-:S03]  /*3e90*/  IMAD.HI.U32 R26, R4, R85, RZ ;  /* 0x00000055041a7227 */ /* 0x000fc600078e00ff */
[----:B------:R-:W-:Y:S01]  /*3ea0*/  ISETP.GT.U32.AND P6, PT, R0, R57, PT ;  /* 0x000000390000720c */ /* 0x000fe20003fc4070 */
[----:B------:R-:W-:Y:S02]  /*3eb0*/  IMAD.MOV R56, RZ, RZ, -R26 ;  /* 0x000000ffff387224 */ /* 0x000fe400078e0a1a */
[----:B------:R-:W-:-:S04]  /*3ec0*/  IMAD.HI.U32 R10, R4, R83, RZ ;  /* 0x00000053040a7227 */ /* 0x000fc800078e00ff */
[C---:B------:R-:W-:Y:S02]  /*3ed0*/  IMAD R85, R0.reuse, R56, R85 ;  /* 0x0000003800557224 */ /* 0x040fe400078e0255 */
[----:B------:R-:W-:Y:S01]  /*3ee0*/  @!P1 IMAD.IADD R77, R77, 0x1, -R0 ;  /* 0x000000014d4d9824 */ /* 0x000fe200078e0a00 */
[C---:B------:R-:W-:Y:S01]  /*3ef0*/  ISETP.GT.U32.AND P1, PT, R0.reuse, R81, PT ;  /* 0x000000510000720c */ /* 0x040fe20003f24070 */
[----:B------:R-:W-:Y:S02]  /*3f00*/  IMAD.MOV R10, RZ, RZ, -R10 ;  /* 0x000000ffff0a7224 */ /* 0x000fe400078e0a0a */
[----:B------:R-:W-:Y:S01]  /*3f10*/  @!P6 IMAD.IADD R57, R57, 0x1, -R0 ;  /* 0x000000013939e824 */ /* 0x000fe200078e0a00 */
[C---:B------:R-:W-:Y:S01]  /*3f20*/  ISETP.GT.U32.AND P6, PT, R0.reuse, R79, PT ;  /* 0x0000004f0000720c */ /* 0x040fe20003fc4070 */
[----:B------:R-:W-:Y:S02]  /*3f30*/  IMAD R83, R0, R10, R83 ;  /* 0x0000000a00537224 */ /* 0x000fe400078e0253 */
[----:B------:R-:W-:-:S04]  /*3f40*/  IMAD.HI.U32 R26, R4, R89, RZ ;  /* 0x00000059041a7227 */ /* 0x000fc800078e00ff */
[----:B------:R-:W-:Y:S02]  /*3f50*/  IMAD.MOV R26, RZ, RZ, -R26 ;  /* 0x000000ffff1a7224 */ /* 0x000fe400078e0a1a */
[----:B------:R-:W-:Y:S01]  /*3f60*/  @!P1 IMAD.IADD R81, R81, 0x1, -R0 ;  /* 0x0000000151519824 */ /* 0x000fe200078e0a00 */
[----:B------:R-:W-:Y:S01]  /*3f70*/  ISETP.GT.U32.AND P1, PT, R0, R85, PT ;  /* 0x000000550000720c */ /* 0x000fe20003f24070 */
[----:B------:R-:W-:-:S04]  /*3f80*/  IMAD.HI.U32 R10, R4, R87, RZ ;  /* 0x00000057040a7227 */ /* 0x000fc800078e00ff */
[----:B------:R-:W-:Y:S01]  /*3f90*/  @!P6 IMAD.IADD R79, R79, 0x1, -R0 ;  /* 0x000000014f4fe824 */ /* 0x000fe200078e0a00 */
[C---:B------:R-:W-:Y:S01]  /*3fa0*/  ISETP.GT.U32.AND P6, PT, R0.reuse, R83, PT ;  /* 0x000000530000720c */ /* 0x040fe20003fc4070 */
[C---:B------:R-:W-:Y:S02]  /*3fb0*/  IMAD R89, R0.reuse, R26, R89 ;  /* 0x0000001a00597224 */ /* 0x040fe400078e0259 */
[----:B------:R-:W-:Y:S02]  /*3fc0*/  IMAD.MOV R10, RZ, RZ, -R10 ;  /* 0x000000ffff0a7224 */ /* 0x000fe400078e0a0a */
[--C-:B------:R-:W-:Y:S02]  /*3fd0*/  @!P0 IMAD.IADD R69, R69, 0x1, -R0.reuse ;  /* 0x0000000145458824 */ /* 0x100fe400078e0a00 */
[----:B------:R-:W-:Y:S01]  /*3fe0*/  @!P1 IMAD.IADD R85, R85, 0x1, -R0 ;  /* 0x0000000155559824 */ /* 0x000fe200078e0a00 */
[C---:B------:R-:W-:Y:S01]  /*3ff0*/  ISETP.GT.U32.AND P1, PT, R0.reuse, R89, PT ;  /* 0x000000590000720c */ /* 0x040fe20003f24070 */
[C---:B------:R-:W-:Y:S01]  /*4000*/  IMAD R87, R0.reuse, R10, R87 ;  /* 0x0000000a00577224 */ /* 0x040fe200078e0257 */
[----:B------:R-:W-:Y:S01]  /*4010*/  ISETP.GT.U32.AND P0, PT, R0, R69, PT ;  /* 0x000000450000720c */ /* 0x000fe20003f04070 */
[----:B------:R-:W-:-:S04]  /*4020*/  IMAD.HI.U32 R10, R4, R91, RZ ;  /* 0x0000005b040a7227 */ /* 0x000fc800078e00ff */
[----:B------:R-:W-:Y:S01]  /*4030*/  @!P6 IMAD.IADD R83, R83, 0x1, -R0 ;  /* 0x000000015353e824 */ /* 0x000fe200078e0a00 */
[C---:B------:R-:W-:Y:S01]  /*4040*/  ISETP.GT.U32.AND P6, PT, R0.reuse, R87, PT ;  /* 0x000000570000720c */ /* 0x040fe20003fc4070 */
[----:B------:R-:W-:Y:S01]  /*4050*/  @!P3 IMAD.MOV R63, RZ, RZ, -R63 ;  /* 0x000000ffff3fb224 */ /* 0x000fe200078e0a3f */
[----:B------:R-:W-:Y:S01]  /*4060*/  ISETP.GE.AND P3, PT, R73, RZ, PT ;  /* 0x000000ff4900720c */ /* 0x000fe20003f66270 */
[----:B------:R-:W-:Y:S02]  /*4070*/  IMAD.MOV R10, RZ, RZ, -R10 ;  /* 0x000000ffff0a7224 */ /* 0x000fe400078e0a0a */
[----:B------:R-:W-:Y:S01]  /*4080*/  @!P1 IMAD.IADD R89, R89, 0x1, -R0 ;  /* 0x0000000159599824 */ /* 0x000fe200078e0a00 */
[C---:B------:R-:W-:Y:S01]  /*4090*/  ISETP.GT.U32.AND P1, PT, R0.reuse, R85, PT ;  /* 0x000000550000720c */ /* 0x040fe20003f24070 */
[----:B------:R-:W-:Y:S02]  /*40a0*/  IMAD R91, R0, R10, R91 ;  /* 0x0000000a005b7224 */ /* 0x000fe400078e025b */
[----:B------:R-:W-:-:S04]  /*40b0*/  IMAD.HI.U32 R56, R4, R97, RZ ;  /* 0x0000006104387227 */ /* 0x000fc800078e00ff */
[----:B------:R-:W-:-:S04]  /*40c0*/  IMAD.HI.U32 R10, R4, R93, RZ ;  /* 0x0000005d040a7227 */ /* 0x000fc800078e00ff */
[----:B------:R-:W-:Y:S01]  /*40d0*/  @!P0 IMAD.IADD R69, R69, 0x1, -R0 ;  /* 0x0000000145458824 */ /* 0x000fe200078e0a00 */
[----:B------:R-:W-:Y:S01]  /*40e0*/  ISETP.GE.AND P0, PT, R71, RZ, PT ;  /* 0x000000ff4700720c */ /* 0x000fe20003f06270 */
[----:B------:R-:W-:Y:S02]  /*40f0*/  IMAD.MOV R56, RZ, RZ, -R56 ;  /* 0x000000ffff387224 */ /* 0x000fe400078e0a38 */
[----:B------:R-:W-:Y:S01]  /*4100*/  @!P6 IMAD.IADD R87, R87, 0x1, -R0 ;  /* 0x000000015757e824 */ /* 0x000fe200078e0a00 */
[C---:B------:R-:W-:Y:S01]  /*4110*/  ISETP.GT.U32.AND P6, PT, R0.reuse, R83, PT ;  /* 0x000000530000720c */ /* 0x040fe20003fc4070 */
[----:B------:R-:W-:Y:S01]  /*4120*/  IMAD.MOV.U32 R71, RZ, RZ, R5 ;  /* 0x000000ffff477224 */ /* 0x000fe200078e0005 */
[----:B------:R-:W-:Y:S01]  /*4130*/  IABS R5, R249 ;  /* 0x000000f900057213 */ /* 0x000fe20000000000 */
[----:B------:R-:W-:Y:S02]  /*4140*/  IMAD.MOV R10, RZ, RZ, -R10 ;  /* 0x000000ffff0a7224 */ /* 0x000fe400078e0a0a */
[----:B------:R-:W-:-:S02]  /*4150*/  IMAD R97, R0, R56, R97 ;  /* 0x0000003800617224 */ /* 0x000fc400078e0261 */
[----:B------:R-:W-:Y:S01]  /*4160*/  @!P3 IMAD.MOV R71, RZ, RZ, -R71 ;  /* 0x000000ffff47b224 */ /* 0x000fe200078e0a47 */
[C---:B------:R-:W-:Y:S01]  /*4170*/  ISETP.GT.U32.AND P3, PT, R0.reuse, R87, PT ;  /* 0x000000570000720c */ /* 0x040fe20003f64070 */
[----:B------:R-:W-:Y:S02]  /*4180*/  IMAD R93, R0, R10, R93 ;  /* 0x0000000a005d7224 */ /* 0x000fe400078e025d */
[----:B------:R-:W-:-:S04]  /*4190*/  IMAD.HI.U32 R10, R4, R119, RZ ;  /* 0x00000077040a7227 */ /* 0x000fc800078e00ff */
[----:B------:R-:W-:Y:S01]  /*41a0*/  @!P5 IMAD.MOV R67, RZ, RZ, -R67 ;  /* 0x000000ffff43d224 */ /* 0x000fe200078e0a43 */
[C---:B------:R-:W-:Y:S01]  /*41b0*/  ISETP.GT.U32.AND P5, PT, R0.reuse, R79, PT ;  /* 0x0000004f0000720c */ /* 0x040fe20003fa4070 */
[----:B------:R-:W-:Y:S01]  /*41c0*/  @!P1 IMAD.IADD R85, R85, 0x1, -R0 ;  /* 0x0000000155559824 */ /* 0x000fe200078e0a00 */
[C---:B------:R-:W-:Y:S01]  /*41d0*/  ISETP.GT.U32.AND P1, PT, R0.reuse, R97, PT ;  /* 0x000000610000720c */ /* 0x040fe20003f24070 */
[----:B------:R-:W-:Y:S02]  /*41e0*/  IMAD.MOV R10, RZ, RZ, -R10 ;  /* 0x000000ffff0a7224 */ /* 0x000fe400078e0a0a */
[----:B------:R-:W-:Y:S01]  /*41f0*/  @!P2 IMAD.MOV R69, RZ, RZ, -R69 ;  /* 0x000000ffff45a224 */ /* 0x000fe200078e0a45 */
[C---:B------:R-:W-:Y:S01]  /*4200*/  ISETP.GT.U32.AND P2, PT, R0.reuse, R81, PT ;  /* 0x000000510000720c */ /* 0x040fe20003f44070 */
[----:B------:R-:W-:Y:S02]  /*4210*/  IMAD R119, R0, R10, R119 ;  /* 0x0000000a00777224 */ /* 0x000fe400078e0277 */
[----:B------:R-:W-:-:S02]  /*4220*/  IMAD.MOV.U32 R73, RZ, RZ, R9 ;  /* 0x000000ffff497224 */ /* 0x000fc400078e0009 */
[--C-:B------:R-:W-:Y:S01]  /*4230*/  @!P3 IMAD.IADD R87, R87, 0x1, -R0.reuse ;  /* 0x000000015757b824 */ /* 0x100fe200078e0a00 */
[C---:B------:R-:W-:Y:S01]  /*4240*/  ISETP.GT.U32.AND P3, PT, R0.reuse, R119, PT ;  /* 0x000000770000720c */ /* 0x040fe20003f64070 */
[----:B------:R-:W-:Y:S01]  /*4250*/  @!P4 IMAD.MOV R73, RZ, RZ, -R73 ;  /* 0x000000ffff49c224 */ /* 0x000fe200078e0a49 */
[C---:B------:R-:W-:Y:S01]  /*4260*/  ISETP.GT.U32.AND P4, PT, R0.reuse, R89, PT ;  /* 0x000000590000720c */ /* 0x040fe20003f84070 */
[--C-:B------:R-:W-:Y:S01]  /*4270*/  @!P5 IMAD.IADD R79, R79, 0x1, -R0.reuse ;  /* 0x000000014f4fd824 */ /* 0x100fe200078e0a00 */
[----:B------:R-:W-:Y:S01]  /*4280*/  ISETP.GT.U32.AND P5, PT, R0, R91, PT ;  /* 0x0000005b0000720c */ /* 0x000fe20003fa4070 */
[----:B------:R-:W-:Y:S01]  /*4290*/  @!P1 IMAD.IADD R97, R97, 0x1, -R0 ;  /* 0x0000000161619824 */ /* 0x000fe200078e0a00 */
[----:B------:R-:W-:Y:S01]  /*42a0*/  ISETP.GE.AND P1, PT, R74, RZ, PT ;  /* 0x000000ff4a00720c */ /* 0x000fe20003f26270 */
[----:B------:R-:W-:-:S04]  /*42b0*/  IMAD.HI.U32 R26, R4, R95, RZ ;  /* 0x0000005f041a7227 */ /* 0x000fc800078e00ff */
[--C-:B------:R-:W-:Y:S01]  /*42c0*/  @!P2 IMAD.IADD R81, R81, 0x1, -R0.reuse ;  /* 0x000000015151a824 */ /* 0x100fe200078e0a00 */
[----:B------:R-:W-:Y:S01]  /*42d0*/  ISETP.GT.U32.AND P2, PT, R0, R93, PT ;  /* 0x0000005d0000720c */ /* 0x000fe20003f44070 */
[----:B------:R-:W-:Y:S02]  /*42e0*/  @!P6 IMAD.IADD R83, R83, 0x1, -R0 ;  /* 0x000000015353e824 */ /* 0x000fe400078e0a00 */
[----:B------:R-:W-:Y:S02]  /*42f0*/  IMAD.MOV R26, RZ, RZ, -R26 ;  /* 0x000000ffff1a7224 */ /* 0x000fe400078e0a1a */
[----:B------:R-:W-:Y:S01]  /*4300*/  @!P3 IMAD.IADD R119, R119, 0x1, -R0 ;  /* 0x000000017777b824 */ /* 0x000fe200078e0a00 */
[----:B------:R-:W-:Y:S01]  /*4310*/  ISETP.GE.AND P3, PT, R76, RZ, PT ;  /* 0x000000ff4c00720c */ /* 0x000fe20003f66270 */
[----:B------:R-:W-:Y:S02]  /*4320*/  IMAD.MOV.U32 R103, RZ, RZ, R83 ;  /* 0x000000ffff677224 */ /* 0x000fe400078e0053 */
[----:B------:R-:W-:-:S02]  /*4330*/  IMAD R95, R0, R26, R95 ;  /* 0x0000001a005f7224 */ /* 0x000fc400078e025f */
[--C-:B------:R-:W-:Y:S01]  /*4340*/  @!P4 IMAD.IADD R89, R89, 0x1, -R0.reuse ;  /* 0x000000015959c824 */ /* 0x100fe200078e0a00 */
[----:B------:R-:W-:Y:S01]  /*4350*/  ISETP.GE.AND P4, PT, R75, RZ, PT ;  /* 0x000000ff4b00720c */ /* 0x000fe20003f86270 */
[----:B------:R-:W-:Y:S01]  /*4360*/  @!P5 IMAD.IADD R91, R91, 0x1, -R0 ;  /* 0x000000015b5bd824 */ /* 0x000fe200078e0a00 */
[C---:B------:R-:W-:Y:S01]  /*4370*/  ISETP.GT.U32.AND P6, PT, R0.reuse, R95, PT ;  /* 0x0000005f0000720c */ /* 0x040fe20003fc4070 */
[----:B------:R-:W-:Y:S01]  /*4380*/  IMAD.MOV.U32 R75, RZ, RZ, R57 ;  /* 0x000000ffff4b7224 */ /* 0x000fe200078e0039 */
[----:B------:R-:W-:Y:S01]  /*4390*/  SHF.R.S32.HI R57, RZ, 0x1f, R22 ;  /* 0x0000001fff397819 */ /* 0x000fe20000011416 */
[----:B------:R-:W-:Y:S01]  /*43a0*/  @!P1 IMAD.MOV R103, RZ, RZ, -R103 ;  /* 0x000000ffff679224 */ /* 0x000fe200078e0a67 */
[----:B------:R-:W-:Y:S01]  /*43b0*/  ISETP.GT.U32.AND P1, PT, R0, R119, PT ;  /* 0x000000770000720c */ /* 0x000fe20003f24070 */
[----:B------:R-:W-:Y:S01]  /*43c0*/  IMAD.HI.U32 R26, R4, R121, RZ ;  /* 0x00000079041a7227 */ /* 0x000fe200078e00ff */
[----:B------:R-:W-:-:S03]  /*43d0*/  LEA.HI R22, R57, R22, RZ, 0x8 ;  /* 0x0000001639167211 */ /* 0x000fc600078f40ff */
[----:B------:R-:W-:-:S04]  /*43e0*/  IMAD.HI.U32 R4, R4, R5, RZ ;  /* 0x0000000504047227 */ /* 0x000fc800078e00ff */
[----:B------:R-:W-:Y:S01]  /*43f0*/  @!P0 IMAD.MOV R75, RZ, RZ, -R75 ;  /* 0x000000ffff4b8224 */ /* 0x000fe200078e0a4b */
[----:B------:R-:W-:Y:S01]  /*4400*/  ISETP.GT.U32.AND P0, PT, R0, R91, PT ;  /* 0x0000005b0000720c */ /* 0x000fe20003f04070 */
[----:B------:R-:W-:Y:S01]  /*4410*/  @!P2 IMAD.IADD R93, R93, 0x1, -R0 ;  /* 0x000000015d5da824 */ /* 0x000fe200078e0a00 */
[----:B------:R-:W-:Y:S01]  /*4420*/  ISETP.GE.AND P2, PT, R80, RZ, PT ;  /* 0x000000ff5000720c */ /* 0x000fe20003f46270 */
[----:B------:R-:W-:Y:S02]  /*4430*/  IMAD.MOV R26, RZ, RZ, -R26 ;  /* 0x000000ffff1a7224 */ /* 0x000fe400078e0a1a */
[----:B------:R-:W-:Y:S02]  /*4440*/  IMAD.MOV R4, RZ, RZ, -R4 ;  /* 0x000000ffff047224 */ /* 0x000fe400078e0a04 */
[----:B------:R-:W-:Y:S02]  /*4450*/  IMAD.MOV.U32 R99, RZ, RZ, R79 ;  /* 0x000000ffff637224 */ /* 0x000fe400078e004f */
[----:B------:R-:W-:-:S02]  /*4460*/  IMAD R121, R0, R26, R121 ;  /* 0x0000001a00797224 */ /* 0x000fc400078e0279 */
[C---:B------:R-:W-:Y:S01]  /*4470*/  IMAD R79, R0.reuse, R4, R5 ;  /* 0x00000004004f7224 */ /* 0x040fe200078e0205 */
[----:B------:R-:W4:Y:S01]  /*4480*/  LDC R26, c[0x0][0x23c] ;  /* 0x00008f00ff1a7b82 */ /* 0x000f220000000800 */
[--C-:B------:R-:W-:Y:S01]  /*4490*/  @!P1 IMAD.IADD R119, R119, 0x1, -R0.reuse ;  /* 0x0000000177779824 */ /* 0x100fe200078e0a00 */
[C---:B------:R-:W-:Y:S01]  /*44a0*/  ISETP.GT.U32.AND P5, PT, R0.reuse, R121, PT ;  /* 0x000000790000720c */ /* 0x040fe20003fa4070 */
[--C-:B------:R-:W-:Y:S01]  /*44b0*/  @!P6 IMAD.IADD R95, R95, 0x1, -R0.reuse ;  /* 0x000000015f5fe824 */ /* 0x100fe200078e0a00 */
[----:B------:R-:W-:Y:S01]  /*44c0*/  ISETP.GT.U32.AND P1, PT, R0, R79, PT ;  /* 0x0000004f0000720c */ /* 0x000fe20003f24070 */
[----:B------:R-:W-:Y:S01]  /*44d0*/  @!P0 IMAD.IADD R91, R91, 0x1, -R0 ;  /* 0x000000015b5b8824 */ /* 0x000fe200078e0a00 */
[----:B------:R-:W-:Y:S01]  /*44e0*/  ISETP.GE.AND P6, PT, R78, RZ, PT ;  /* 0x000000ff4e00720c */ /* 0x000fe20003fc6270 */
[----:B------:R-:W-:Y:S01]  /*44f0*/  @!P2 IMAD.MOV R99, RZ, RZ, -R99 ;  /* 0x000000ffff63a224 */ /* 0x000fe200078e0a63 */
[----:B------:R-:W-:Y:S01]  /*4500*/  ISETP.GE.AND P0, PT, R68, RZ, PT ;  /* 0x000000ff4400720c */ /* 0x000fe20003f06270 */
[----:B------:R-:W-:Y:S01]  /*4510*/  VIADD R4, R248, 0x20000 ;  /* 0x00020000f8047836 */ /* 0x000fe20000000000 */
[C---:B------:R-:W-:Y:S01]  /*4520*/  ISETP.GT.U32.AND P2, PT, R0.reuse, R95, PT ;  /* 0x0000005f0000720c */ /* 0x040fe20003f44070 */
[----:B------:R-:W-:Y:S01]  /*4530*/  @!P4 IMAD.MOV R77, RZ, RZ, -R77 ;  /* 0x000000ffff4dc224 */ /* 0x000fe200078e0a4d */
[C---:B------:R-:W-:Y:S01]  /*4540*/  ISETP.GT.U32.AND P4, PT, R0.reuse, R93, PT ;  /* 0x0000005d0000720c */ /* 0x040fe20003f84070 */
[----:B------:R-:W-:Y:S01]  /*4550*/  IMAD.MOV.U32 R101, RZ, RZ, R81 ;  /* 0x000000ffff657224 */ /* 0x000fe200078e0051 */
[----:B------:R-:W-:Y:S01]  /*4560*/  SHF.R.U32.HI R5, RZ, 0x4, R248 ;  /* 0x00000004ff057819 */ /* 0x000fe200000116f8 */
[----:B------:R-:W-:Y:S01]  /*4570*/  @!P5 IMAD.IADD R121, R121, 0x1, -R0 ;  /* 0x000000017979d824 */ /* 0x000fe200078e0a00 */
[----:B------:R-:W-:Y:S01]  /*4580*/  SHF.R.U32.HI R4, RZ, 0x4, R4 ;  /* 0x00000004ff047819 */ /* 0x000fe20000011604 */
[----:B------:R-:W-:Y:S01]  /*4590*/  IMAD.MOV.U32 R105, RZ, RZ, R85 ;  /* 0x000000ffff697224 */ /* 0x000fe200078e0055 */
[----:B------:R-:W-:Y:S01]  /*45a0*/  ISETP.GT.U32.AND P5, PT, R0, R97, PT ;  /* 0x000000610000720c */ /* 0x000fe20003fa4070 */
[----:B------:R-:W-:Y:S01]  /*45b0*/  IMAD.MOV.U32 R109, RZ, RZ, R89 ;  /* 0x000000ffff6d7224 */ /* 0x000fe200078e0059 */
[----:B------:R-:W-:Y:S01]  /*45c0*/  SGXT.U32 R84, R5, 0xe ;  /* 0x0000000e0554781a */ /* 0x000fe20000000000 */
[--C-:B------:R-:W-:Y:S01]  /*45d0*/  @!P1 IMAD.IADD R79, R79, 0x1, -R0.reuse ;  /* 0x000000014f4f9824 */ /* 0x100fe200078e0a00 */
[----:B------:R-:W-:Y:S01]  /*45e0*/  SGXT.U32 R9, R4, 0xe ;  /* 0x0000000e0409781a */ /* 0x000fe20000000000 */
[----:B------:R-:W-:Y:S01]  /*45f0*/  @!P6 IMAD.MOV R101, RZ, RZ, -R101 ;  /* 0x000000ffff65e224 */ /* 0x000fe200078e0a65 */
[----:B------:R-:W-:Y:S01]  /*4600*/  ISETP.GE.AND P6, PT, R70, RZ, PT ;  /* 0x000000ff4600720c */ /* 0x000fe20003fc6270 */
[----:B------:R-:W-:Y:S01]  /*4610*/  @!P3 IMAD.MOV R105, RZ, RZ, -R105 ;  /* 0x000000ffff69b224 */ /* 0x000fe200078e0a69 */
[C---:B------:R-:W-:Y:S01]  /*4620*/  ISETP.GT.U32.AND P3, PT, R0.reuse, R121, PT ;  /* 0x000000790000720c */ /* 0x040fe20003f64070 */
[----:B------:R-:W-:Y:S01]  /*4630*/  @!P0 IMAD.MOV R109, RZ, RZ, -R109 ;  /* 0x000000ffff6d8224 */ /* 0x000fe200078e0a6d */
[----:B------:R-:W-:Y:S01]  /*4640*/  ISETP.GT.U32.AND P0, PT, R0, R79, PT ;  /* 0x0000004f0000720c */ /* 0x000fe20003f04070 */
[--C-:B------:R-:W-:Y:S01]  /*4650*/  @!P2 IMAD.IADD R95, R95, 0x1, -R0.reuse ;  /* 0x000000015f5fa824 */ /* 0x100fe200078e0a00 */
[----:B------:R-:W1:Y:S01]  /*4660*/  LDC.64 R4, c[0x0][0x218] ;  /* 0x00008600ff047b82 */ /* 0x000e620000000a00 */
[----:B------:R-:W-:Y:S01]  /*4670*/  ISETP.GE.AND P2, PT, R62, RZ, PT ;  /* 0x000000ff3e00720c */ /* 0x000fe20003f46270 */
[--C-:B------:R-:W-:Y:S01]  /*4680*/  @!P4 IMAD.IADD R93, R93, 0x1, -R0.reuse ;  /* 0x000000015d5dc824 */ /* 0x100fe200078e0a00 */
[----:B------:R-:W-:Y:S01]  /*4690*/  ISETP.GE.AND P4, PT, R72, RZ, PT ;  /* 0x000000ff4800720c */ /* 0x000fe20003f86270 */
[----:B------:R-:W-:Y:S01]  /*46a0*/  IMAD.MOV.U32 R107, RZ, RZ, R87 ;  /* 0x000000ffff6b7224 */ /* 0x000fe200078e0057 */
[----:B------:R-:W-:Y:S01]  /*46b0*/  IADD3 R62, P1, R84, 0x2, RZ ;  /* 0x00000002543e7810 */ /* 0x000fe20007f3e0ff */
[--C-:B------:R-:W-:Y:S01]  /*46c0*/  @!P5 IMAD.IADD R97, R97, 0x1, -R0.reuse ;  /* 0x000000016161d824 */ /* 0x100fe200078e0a00 */
[----:B------:R-:W-:Y:S01]  /*46d0*/  ISETP.GE.AND P5, PT, R64, RZ, PT ;  /* 0x000000ff4000720c */ /* 0x000fe20003fa6270 */
[----:B------:R-:W-:Y:S01]  /*46e0*/  IMAD.MOV.U32 R10, RZ, RZ, RZ ;  /* 0x000000ffff0a7224 */ /* 0x000fe200078e00ff */
[C---:B------:R-:W-:Y:S01]  /*46f0*/  R2UR UR34, R9.reuse ;  /* 0x00000000092272ca */ /* 0x040fe200000e0000 */
[----:B------:R-:W-:Y:S01]  /*4700*/  IMAD.MOV.U32 R56, RZ, RZ, RZ ;  /* 0x000000ffff387224 */ /* 0x000fe200078e00ff */
[----:B------:R-:W-:Y:S01]  /*4710*/  R2UR UR4, R62 ;  /* 0x000000003e0472ca */ /* 0x000fe200000e0000 */
[----:B------:R-:W-:Y:S01]  /*4720*/  @!P6 IMAD.MOV R107, RZ, RZ, -R107 ;  /* 0x000000ffff6be224 */ /* 0x000fe200078e0a6b */
[----:B------:R-:W-:Y:S01]  /*4730*/  IADD3 R64, P6, R9, 0x2, RZ ;  /* 0x0000000209407810 */ /* 0x000fe20007fde0ff */
[----:B------:R-:W-:Y:S01]  /*4740*/  IMAD.MOV.U32 R113, RZ, RZ, R93 ;  /* 0x000000ffff717224 */ /* 0x000fe200078e005d */
[----:B------:R-:W-:Y:S01]  /*4750*/  IADD3.X R10, R10, 0x40000040, RZ, P1, !PT ;  /* 0x400000400a0a7810 */ /* 0x000fe20000ffe4ff */
[--C-:B------:R-:W-:Y:S01]  /*4760*/  @!P3 IMAD.IADD R121, R121, 0x1, -R0.reuse ;  /* 0x000000017979b824 */ /* 0x100fe200078e0a00 */
[----:B------:R-:W-:Y:S01]  /*4770*/  ISETP.GE.AND P3, PT, R66, RZ, PT ;  /* 0x000000ff4200720c */ /* 0x000fe20003f66270 */
[----:B------:R-:W-:Y:S01]  /*4780*/  @!P0 IMAD.IADD R79, R79, 0x1, -R0 ;  /* 0x000000014f4f8824 */ /* 0x000fe200078e0a00 */
[----:B------:R-:W-:Y:S01]  /*4790*/  ISETP.NE.AND P0, PT, R3, RZ, PT ;  /* 0x000000ff0300720c */ /* 0x000fe20003f05270 */
[----:B------:R-:W-:Y:S01]  /*47a0*/  @!P2 IMAD.MOV R113, RZ, RZ, -R113 ;  /* 0x000000ffff71a224 */ /* 0x000fe200078e0a71 */
[----:B------:R-:W-:Y:S01]  /*47b0*/  LOP3.LUT R0, RZ, R3, RZ, 0x33, !PT ;  /* 0x00000003ff007212 */ /* 0x000fe200078e33ff */
[----:B----4-:R-:W-:Y:S01]  /*47c0*/  IMAD R57, R23, R26, RZ ;  /* 0x0000001a17397224 */ /* 0x010fe200078e02ff */
[----:B------:R-:W-:Y:S01]  /*47d0*/  IADD3.X R56, R56, 0x40000040, RZ, P6, !PT ;  /* 0x4000004038387810 */ /* 0x000fe200037fe4ff */
[----:B------:R-:W-:Y:S01]  /*47e0*/  IMAD.MOV.U32 R111, RZ, RZ, R91 ;  /* 0x000000ffff6f7224 */ /* 0x000fe200078e005b */
[----:B------:R-:W-:Y:S01]  /*47f0*/  ISETP.GE.AND P2, PT, R249, RZ, PT ;  /* 0x000000fff900720c */ /* 0x000fe20003f46270 */
[----:B------:R-:W-:Y:S01]  /*4800*/  IMAD.MOV.U32 R115, RZ, RZ, R95 ;  /* 0x000000ffff737224 */ /* 0x000fe200078e005f */
[----:B------:R-:W-:Y:S01]  /*4810*/  ISETP.GE.AND P1, PT, R60, RZ, PT ;  /* 0x000000ff3c00720c */ /* 0x000fe20003f26270 */
[----:B------:R-:W-:Y:S01]  /*4820*/  IMAD R3, R26, 0x80, R57 ;  /* 0x000000801a037824 */ /* 0x000fe200078e0239 */
[----:B------:R-:W-:Y:S01]  /*4830*/  ISETP.GE.AND P6, PT, R58, RZ, PT ;  /* 0x000000ff3a00720c */ /* 0x000fe20003fc6270 */
[----:B------:R-:W-:Y:S01]  /*4840*/  @!P4 IMAD.MOV R111, RZ, RZ, -R111 ;  /* 0x000000ffff6fc224 */ /* 0x000fe200078e0a6f */
[C---:B------:R-:W-:Y:S01]  /*4850*/  SEL R2, R0.reuse, R2, !P0 ;  /* 0x0000000200027207 */ /* 0x040fe20004000000 */
[----:B------:R-:W-:Y:S01]  /*4860*/  @!P5 IMAD.MOV R115, RZ, RZ, -R115 ;  /* 0x000000ffff73d224 */ /* 0x000fe200078e0a73 */
[C---:B------:R-:W-:Y:S01]  /*4870*/  SEL R44, R0.reuse, R44, !P0 ;  /* 0x0000002c002c7207 */ /* 0x040fe20004000000 */
[----:B------:R-:W-:Y:S01]  /*4880*/  IMAD.MOV.U32 R117, RZ, RZ, R97 ;  /* 0x000000ffff757224 */ /* 0x000fe200078e0061 */
[C---:B------:R-:W-:Y:S01]  /*4890*/  SEL R45, R0.reuse, R45, !P0 ;  /* 0x0000002d002d7207 */ /* 0x040fe20004000000 */
[----:B------:R-:W-:Y:S01]  /*48a0*/  IMAD.MOV.U32 R123, RZ, RZ, R79 ;  /* 0x000000ffff7b7224 */ /* 0x000fe200078e004f */
[C---:B------:R-:W-:Y:S01]  /*48b0*/  SEL R81, R0.reuse, R46, !P0 ;  /* 0x0000002e00517207 */ /* 0x040fe20004000000 */
[----:B------:R-:W-:Y:S01]  /*48c0*/  @!P3 IMAD.MOV R117, RZ, RZ, -R117 ;  /* 0x000000ffff75b224 */ /* 0x000fe200078e0a75 */
[----:B------:R-:W-:Y:S01]  /*48d0*/  SEL R85, R0, R53, !P0 ;  /* 0x0000003500557207 */ /* 0x000fe20004000000 */
[----:B------:R-:W-:Y:S01]  /*48e0*/  IMAD R53, R2, R98, RZ ;  /* 0x0000006202357224 */ /* 0x000fe200078e02ff */
[----:B------:R-:W-:Y:S01]  /*48f0*/  R2UR UR5, R10 ;  /* 0x000000000a0572ca */ /* 0x000fe200000e0000 */
[----:B------:R-:W-:Y:S01]  /*4900*/  @!P2 IMAD.MOV R123, RZ, RZ, -R123 ;  /* 0x000000ffff7ba224 */ /* 0x000fe200078e0a7b */
[C---:B------:R-:W-:Y:S01]  /*4910*/  SEL R80, R0.reuse, R47, !P0 ;  /* 0x0000002f00507207 */ /* 0x040fe20004000000 */
[----:B------:R-:W-:Y:S01]  /*4920*/  @!P1 IMAD.MOV R119, RZ, RZ, -R119 ;  /* 0x000000ffff779224 */ /* 0x000fe200078e0a77 */
[-C--:B-1----:R-:W-:Y:S01]  /*4930*/  IADD3 R9, P4, R57, R4.reuse, RZ ;  /* 0x0000000439097210 */ /* 0x082fe20007f9e0ff */
[----:B------:R-:W-:Y:S01]  /*4940*/  @!P6 IMAD.MOV R121, RZ, RZ, -R121 ;  /* 0x000000ffff79e224 */ /* 0x000fe200078e0a79 */
[----:B------:R-:W-:Y:S01]  /*4950*/  IADD3 R10, P5, R3, R4, RZ ;  /* 0x00000004030a7210 */ /* 0x000fe20007fbe0ff */
[----:B------:R-:W1:Y:S01]  /*4960*/  LDC R249, c[0x0][0x238] ;  /* 0x00008e00fff97b82 */ /* 0x000e620000000800 */
[----:B------:R-:W-:-:S02]  /*4970*/  SEL R6, R0, R6, !P0 ;  /* 0x0000000600067207 */ /* 0x000fc40004000000 */
[----:B------:R-:W-:Y:S01]  /*4980*/  SEL R4, R0, R49, !P0 ;  /* 0x0000003100047207 */ /* 0x000fe20004000000 */
[----:B------:R-:W-:Y:S01]  /*4990*/  IMAD R49, R44, R98, RZ ;  /* 0x000000622c317224 */ /* 0x000fe200078e02ff */
[C---:B------:R-:W-:Y:S01]  /*49a0*/  SEL R82, R0.reuse, R50, !P0 ;  /* 0x0000003200527207 */ /* 0x040fe20004000000 */
[----:B------:R-:W-:Y:S01]  /*49b0*/  IMAD R50, R45, R98, RZ ;  /* 0x000000622d327224 */ /* 0x000fe200078e02ff */
[----:B------:R-:W-:Y:S01]  /*49c0*/  SEL R86, R0, R54, !P0 ;  /* 0x0000003600567207 */ /* 0x000fe20004000000 */
[----:B------:R-:W-:Y:S01]  /*49d0*/  IMAD R44, R81, R98, RZ ;  /* 0x00000062512c7224 */ /* 0x000fe200078e02ff */
[C---:B------:R-:W-:Y:S01]  /*49e0*/  IADD3 R81, P3, R53.reuse, R10, RZ ;  /* 0x0000000a35517210 */ /* 0x040fe20007f7e0ff */
[-C--:B------:R-:W-:Y:S01]  /*49f0*/  IMAD R45, R80, R98.reuse, RZ ;  /* 0x00000062502d7224 */ /* 0x080fe200078e02ff */
[----:B------:R-:W-:Y:S01]  /*4a00*/  IADD3 R80, P2, R53, R9, RZ ;  /* 0x0000000935507210 */ /* 0x000fe20007f5e0ff */
[----:B------:R-:W-:Y:S01]  /*4a10*/  IMAD R54, R6, R98, RZ ;  /* 0x0000006206367224 */ /* 0x000fe200078e02ff */
[C---:B------:R-:W-:Y:S01]  /*4a20*/  SEL R7, R0.reuse, R7, !P0 ;  /* 0x0000000700077207 */ /* 0x040fe20004000000 */
[----:B------:R4:W-:Y:S01]  /*4a30*/  STL [R1+0xda8], R81 ;  /* 0x000da85101007387 */ /* 0x0009e20000100800 */
[----:B------:R-:W-:Y:S01]  /*4a40*/  SEL R8, R0, R8, !P0 ;  /* 0x0000000800087207 */ /* 0x000fe20004000000 */
[----:B------:R-:W-:Y:S01]  /*4a50*/  IMAD R47, R4, R98, RZ ;  /* 0x00000062042f7224 */ /* 0x000fe200078e02ff */
[C---:B------:R-:W-:Y:S01]  /*4a60*/  SEL R11, R0.reuse, R11, !P0 ;  /* 0x0000000b000b7207 */ /* 0x040fe20004000000 */
[----:B------:R0:W-:Y:S01]  /*4a70*/  STL [R1+0xdb0], R80 ;  /* 0x000db05001007387 */ /* 0x0001e20000100800 */
[----:B------:R-:W-:-:S02]  /*4a80*/  SEL R12, R0, R12, !P0 ;  /* 0x0000000c000c7207 */ /* 0x000fc40004000000 */
[C---:B------:R-:W-:Y:S02]  /*4a90*/  SEL R13, R0.reuse, R13, !P0 ;  /* 0x0000000d000d7207 */ /* 0x040fe40004000000 */
[----:B------:R-:W-:Y:S01]  /*4aa0*/  SEL R14, R0, R14, !P0 ;  /* 0x0000000e000e7207 */ /* 0x000fe20004000000 */
[-C--:B------:R-:W-:Y:S01]  /*4ab0*/  IMAD R58, R12, R98.reuse, RZ ;  /* 0x000000620c3a7224 */ /* 0x080fe200078e02ff */
[C---:B------:R-:W-:Y:S02]  /*4ac0*/  SEL R15, R0.reuse, R15, !P0 ;  /* 0x0000000f000f7207 */ /* 0x040fe40004000000 */
[----:B------:R-:W-:Y:S01]  /*4ad0*/  SEL R17, R0, R17, !P0 ;  /* 0x0000001100117207 */ /* 0x000fe20004000000 */
[----:B------:R-:W-:Y:S01]  /*4ae0*/  IMAD R60, R14, R98, RZ ;  /* 0x000000620e3c7224 */ /* 0x000fe200078e02ff */
[C---:B------:R-:W-:Y:S02]  /*4af0*/  SEL R21, R0.reuse, R21, !P0 ;  /* 0x0000001500157207 */ /* 0x040fe40004000000 */
[C---:B------:R-:W-:Y:S01]  /*4b00*/  SEL R24, R0.reuse, R24, !P0 ;  /* 0x0000001800187207 */ /* 0x040fe20004000000 */
[----:B------:R-:W-:Y:S01]  /*4b10*/  IMAD R62, R17, R98, RZ ;  /* 0x00000062113e7224 */ /* 0x000fe200078e02ff */
[----:B------:R-:W-:-:S02]  /*4b20*/  SEL R27, R0, R27, !P0 ;  /* 0x0000001b001b7207 */ /* 0x000fc40004000000 */
[C---:B------:R-:W-:Y:S02]  /*4b30*/  SEL R28, R0.reuse, R28, !P0 ;  /* 0x0000001c001c7207 */ /* 0x040fe40004000000 */
[C---:B------:R-:W-:Y:S02]  /*4b40*/  SEL R29, R0.reuse, R29, !P0 ;  /* 0x0000001d001d7207 */ /* 0x040fe40004000000 */
[----:B------:R-:W-:Y:S01]  /*4b50*/  SEL R32, R0, R32, !P0 ;  /* 0x0000002000207207 */ /* 0x000fe20004000000 */
[----:B------:R-:W-:Y:S01]  /*4b60*/  IMAD R66, R28, R98, RZ ;  /* 0x000000621c427224 */ /* 0x000fe200078e02ff */
[C---:B------:R-:W-:Y:S02]  /*4b70*/  SEL R30, R0.reuse, R30, !P0 ;  /* 0x0000001e001e7207 */ /* 0x040fe40004000000 */
[----:B------:R-:W-:Y:S01]  /*4b80*/  SEL R31, R0, R31, !P0 ;  /* 0x0000001f001f7207 */ /* 0x000fe20004000000 */
[----:B------:R-:W-:Y:S01]  /*4b90*/  IMAD R68, R32, R98, RZ ;  /* 0x0000006220447224 */ /* 0x000fe200078e02ff */
[----:B------:R-:W-:-:S02]  /*4ba0*/  SEL R33, R0, R33, !P0 ;  /* 0x0000002100217207 */ /* 0x000fc40004000000 */
[C---:B------:R-:W-:Y:S01]  /*4bb0*/  SEL R37, R0.reuse, R37, !P0 ;  /* 0x0000002500257207 */ /* 0x040fe20004000000 */
[----:B------:R-:W-:Y:S01]  /*4bc0*/  IMAD R70, R31, R98, RZ ;  /* 0x000000621f467224 */ /* 0x000fe200078e02ff */
[C---:B------:R-:W-:Y:S02]  /*4bd0*/  SEL R34, R0.reuse, R34, !P0 ;  /* 0x0000002200227207 */ /* 0x040fe40004000000 */
[C---:B------:R-:W-:Y:S01]  /*4be0*/  SEL R35, R0.reuse, R35, !P0 ;  /* 0x0000002300237207 */ /* 0x040fe20004000000 */
[----:B------:R-:W-:Y:S01]  /*4bf0*/  IMAD R72, R37, R98, RZ ;  /* 0x0000006225487224 */ /* 0x000fe200078e02ff */
[C---:B------:R-:W-:Y:S02]  /*4c00*/  SEL R36, R0.reuse, R36, !P0 ;  /* 0x0000002400247207 */ /* 0x040fe40004000000 */
[C---:B------:R-:W-:Y:S01]  /*4c10*/  SEL R38, R0.reuse, R38, !P0 ;  /* 0x0000002600267207 */ /* 0x040fe20004000000 */
[----:B------:R-:W-:Y:S01]  /*4c20*/  IMAD R74, R35, R98, RZ ;  /* 0x00000062234a7224 */ /* 0x000fe200078e02ff */
[----:B------:R-:W-:-:S02]  /*4c30*/  SEL R39, R0, R39, !P0 ;  /* 0x0000002700277207 */ /* 0x000fc40004000000 */
[----:B------:R-:W-:Y:S01]  /*4c40*/  SEL R40, R0, R40, !P0 ;  /* 0x0000002800287207 */ /* 0x000fe20004000000 */
[----:B------:R-:W-:Y:S01]  /*4c50*/  IMAD R76, R38, R98, RZ ;  /* 0x00000062264c7224 */ /* 0x000fe200078e02ff */
[C---:B------:R-:W-:Y:S02]  /*4c60*/  SEL R41, R0.reuse, R41, !P0 ;  /* 0x0000002900297207 */ /* 0x040fe40004000000 */
[----:B------:R-:W-:Y:S01]  /*4c70*/  SEL R42, R0, R42, !P0 ;  /* 0x0000002a002a7207 */ /* 0x000fe20004000000 */
[-C--:B------:R-:W-:Y:S01]  /*4c80*/  IMAD R78, R40, R98.reuse, RZ ;  /* 0x00000062284e7224 */ /* 0x080fe200078e02ff */
[C---:B------:R-:W-:Y:S01]  /*4c90*/  SEL R43, R0.reuse, R43, !P0 ;  /* 0x0000002b002b7207 */ /* 0x040fe20004000000 */
[----:B------:R-:W-:Y:S01]  /*4ca0*/  IMAD R40, R85, R98, RZ ;  /* 0x0000006255287224 */ /* 0x000fe200078e02ff */
[C---:B------:R-:W-:Y:S01]  /*4cb0*/  SEL R79, R0.reuse, R48, !P0 ;  /* 0x00000030004f7207 */ /* 0x040fe20004000000 */
[----:B------:R-:W1:Y:S01]  /*4cc0*/  LDC R85, c[0x0][0x238] ;  /* 0x00008e00ff557b82 */ /* 0x000e620000000800 */
[C---:B------:R-:W-:Y:S01]  /*4cd0*/  SEL R83, R0.reuse, R51, !P0 ;  /* 0x0000003300537207 */ /* 0x040fe20004000000 */
[----:B------:R-:W-:Y:S01]  /*4ce0*/  IMAD R48, R43, R98, RZ ;  /* 0x000000622b307224 */ /* 0x000fe200078e02ff */
[C---:B------:R-:W-:Y:S01]  /*4cf0*/  SEL R84, R0.reuse, R52, !P0 ;  /* 0x0000003400547207 */ /* 0x040fe20004000000 */
[-C--:B------:R-:W-:Y:S01]  /*4d00*/  IMAD R46, R79, R98.reuse, RZ ;  /* 0x000000624f2e7224 */ /* 0x080fe200078e02ff */
[C---:B------:R-:W-:Y:S01]  /*4d10*/  SEL R87, R0.reuse, R55, !P0 ;  /* 0x0000003700577207 */ /* 0x040fe20004000000 */
[-C--:B------:R-:W-:Y:S01]  /*4d20*/  IMAD R55, R7, R98.reuse, RZ ;  /* 0x0000006207377224 */ /* 0x080fe200078e02ff */
[----:B------:R-:W-:Y:S01]  /*4d30*/  SEL R88, R0, R59, !P0 ;  /* 0x0000003b00587207 */ /* 0x000fe20004000000 */
[-C--:B------:R-:W-:Y:S01]  /*4d40*/  IMAD R43, R82, R98.reuse, RZ ;  /* 0x00000062522b7224 */ /* 0x080fe200078e02ff */
[C---:B------:R-:W-:Y:S01]  /*4d50*/  SEL R89, R0.reuse, R61, !P0 ;  /* 0x0000003d00597207 */ /* 0x040fe20004000000 */
        /* <DEDUP_REMOVED lines=13> */
[----:B------:R-:W-:Y:S01]  /*4e30*/  SEL R96, R0, R75, !P0 ;  /* 0x0000004b00607207 */ /* 0x000fe20004000000 */
[-C--:B------:R-:W-:Y:S01]  /*4e40*/  IMAD R73, R34, R98.reuse, RZ ;  /* 0x0000006222497224 */ /* 0x080fe200078e02ff */
[----:B------:R-:W-:Y:S01]  /*4e50*/  SEL R97, R0, R77, !P0 ;  /* 0x0000004d00617207 */ /* 0x000fe20004000000 */
        /* <DEDUP_REMOVED lines=26> */
[----:B------:R-:W-:Y:S01]  /*5000*/  IMAD R32, R93, R98, RZ ;  /* 0x000000625d207224 */ /* 0x000fe200078e02ff */
[----:B----4-:R-:W-:Y:S01]  /*5010*/  IADD3 R81, P1, R54, R10, RZ ;  /* 0x0000000a36517210 */ /* 0x010fe20007f3e0ff */
[-C--:B------:R-:W-:Y:S01]  /*5020*/  IMAD R31, R94, R98.reuse, RZ ;  /* 0x000000625e1f7224 */ /* 0x080fe200078e02ff */
[----:B0-----:R-:W-:Y:S01]  /*5030*/  IADD3 R80, P0, R54, R9, RZ ;  /* 0x0000000936507210 */ /* 0x001fe20007f1e0ff */
[-C--:B------:R-:W-:Y:S01]  /*5040*/  IMAD R30, R95, R98.reuse, RZ ;  /* 0x000000625f1e7224 */ /* 0x080fe200078e02ff */
[----:B------:R-:W-:Y:S01]  /*5050*/  R2UR UR7, R56 ;  /* 0x00000000380772ca */ /* 0x000fe200000e0000 */
[----:B------:R0:W-:Y:S01]  /*5060*/  STL [R1+0xdb8], R81 ;  /* 0x000db85101007387 */ /* 0x0001e20000100800 */
[-C--:B------:R-:W-:Y:S01]  /*5070*/  LEA.HI.X.SX32 R0, R57, R5.reuse, 0x1, P4 ;  /* 0x0000000539007211 */ /* 0x080fe200020f0eff */
[-C--:B------:R-:W-:Y:S01]  /*5080*/  IMAD R56, R8, R98.reuse, RZ ;  /* 0x0000006208387224 */ /* 0x080fe200078e02ff */
[----:B------:R-:W-:Y:S01]  /*5090*/  LEA.HI.X.SX32 R5, R3, R5, 0x1, P5 ;  /* 0x0000000503057211 */ /* 0x000fe200028f0eff */
[----:B------:R4:W-:Y:S01]  /*50a0*/  STL [R1+0xdc0], R80 ;  /* 0x000dc05001007387 */ /* 0x0009e20000100800 */
[----:B------:R-:W-:Y:S01]  /*50b0*/  SHF.R.S32.HI R79, RZ, 0x1f, R53 ;  /* 0x0000001fff4f7819 */ /* 0x000fe20000011435 */
[----:B------:R-:W-:Y:S01]  /*50c0*/  IMAD R57, R11, R98, RZ ;  /* 0x000000620b397224 */ /* 0x000fe200078e02ff */
[----:B------:R-:W-:Y:S01]  /*50d0*/  IADD3 R82, P4, R56, R10, RZ ;  /* 0x0000000a38527210 */ /* 0x000fe20007f9e0ff */
[-C--:B------:R-:W-:Y:S01]  /*50e0*/  IMAD R29, R96, R98.reuse, RZ ;  /* 0x00000062601d7224 */ /* 0x080fe200078e02ff */
[----:B------:R-:W-:Y:S01]  /*50f0*/  SHF.R.S32.HI R53, RZ, 0x1f, R54 ;  /* 0x0000001fff357819 */ /* 0x000fe20000011436 */
[----:B------:R-:W-:Y:S01]  /*5100*/  IMAD R28, R97, R98, RZ ;  /* 0x00000062611c7224 */ /* 0x000fe200078e02ff */
[----:B0-----:R-:W-:Y:S01]  /*5110*/  IADD3 R81, P6, R55, R10, RZ ;  /* 0x0000000a37517210 */ /* 0x001fe20007fde0ff */
[-C--:B------:R-:W-:Y:S01]  /*5120*/  IMAD R27, R99, R98.reuse, RZ ;  /* 0x00000062631b7224 */ /* 0x080fe200078e02ff */
[----:B------:R-:W-:Y:S01]  /*5130*/  SHF.R.S32.HI R54, RZ, 0x1f, R55 ;  /* 0x0000001fff367819 */ /* 0x000fe20000011437 */
[-C--:B------:R-:W-:Y:S01]  /*5140*/  IMAD R21, R103, R98.reuse, RZ ;  /* 0x0000006267157224 */ /* 0x080fe200078e02ff */
[----:B----4-:R-:W-:Y:S01]  /*5150*/  IADD3 R80, P5, R55, R9, RZ ;  /* 0x0000000937507210 */ /* 0x010fe20007fbe0ff */
[----:B------:R0:W-:Y:S01]  /*5160*/  STL [R1+0xdc8], R81 ;  /* 0x000dc85101007387 */ /* 0x0001e20000100800 */
[----:B------:R-:W-:Y:S01]  /*5170*/  SHF.R.S32.HI R55, RZ, 0x1f, R56 ;  /* 0x0000001fff377819 */ /* 0x000fe20000011438 */
[-C--:B------:R-:W-:Y:S01]  /*5180*/  IMAD R17, R105, R98.reuse, RZ ;  /* 0x0000006269117224 */ /* 0x080fe200078e02ff */
[----:B------:R-:W-:Y:S01]  /*5190*/  R2UR UR6, R64 ;  /* 0x00000000400672ca */ /* 0x000fe200000e0000 */
[----:B------:R4:W-:Y:S01]  /*51a0*/  STL [R1+0xdd0], R80 ;  /* 0x000dd05001007387 */ /* 0x0009e20000100800 */
[-C--:B------:R-:W-:Y:S01]  /*51b0*/  IMAD R64, R24, R98.reuse, RZ ;  /* 0x0000006218407224 */ /* 0x080fe200078e02ff */
[----:B------:R-:W2:Y:S01]  /*51c0*/  LDC R3, c[0x0][0x234] ;  /* 0x00008d00ff037b82 */ /* 0x000ea20000000800 */
[-C--:B------:R-:W-:Y:S01]  /*51d0*/  IMAD R24, R101, R98.reuse, RZ ;  /* 0x0000006265187224 */ /* 0x080fe200078e02ff */
[----:B------:R-:W-:Y:S01]  /*51e0*/  STL [R1+0xdd8], R82 ;  /* 0x000dd85201007387 */ /* 0x000fe20000100800 */
[----:B------:R-:W-:-:S02]  /*51f0*/  IMAD R15, R107, R98, RZ ;  /* 0x000000626b0f7224 */ /* 0x000fc400078e02ff */
[C---:B0-----:R-:W-:Y:S02]  /*5200*/  IMAD.X R81, R79.reuse, 0x1, R5, P3 ;  /* 0x000000014f517824 */ /* 0x041fe400018e0605 */
[----:B------:R-:W-:Y:S01]  /*5210*/  IMAD.X R79, R79, 0x1, R0, P2 ;  /* 0x000000014f4f7824 */ /* 0x000fe200010e0600 */
[----:B----4-:R-:W-:Y:S01]  /*5220*/  IADD3 R80, P3, R56, R9, RZ ;  /* 0x0000000938507210 */ /* 0x010fe20007f7e0ff */
[-C--:B------:R-:W-:Y:S01]  /*5230*/  IMAD R14, R109, R98.reuse, RZ ;  /* 0x000000626d0e7224 */ /* 0x080fe200078e02ff */
[----:B------:R0:W-:Y:S01]  /*5240*/  STL [R1+0xda4], R81 ;  /* 0x000da45101007387 */ /* 0x0001e20000100800 */
[----:B------:R-:W-:Y:S01]  /*5250*/  SHF.R.S32.HI R56, RZ, 0x1f, R57 ;  /* 0x0000001fff387819 */ /* 0x000fe20000011439 */
[-C--:B------:R-:W-:Y:S01]  /*5260*/  IMAD R13, R111, R98.reuse, RZ ;  /* 0x000000626f0d7224 */ /* 0x080fe200078e02ff */
[----:B------:R-:W4:Y:S01]  /*5270*/  LDC R99, c[0x0][0x238] ;  /* 0x00008e00ff637b82 */ /* 0x000f220000000800 */
[----:B------:R3:W-:Y:S01]  /*5280*/  STL [R1+0xde0], R80 ;  /* 0x000de05001007387 */ /* 0x0007e20000100800 */
[----:B------:R-:W-:-:S02]  /*5290*/  IMAD R11, R113, R98, RZ ;  /* 0x00000062710b7224 */ /* 0x000fc400078e02ff */
[-C--:B------:R-:W-:Y:S01]  /*52a0*/  IMAD R8, R115, R98.reuse, RZ ;  /* 0x0000006273087224 */ /* 0x080fe200078e02ff */
[----:B------:R1:W-:Y:S01]  /*52b0*/  STL [R1+0xdac], R79 ;  /* 0x000dac4f01007387 */ /* 0x0003e20000100800 */
[----:B------:R-:W-:Y:S01]  /*52c0*/  IMAD R7, R117, R98, RZ ;  /* 0x0000006275077224 */ /* 0x000fe200078e02ff */
[----:B0-----:R-:W-:Y:S01]  /*52d0*/  IADD3 R81, P2, R57, R10, RZ ;  /* 0x0000000a39517210 */ /* 0x001fe20007f5e0ff */
[-C--:B------:R-:W-:Y:S01]  /*52e0*/  IMAD R6, R119, R98.reuse, RZ ;  /* 0x0000006277067224 */ /* 0x080fe200078e02ff */
[----:B------:R-:W0:Y:S01]  /*52f0*/  LDC R101, c[0x0][0x238] ;  /* 0x00008e00ff657b82 */ /* 0x000e220000000800 */
[----:B------:R-:W-:Y:S02]  /*5300*/  IMAD R12, R121, R98, RZ ;  /* 0x00000062790c7224 */ /* 0x000fe400078e02ff */
[----:B---3--:R-:W-:Y:S01]  /*5310*/  IMAD.X R80, R53, 0x1, R5, P1 ;  /* 0x0000000135507824 */ /* 0x008fe200008e0605 */
[----:B------:R3:W-:Y:S01]  /*5320*/  STL [R1+0xde8], R81 ;  /* 0x000de85101007387 */ /* 0x0007e20000100800 */
[----:B--2---:R-:W-:Y:S01]  /*5330*/  IMAD R16, R16, R3, RZ ;  /* 0x0000000310107224 */ /* 0x004fe200078e02ff */
[----:B-1----:R-:W-:Y:S01]  /*5340*/  IADD3 R79, P1, R57, R9, RZ ;  /* 0x00000009394f7210 */ /* 0x002fe20007f3e0ff */
[-C--:B------:R-:W-:Y:S01]  /*5350*/  IMAD R18, R18, R3.reuse, RZ ;  /* 0x0000000312127224 */ /* 0x080fe200078e02ff */
[----:B------:R1:W-:Y:S01]  /*5360*/  STL [R1+0xdb4], R80 ;  /* 0x000db45001007387 */ /* 0x0003e20000100800 */
[----:B------:R-:W-:Y:S01]  /*5370*/  SHF.R.S32.HI R57, RZ, 0x1f, R58 ;  /* 0x0000001fff397819 */ /* 0x000fe2000001143a */
[-C--:B------:R-:W-:Y:S01]  /*5380*/  IMAD R19, R19, R3.reuse, RZ ;  /* 0x0000000313137224 */ /* 0x080fe200078e02ff */
[----:B------:R-:W2:Y:S01]  /*5390*/  LDC R113, c[0x0][0x238] ;  /* 0x00008e00ff717b82 */ /* 0x000ea20000000800 */
[----:B------:R4:W-:Y:S01]  /*53a0*/  STL [R1+0xdf0], R79 ;  /* 0x000df04f01007387 */ /* 0x0009e20000100800 */
[----:B------:R-:W-:-:S02]  /*53b0*/  IMAD R20, R20, R3, RZ ;  /* 0x0000000314147224 */ /* 0x000fc400078e02ff */
[----:B------:R-:W-:Y:S02]  /*53c0*/  IMAD R4, R123, R98, RZ ;  /* 0x000000627b047224 */ /* 0x000fe400078e02ff */
[----:B---3--:R-:W-:Y:S02]  /*53d0*/  IMAD.MOV.U32 R81, RZ, RZ, R248 ;  /* 0x000000ffff517224 */ /* 0x008fe400078e00f8 */
[--C-:B-1----:R-:W-:Y:S01]  /*53e0*/  IMAD.X R80, R53, 0x1, R0.reuse, P0 ;  /* 0x0000000135507824 */ /* 0x102fe200000e0600 */
[-C--:B------:R-:W-:Y:S01]  /*53f0*/  IADD3 R53, P0, R58, R10.reuse, RZ ;  /* 0x0000000a3a357210 */ /* 0x080fe20007f1e0ff */
[----:B------:R-:W1:Y:S01]  /*5400*/  LDC.64 R2, c[0x0][0x210] ;  /* 0x00008400ff027b82 */ /* 0x000e620000000a00 */
[----:B----4-:R-:W-:Y:S01]  /*5410*/  IMAD.X R79, R54, 0x1, R5, P6 ;  /* 0x00000001364f7824 */ /* 0x010fe200030e0605 */
[----:B------:R-:W-:Y:S01]  /*5420*/  IADD3 R58, P6, R58, R9, RZ ;  /* 0x000000093a3a7210 */ /* 0x000fe20007fde0ff */
[----:B------:R-:W-:Y:S04]  /*5430*/  STL [R1+0xdbc], R80 ;  /* 0x000dbc5001007387 */ /* 0x000fe80000100800 */
[----:B------:R3:W-:Y:S01]  /*5440*/  STL [R1+0xdf8], R53 ;  /* 0x000df83501007387 */ /* 0x0007e20000100800 */
[----:B------:R-:W4:Y:S03]  /*5450*/  LDC R115, c[0x0][0x238] ;  /* 0x00008e00ff737b82 */ /* 0x000f260000000800 */
[----:B------:R0:W-:Y:S04]  /*5460*/  STL [R1+0xdc4], R79 ;  /* 0x000dc44f01007387 */ /* 0x0001e80000100800 */
[----:B------:R0:W-:Y:S01]  /*5470*/  STL [R1+0xe00], R58 ;  /* 0x000e003a01007387 */ /* 0x0001e20000100800 */
[----:B------:R-:W4:Y:S01]  /*5480*/  LDC R117, c[0x0][0x238] ;  /* 0x00008e00ff757b82 */ /* 0x000f220000000800 */
[----:B---3--:R-:W-:Y:S01]  /*5490*/  SHF.R.S32.HI R53, RZ, 0x1f, R59 ;  /* 0x0000001fff357819 */ /* 0x008fe2000001143b */
[----:B0-----:R-:W-:Y:S01]  /*54a0*/  IMAD.X R79, R54, 0x1, R0, P5 ;  /* 0x00000001364f7824 */ /* 0x001fe200028e0600 */
[----:B------:R-:W-:-:S05]  /*54b0*/  IADD3 R54, P5, R59, R10, RZ ;  /* 0x0000000a3b367210 */ /* 0x000fca0007fbe0ff */
[----:B------:R-:W0:Y:S01]  /*54c0*/  LDC R119, c[0x0][0x238] ;  /* 0x00008e00ff777b82 */ /* 0x000e220000000800 */
[----:B------:R-:W-:Y:S01]  /*54d0*/  IMAD.X R58, R55, 0x1, R5, P4 ;  /* 0x00000001373a7824 */ /* 0x000fe200020e0605 */
[----:B------:R-:W-:Y:S01]  /*54e0*/  STL [R1+0xdcc], R79 ;  /* 0x000dcc4f01007387 */ /* 0x000fe20000100800 */
[----:B------:R-:W-:-:S03]  /*54f0*/  IADD3 R59, P4, R59, R9, RZ ;  /* 0x000000093b3b7210 */ /* 0x000fc60007f9e0ff */
[----:B------:R3:W-:Y:S02]  /*5500*/  STL [R1+0xe08], R54 ;  /* 0x000e083601007387 */ /* 0x0007e40000100800 */
[----:B------:R-:W0:Y:S02]  /*5510*/  LDC R248, c[0x0][0x238] ;  /* 0x00008e00fff87b82 */ /* 0x000e240000000800 */
[----:B------:R2:W-:Y:S04]  /*5520*/  STL [R1+0xdd4], R58 ;  /* 0x000dd43a01007387 */ /* 0x0005e80000100800 */
[----:B------:R1:W-:Y:S01]  /*5530*/  STL [R1+0xe10], R59 ;  /* 0x000e103b01007387 */ /* 0x0003e20000100800 */
[----:B---3--:R-:W-:Y:S01]  /*5540*/  SHF.R.S32.HI R54, RZ, 0x1f, R60 ;  /* 0x0000001fff367819 */ /* 0x008fe2000001143c */
[----:B------:R-:W3:Y:S01]  /*5550*/  LDC R80, c[0x0][0x238] ;  /* 0x00008e00ff507b82 */ /* 0x000ee20000000800 */
[----:B--2---:R-:W-:Y:S01]  /*5560*/  IMAD.X R58, R55, 0x1, R0, P3 ;  /* 0x00000001373a7824 */ /* 0x004fe200018e0600 */
[----:B------:R-:W-:Y:S01]  /*5570*/  IADD3 R55, P3, R60, R10, RZ ;  /* 0x0000000a3c377210 */ /* 0x000fe20007f7e0ff */
[----:B-1----:R-:W-:-:S03]  /*5580*/  IMAD.X R59, R56, 0x1, R5, P2 ;  /* 0x00000001383b7824 */ /* 0x002fc600010e0605 */
[----:B------:R1:W-:Y:S02]  /*5590*/  STL [R1+0xddc], R58 ;  /* 0x000ddc3a01007387 */ /* 0x0003e40000100800 */
[----:B------:R-:W2:Y:S02]  /*55a0*/  LDC R82, c[0x0][0x238] ;  /* 0x00008e00ff527b82 */ /* 0x000ea40000000800 */
[----:B------:R4:W-:Y:S04]  /*55b0*/  STL [R1+0xe18], R55 ;  /* 0x000e183701007387 */ /* 0x0009e80000100800 */
[----:B------:R4:W-:Y:S02]  /*55c0*/  STL [R1+0xde4], R59 ;  /* 0x000de43b01007387 */ /* 0x0009e40000100800 */
[----:B------:R-:W2:Y:S01]  /*55d0*/  LDC R84, c[0x0][0x238] ;  /* 0x00008e00ff547b82 */ /* 0x000ea20000000800 */
[----:B-1----:R-:W-:-:S02]  /*55e0*/  IADD3 R58, P2, R60, R9, RZ ;  /* 0x000000093c3a7210 */ /* 0x002fc40007f5e0ff */
[----:B----4-:R-:W-:-:S03]  /*55f0*/  SHF.R.S32.HI R55, RZ, 0x1f, R61 ;  /* 0x0000001fff377819 */ /* 0x010fc6000001143d */
[----:B------:R1:W-:Y:S02]  /*5600*/  STL [R1+0xe20], R58 ;  /* 0x000e203a01007387 */ /* 0x0003e40000100800 */
[----:B------:R-:W4:Y:S01]  /*5610*/  LDC R60, c[0x0][0x238] ;  /* 0x00008e00ff3c7b82 */ /* 0x000f220000000800 */
[----:B------:R-:W-:Y:S01]  /*5620*/  IMAD.X R59, R56, 0x1, R0, P1 ;  /* 0x00000001383b7824 */ /* 0x000fe200008e0600 */
[----:B------:R-:W-:-:S04]  /*5630*/  IADD3 R56, P1, R61, R10, RZ ;  /* 0x0000000a3d387210 */ /* 0x000fc80007f3e0ff */
[----:B------:R0:W-:Y:S01]  /*5640*/  STL [R1+0xdec], R59 ;  /* 0x000dec3b01007387 */ /* 0x0001e20000100800 */
[----:B-1----:R-:W-:Y:S01]  /*5650*/  IMAD.X R58, R57, 0x1, R5, P0 ;  /* 0x00000001393a7824 */ /* 0x002fe200000e0605 */
[----:B------:R-:W1:Y:S02]  /*5660*/  LDC R87, c[0x0][0x238] ;  /* 0x00008e00ff577b82 */ /* 0x000e640000000800 */
[----:B------:R3:W-:Y:S04]  /*5670*/  STL [R1+0xe28], R56 ;  /* 0x000e283801007387 */ /* 0x0007e80000100800 */
[----:B------:R3:W-:Y:S01]  /*5680*/  STL [R1+0xdf4], R58 ;  /* 0x000df43a01007387 */ /* 0x0007e20000100800 */
[----:B0-----:R-:W-:Y:S01]  /*5690*/  IADD3 R59, P0, R61, R9, RZ ;  /* 0x000000093d3b7210 */ /* 0x001fe20007f1e0ff */
[----:B------:R-:W0:Y:S01]  /*56a0*/  LDC R89, c[0x0][0x238] ;  /* 0x00008e00ff597b82 */ /* 0x000e220000000800 */
[----:B---3--:R-:W-:-:S03]  /*56b0*/  SHF.R.S32.HI R56, RZ, 0x1f, R62 ;  /* 0x0000001fff387819 */ /* 0x008fc6000001143e */
[----:B------:R3:W-:Y:S01]  /*56c0*/  STL [R1+0xe30], R59 ;  /* 0x000e303b01007387 */ /* 0x0007e20000100800 */
[----:B------:R-:W-:Y:S01]  /*56d0*/  IMAD.X R58, R57, 0x1, R0, P6 ;  /* 0x00000001393a7824 */ /* 0x000fe200030e0600 */
[----:B------:R-:W-:Y:S02]  /*56e0*/  IADD3 R57, P6, R62, R10, RZ ;  /* 0x0000000a3e397210 */ /* 0x000fe40007fde0ff */
[----:B------:R-:W0:Y:S02]  /*56f0*/  LDC R91, c[0x0][0x238] ;  /* 0x00008e00ff5b7b82 */ /* 0x000e240000000800 */
[----:B------:R2:W-:Y:S01]  /*5700*/  STL [R1+0xdfc], R58 ;  /* 0x000dfc3a01007387 */ /* 0x0005e20000100800 */
[----:B---3--:R-:W-:-:S03]  /*5710*/  IMAD.X R59, R53, 0x1, R5, P5 ;  /* 0x00000001353b7824 */ /* 0x008fc600028e0605 */
[----:B------:R3:W-:Y:S02]  /*5720*/  STL [R1+0xe38], R57 ;  /* 0x000e383901007387 */ /* 0x0007e40000100800 */
[----:B------:R-:W0:Y:S02]  /*5730*/  LDC R93, c[0x0][0x238] ;  /* 0x00008e00ff5d7b82 */ /* 0x000e240000000800 */
[----:B------:R4:W-:Y:S01]  /*5740*/  STL [R1+0xe04], R59 ;  /* 0x000e043b01007387 */ /* 0x0009e20000100800 */
[----:B--2---:R-:W-:-:S05]  /*5750*/  IADD3 R58, P5, R62, R9, RZ ;  /* 0x000000093e3a7210 */ /* 0x004fca0007fbe0ff */
[----:B------:R-:W2:Y:S01]  /*5760*/  LDC R62, c[0x0][0x238] ;  /* 0x00008e00ff3e7b82 */ /* 0x000ea20000000800 */
[----:B---3--:R-:W-:Y:S01]  /*5770*/  SHF.R.S32.HI R57, RZ, 0x1f, R63 ;  /* 0x0000001fff397819 */ /* 0x008fe2000001143f */
[----:B------:R3:W-:Y:S01]  /*5780*/  STL [R1+0xe40], R58 ;  /* 0x000e403a01007387 */ /* 0x0007e20000100800 */
[----:B----4-:R-:W-:Y:S01]  /*5790*/  IMAD.X R59, R53, 0x1, R0, P4 ;  /* 0x00000001353b7824 */ /* 0x010fe200020e0600 */
[----:B------:R-:W-:-:S04]  /*57a0*/  IADD3 R53, P4, R63, R10, RZ ;  /* 0x0000000a3f357210 */ /* 0x000fc80007f9e0ff */
[----:B------:R-:W4:Y:S01]  /*57b0*/  LDC R94, c[0x0][0x238] ;  /* 0x00008e00ff5e7b82 */ /* 0x000f220000000800 */
[----:B------:R1:W-:Y:S01]  /*57c0*/  STL [R1+0xe0c], R59 ;  /* 0x000e0c3b01007387 */ /* 0x0003e20000100800 */
[----:B---3--:R-:W-:-:S03]  /*57d0*/  IMAD.X R58, R54, 0x1, R5, P3 ;  /* 0x00000001363a7824 */ /* 0x008fc600018e0605 */
[----:B------:R3:W-:Y:S03]  /*57e0*/  STL [R1+0xe48], R53 ;  /* 0x000e483501007387 */ /* 0x0007e60000100800 */
[----:B------:R-:W4:Y:S01]  /*57f0*/  LDC R96, c[0x0][0x238] ;  /* 0x00008e00ff607b82 */ /* 0x000f220000000800 */
[----:B------:R3:W-:Y:S01]  /*5800*/  STL [R1+0xe14], R58 ;  /* 0x000e143a01007387 */ /* 0x0007e20000100800 */
[----:B-1----:R-:W-:Y:S02]  /*5810*/  IADD3 R59, P3, R63, R9, RZ ;  /* 0x000000093f3b7210 */ /* 0x002fe40007f7e0ff */
[----:B---3--:R-:W-:-:S03]  /*5820*/  SHF.R.S32.HI R53, RZ, 0x1f, R64 ;  /* 0x0000001fff357819 */ /* 0x008fc60000011440 */
[----:B------:R1:W-:Y:S01]  /*5830*/  STL [R1+0xe50], R59 ;  /* 0x000e503b01007387 */ /* 0x0003e20000100800 */
[----:B------:R-:W3:Y:S01]  /*5840*/  LDC R98, c[0x0][0x238] ;  /* 0x00008e00ff627b82 */ /* 0x000ee20000000800 */
[----:B------:R-:W-:Y:S01]  /*5850*/  IMAD.X R58, R54, 0x1, R0, P2 ;  /* 0x00000001363a7824 */ /* 0x000fe200010e0600 */
[----:B------:R-:W-:-:S04]  /*5860*/  IADD3 R54, P2, R64, R10, RZ ;  /* 0x0000000a40367210 */ /* 0x000fc80007f5e0ff */
[----:B------:R0:W-:Y:S02]  /*5870*/  STL [R1+0xe1c], R58 ;  /* 0x000e1c3a01007387 */ /* 0x0001e40000100800 */
[----:B------:R-:W3:Y:S01]  /*5880*/  LDC R103, c[0x0][0x238] ;  /* 0x00008e00ff677b82 */ /* 0x000ee20000000800 */
[----:B-1----:R-:W-:Y:S01]  /*5890*/  IMAD.X R59, R55, 0x1, R5, P1 ;  /* 0x00000001373b7824 */ /* 0x002fe200008e0605 */
[----:B------:R1:W-:Y:S04]  /*58a0*/  STL [R1+0xe58], R54 ;  /* 0x000e583601007387 */ /* 0x0003e80000100800 */
[----:B------:R2:W-:Y:S02]  /*58b0*/  STL [R1+0xe24], R59 ;  /* 0x000e243b01007387 */ /* 0x0005e40000100800 */
[----:B------:R-:W3:Y:S01]  /*58c0*/  LDC R105, c[0x0][0x238] ;  /* 0x00008e00ff697b82 */ /* 0x000ee20000000800 */
[----:B0-----:R-:W-:-:S02]  /*58d0*/  IADD3 R58, P1, R64, R9, RZ ;  /* 0x00000009403a7210 */ /* 0x001fc40007f3e0ff */
[----:B-1----:R-:W-:-:S03]  /*58e0*/  SHF.R.S32.HI R54, RZ, 0x1f, R65 ;  /* 0x0000001fff367819 */ /* 0x002fc60000011441 */
[----:B------:R0:W-:Y:S02]  /*58f0*/  STL [R1+0xe60], R58 ;  /* 0x000e603a01007387 */ /* 0x0001e40000100800 */
[----:B------:R-:W1:Y:S01]  /*5900*/  LDC R64, c[0x0][0x238] ;  /* 0x00008e00ff407b82 */ /* 0x000e620000000800 */
[----:B--2---:R-:W-:Y:S01]  /*5910*/  IMAD.X R59, R55, 0x1, R0, P0 ;  /* 0x00000001373b7824 */ /* 0x004fe200000e0600 */
[----:B------:R-:W-:-:S04]  /*5920*/  IADD3 R55, P0, R65, R10, RZ ;  /* 0x0000000a41377210 */ /* 0x000fc80007f1e0ff */
[----:B------:R2:W-:Y:S01]  /*5930*/  STL [R1+0xe2c], R59 ;  /* 0x000e2c3b01007387 */ /* 0x0005e20000100800 */
[----:B0-----:R-:W-:Y:S01]  /*5940*/  IMAD.X R58, R56, 0x1, R5, P6 ;  /* 0x00000001383a7824 */ /* 0x001fe200030e0605 */
[----:B------:R-:W0:Y:S02]  /*5950*/  LDC R107, c[0x0][0x238] ;  /* 0x00008e00ff6b7b82 */ /* 0x000e240000000800 */
[----:B------:R4:W-:Y:S04]  /*5960*/  STL [R1+0xe68], R55 ;  /* 0x000e683701007387 */ /* 0x0009e80000100800 */
[----:B------:R4:W-:Y:S01]  /*5970*/  STL [R1+0xe34], R58 ;  /* 0x000e343a01007387 */ /* 0x0009e20000100800 */
[----:B--2---:R-:W-:Y:S01]  /*5980*/  IADD3 R59, P6, R65, R9, RZ ;  /* 0x00000009413b7210 */ /* 0x004fe20007fde0ff */
[----:B------:R-:W2:Y:S01]  /*5990*/  LDC R109, c[0x0][0x238] ;  /* 0x00008e00ff6d7b82 */ /* 0x000ea20000000800 */
[----:B----4-:R-:W-:-:S03]  /*59a0*/  SHF.R.S32.HI R55, RZ, 0x1f, R66 ;  /* 0x0000001fff377819 */ /* 0x010fc60000011442 */
[----:B------:R4:W-:Y:S01]  /*59b0*/  STL [R1+0xe70], R59 ;  /* 0x000e703b01007387 */ /* 0x0009e20000100800 */
[----:B------:R-:W-:Y:S01]  /*59c0*/  IMAD.X R58, R56, 0x1, R0, P5 ;  /* 0x00000001383a7824 */ /* 0x000fe200028e0600 */
[----:B------:R-:W-:Y:S02]  /*59d0*/  IADD3 R56, P5, R66, R10, RZ ;  /* 0x0000000a42387210 */ /* 0x000fe40007fbe0ff */
[----:B------:R-:W2:Y:S02]  /*59e0*/  LDC R111, c[0x0][0x238] ;  /* 0x00008e00ff6f7b82 */ /* 0x000ea40000000800 */
[----:B------:R3:W-:Y:S01]  /*59f0*/  STL [R1+0xe3c], R58 ;  /* 0x000e3c3a01007387 */ /* 0x0007e20000100800 */
[----:B----4-:R-:W-:-:S03]  /*5a00*/  IMAD.X R59, R57, 0x1, R5, P4 ;  /* 0x00000001393b7824 */ /* 0x010fc600020e0605 */
[----:B------:R4:W-:Y:S02]  /*5a10*/  STL [R1+0xe78], R56 ;  /* 0x000e783801007387 */ /* 0x0009e40000100800 */
[----:B------:R-:W2:Y:S02]  /*5a20*/  LDC R121, c[0x0][0x238] ;  /* 0x00008e00ff797b82 */ /* 0x000ea40000000800 */
[----:B------:R1:W-:Y:S01]  /*5a30*/  STL [R1+0xe44], R59 ;  /* 0x000e443b01007387 */ /* 0x0003e20000100800 */
[----:B---3--:R-:W-:-:S05]  /*5a40*/  IADD3 R58, P4, R66, R9, RZ ;  /* 0x00000009423a7210 */ /* 0x008fca0007f9e0ff */
[----:B------:R-:W3:Y:S01]  /*5a50*/  LDC R66, c[0x0][0x238] ;  /* 0x00008e00ff427b82 */ /* 0x000ee20000000800 */
[----:B----4-:R-:W-:Y:S01]  /*5a60*/  SHF.R.S32.HI R56, RZ, 0x1f, R67 ;  /* 0x0000001fff387819 */ /* 0x010fe20000011443 */
[----:B------:R4:W-:Y:S01]  /*5a70*/  STL [R1+0xe80], R58 ;  /* 0x000e803a01007387 */ /* 0x0009e20000100800 */
[----:B-1----:R-:W-:Y:S01]  /*5a80*/  IMAD.X R59, R57, 0x1, R0, P3 ;  /* 0x00000001393b7824 */ /* 0x002fe200018e0600 */
[----:B------:R-:W-:-:S04]  /*5a90*/  IADD3 R57, P3, R67, R10, RZ ;  /* 0x0000000a43397210 */ /* 0x000fc80007f7e0ff */
[----:B------:R-:W1:Y:S01]  /*5aa0*/  LDC R123, c[0x0][0x238] ;  /* 0x00008e00ff7b7b82 */ /* 0x000e620000000800 */
[----:B------:R0:W-:Y:S01]  /*5ab0*/  STL [R1+0xe4c], R59 ;  /* 0x000e4c3b01007387 */ /* 0x0001e20000100800 */
[----:B----4-:R-:W-:-:S03]  /*5ac0*/  IMAD.X R58, R53, 0x1, R5, P2 ;  /* 0x00000001353a7824 */ /* 0x010fc600010e0605 */
[----:B------:R4:W-:Y:S04]  /*5ad0*/  STL [R1+0xe88], R57 ;  /* 0x000e883901007387 */ /* 0x0009e80000100800 */
[----:B------:R4:W-:Y:S01]  /*5ae0*/  STL [R1+0xe54], R58 ;  /* 0x000e543a01007387 */ /* 0x0009e20000100800 */
[----:B0-----:R-:W-:Y:S02]  /*5af0*/  IADD3 R59, P2, R67, R9, RZ ;  /* 0x00000009433b7210 */ /* 0x001fe40007f5e0ff */
[----:B------:R-:W0:Y:S01]  /*5b00*/  LDC R67, c[0x0][0x238] ;  /* 0x00008e00ff437b82 */ /* 0x000e220000000800 */
[----:B----4-:R-:W-:Y:S02]  /*5b10*/  SHF.R.S32.HI R57, RZ, 0x1f, R68 ;  /* 0x0000001fff397819 */ /* 0x010fe40000011444 */
[----:B------:R4:W-:Y:S01]  /*5b20*/  STL [R1+0xe90], R59 ;  /* 0x000e903b01007387 */ /* 0x0009e20000100800 */
[----:B------:R-:W-:Y:S01]  /*5b30*/  IMAD.X R58, R53, 0x1, R0, P1 ;  /* 0x00000001353a7824 */ /* 0x000fe200008e0600 */
[----:B------:R-:W-:-:S04]  /*5b40*/  IADD3 R53, P1, R68, R10, RZ ;  /* 0x0000000a44357210 */ /* 0x000fc80007f3e0ff */
[----:B------:R2:W-:Y:S01]  /*5b50*/  STL [R1+0xe5c], R58 ;  /* 0x000e5c3a01007387 */ /* 0x0005e20000100800 */
[----:B----4-:R-:W-:-:S03]  /*5b60*/  IMAD.X R59, R54, 0x1, R5, P0 ;  /* 0x00000001363b7824 */ /* 0x010fc600000e0605 */
[----:B------:R4:W-:Y:S04]  /*5b70*/  STL [R1+0xe98], R53 ;  /* 0x000e983501007387 */ /* 0x0009e80000100800 */
[----:B------:R3:W-:Y:S01]  /*5b80*/  STL [R1+0xe64], R59 ;  /* 0x000e643b01007387 */ /* 0x0007e20000100800 */
[----:B--2---:R-:W-:Y:S02]  /*5b90*/  IADD3 R58, P0, R68, R9, RZ ;  /* 0x00000009443a7210 */ /* 0x004fe40007f1e0ff */
[----:B----4-:R-:W-:-:S03]  /*5ba0*/  SHF.R.S32.HI R53, RZ, 0x1f, R69 ;  /* 0x0000001fff357819 */ /* 0x010fc60000011445 */
[----:B------:R2:W-:Y:S01]  /*5bb0*/  STL [R1+0xea0], R58 ;  /* 0x000ea03a01007387 */ /* 0x0005e20000100800 */
[----:B---3--:R-:W-:Y:S01]  /*5bc0*/  IMAD.X R59, R54, 0x1, R0, P6 ;  /* 0x00000001363b7824 */ /* 0x008fe200030e0600 */
[----:B------:R-:W-:-:S04]  /*5bd0*/  IADD3 R54, P6, R69, R10, RZ ;  /* 0x0000000a45367210 */ /* 0x000fc80007fde0ff */
[----:B------:R3:W-:Y:S01]  /*5be0*/  STL [R1+0xe6c], R59 ;  /* 0x000e6c3b01007387 */ /* 0x0007e20000100800 */
[----:B--2---:R-:W-:-:S03]  /*5bf0*/  IMAD.X R58, R55, 0x1, R5, P5 ;  /* 0x00000001373a7824 */ /* 0x004fc600028e0605 */
[----:B------:R2:W-:Y:S04]  /*5c00*/  STL [R1+0xea8], R54 ;  /* 0x000ea83601007387 */ /* 0x0005e80000100800 */
[----:B------:R4:W-:Y:S01]  /*5c10*/  STL [R1+0xe74], R58 ;  /* 0x000e743a01007387 */ /* 0x0009e20000100800 */
[----:B---3--:R-:W-:Y:S02]  /*5c20*/  IADD3 R59, P5, R69, R9, RZ ;  /* 0x00000009453b7210 */ /* 0x008fe40007fbe0ff */
[----:B------:R-:W3:Y:S01]  /*5c30*/  LDC R69, c[0x0][0x238] ;  /* 0x00008e00ff457b82 */ /* 0x000ee20000000800 */
[----:B--2---:R-:W-:Y:S02]  /*5c40*/  SHF.R.S32.HI R54, RZ, 0x1f, R70 ;  /* 0x0000001fff367819 */ /* 0x004fe40000011446 */
[----:B------:R2:W-:Y:S01]  /*5c50*/  STL [R1+0xeb0], R59 ;  /* 0x000eb03b01007387 */ /* 0x0005e20000100800 */
[----:B----4-:R-:W-:Y:S01]  /*5c60*/  IMAD.X R58, R55, 0x1, R0, P4 ;  /* 0x00000001373a7824 */ /* 0x010fe200020e0600 */
[----:B------:R-:W-:-:S04]  /*5c70*/  IADD3 R55, P4, R70, R10, RZ ;  /* 0x0000000a46377210 */ /* 0x000fc80007f9e0ff */
[----:B------:R4:W-:Y:S01]  /*5c80*/  STL [R1+0xe7c], R58 ;  /* 0x000e7c3a01007387 */ /* 0x0009e20000100800 */
[----:B--2---:R-:W-:-:S03]  /*5c90*/  IMAD.X R59, R56, 0x1, R5, P3 ;  /* 0x00000001383b7824 */ /* 0x004fc600018e0605 */
[----:B------:R2:W-:Y:S04]  /*5ca0*/  STL [R1+0xeb8], R55 ;  /* 0x000eb83701007387 */ /* 0x0005e80000100800 */
[----:B------:R1:W-:Y:S01]  /*5cb0*/  STL [R1+0xe84], R59 ;  /* 0x000e843b01007387 */ /* 0x0003e20000100800 */
[----:B----4-:R-:W-:Y:S02]  /*5cc0*/  IADD3 R58, P3, R70, R9, RZ ;  /* 0x00000009463a7210 */ /* 0x010fe40007f7e0ff */
[----:B--2---:R-:W-:-:S03]  /*5cd0*/  SHF.R.S32.HI R55, RZ, 0x1f, R71 ;  /* 0x0000001fff377819 */ /* 0x004fc60000011447 */
[----:B------:R2:W-:Y:S01]  /*5ce0*/  STL [R1+0xec0], R58 ;  /* 0x000ec03a01007387 */ /* 0x0005e20000100800 */
[----:B-1----:R-:W-:Y:S01]  /*5cf0*/  IMAD.X R59, R56, 0x1, R0, P2 ;  /* 0x00000001383b7824 */ /* 0x002fe200010e0600 */
[----:B------:R-:W-:-:S04]  /*5d00*/  IADD3 R56, P2, R71, R10, RZ ;  /* 0x0000000a47387210 */ /* 0x000fc80007f5e0ff */
[----:B------:R1:W-:Y:S01]  /*5d10*/  STL [R1+0xe8c], R59 ;  /* 0x000e8c3b01007387 */ /* 0x0003e20000100800 */
[----:B--2---:R-:W-:-:S03]  /*5d20*/  IMAD.X R58, R57, 0x1, R5, P1 ;  /* 0x00000001393a7824 */ /* 0x004fc600008e0605 */
[----:B------:R2:W-:Y:S04]  /*5d30*/  STL [R1+0xec8], R56 ;  /* 0x000ec83801007387 */ /* 0x0005e80000100800 */
[----:B------:R4:W-:Y:S01]  /*5d40*/  STL [R1+0xe94], R58 ;  /* 0x000e943a01007387 */ /* 0x0009e20000100800 */
[----:B-1----:R-:W-:Y:S02]  /*5d50*/  IADD3 R59, P1, R71, R9, RZ ;  /* 0x00000009473b7210 */ /* 0x002fe40007f3e0ff */
[----:B------:R-:W1:Y:S01]  /*5d60*/  LDC R71, c[0x0][0x238] ;  /* 0x00008e00ff477b82 */ /* 0x000e620000000800 */
        /* <DEDUP_REMOVED lines=11> */
[----:B0-----:R-:W-:Y:S01]  /*5e20*/  IMAD.X R59, R53, 0x1, R0, P5 ;  /* 0x00000001353b7824 */ /* 0x001fe200028e0600 */
[----:B------:R-:W-:-:S04]  /*5e30*/  IADD3 R53, P5, R73, R10, RZ ;  /* 0x0000000a49357210 */ /* 0x000fc80007fbe0ff */
[----:B------:R0:W-:Y:S01]  /*5e40*/  STL [R1+0xeac], R59 ;  /* 0x000eac3b01007387 */ /* 0x0001e20000100800 */
[----:B--2---:R-:W-:-:S03]  /*5e50*/  IMAD.X R58, R54, 0x1, R5, P4 ;  /* 0x00000001363a7824 */ /* 0x004fc600020e0605 */
[----:B------:R2:W-:Y:S04]  /*5e60*/  STL [R1+0xee8], R53 ;  /* 0x000ee83501007387 */ /* 0x0005e80000100800 */
[----:B------:R4:W-:Y:S01]  /*5e70*/  STL [R1+0xeb4], R58 ;  /* 0x000eb43a01007387 */ /* 0x0009e20000100800 */
[----:B0-----:R-:W-:Y:S02]  /*5e80*/  IADD3 R59, P4, R73, R9, RZ ;  /* 0x00000009493b7210 */ /* 0x001fe40007f9e0ff */
[----:B------:R-:W0:Y:S01]  /*5e90*/  LDC R73, c[0x0][0x238] ;  /* 0x00008e00ff497b82 */ /* 0x000e220000000800 */
        /* <DEDUP_REMOVED lines=28> */
[----:B------:R-:W4:Y:S01]  /*6060*/  LDC R76, c[0x0][0x238] ;  /* 0x00008e00ff4c7b82 */ /* 0x000f220000000800 */
[----:B--2---:R-:W-:Y:S02]  /*6070*/  SHF.R.S32.HI R56, RZ, 0x1f, R77 ;  /* 0x0000001fff387819 */ /* 0x004fe4000001144d */
        /* <DEDUP_REMOVED lines=8> */
[----:B--2---:R-:W-:-:S03]  /*6100*/  SHF.R.S32.HI R57, RZ, 0x1f, R78 ;  /* 0x0000001fff397819 */ /* 0x004fc6000001144e */
[----:B------:R1:W-:Y:S01]  /*6110*/  STL [R1+0xf30], R59 ;  /* 0x000f303b01007387 */ /* 0x0003e20000100800 */
[----:B0-----:R-:W-:Y:S01]  /*6120*/  IMAD.X R58, R53, 0x1, R0, P2 ;  /* 0x00000001353a7824 */ /* 0x001fe200010e0600 */
[----:B------:R-:W-:-:S04]  /*6130*/  IADD3 R53, P2, R78, R10, RZ ;  /* 0x0000000a4e357210 */ /* 0x000fc80007f5e0ff */
[----:B------:R0:W-:Y:S01]  /*6140*/  STL [R1+0xefc], R58 ;  /* 0x000efc3a01007387 */ /* 0x0001e20000100800 */
[C---:B-1----:R-:W-:Y:S02]  /*6150*/  IMAD.X R59, R54.reuse, 0x1, R5, P1 ;  /* 0x00000001363b7824 */ /* 0x042fe400008e0605 */
[----:B------:R-:W-:Y:S01]  /*6160*/  IMAD.X R54, R54, 0x1, R0, P0 ;  /* 0x0000000136367824 */ /* 0x000fe200000e0600 */
[----:B------:R1:W-:Y:S04]  /*6170*/  STL [R1+0xf38], R53 ;  /* 0x000f383501007387 */ /* 0x0003e80000100800 */
[----:B------:R2:W-:Y:S01]  /*6180*/  STL [R1+0xf04], R59 ;  /* 0x000f043b01007387 */ /* 0x0005e20000100800 */
[----:B0-----:R-:W-:Y:S02]  /*6190*/  IADD3 R58, P1, R78, R9, RZ ;  /* 0x000000094e3a7210 */ /* 0x001fe40007f3e0ff */
[----:B------:R-:W0:Y:S03]  /*61a0*/  LDC R78, c[0x0][0x238] ;  /* 0x00008e00ff4e7b82 */ /* 0x000e260000000800 */
[----:B------:R3:W-:Y:S01]  /*61b0*/  STL [R1+0xf40], R58 ;  /* 0x000f403a01007387 */ /* 0x0007e20000100800 */
[----:B-1----:R-:W-:-:S02]  /*61c0*/  SHF.R.S32.HI R53, RZ, 0x1f, R52 ;  /* 0x0000001fff357819 */ /* 0x002fc40000011434 */
[C---:B--2---:R-:W-:Y:S01]  /*61d0*/  IADD3 R59, P0, R52.reuse, R10, RZ ;  /* 0x0000000a343b7210 */ /* 0x044fe20007f1e0ff */
[----:B------:R1:W-:Y:S04]  /*61e0*/  STL [R1+0xf0c], R54 ;  /* 0x000f0c3601007387 */ /* 0x0003e80000100800 */
[----:B------:R-:W-:Y:S01]  /*61f0*/  STL [R1+0xf48], R59 ;  /* 0x000f483b01007387 */ /* 0x000fe20000100800 */
[C---:B---3--:R-:W-:Y:S02]  /*6200*/  IMAD.X R58, R55.reuse, 0x1, R5, P6 ;  /* 0x00000001373a7824 */ /* 0x048fe400030e0605 */
[----:B------:R-:W-:Y:S01]  /*6210*/  IMAD.X R55, R55, 0x1, R0, P5 ;  /* 0x0000000137377824 */ /* 0x000fe200028e0600 */
[----:B-1----:R-:W-:Y:S02]  /*6220*/  IADD3 R54, P6, R52, R9, RZ ;  /* 0x0000000934367210 */ /* 0x002fe40007fde0ff */
[----:B------:R1:W-:Y:S01]  /*6230*/  STL [R1+0xf14], R58 ;  /* 0x000f143a01007387 */ /* 0x0003e20000100800 */
[----:B------:R-:W-:-:S03]  /*6240*/  SHF.R.S32.HI R52, RZ, 0x1f, R51 ;  /* 0x0000001fff347819 */ /* 0x000fc60000011433 */
[----:B------:R2:W-:Y:S04]  /*6250*/  STL [R1+0xf50], R54 ;  /* 0x000f503601007387 */ /* 0x0005e80000100800 */
[----:B------:R3:W-:Y:S01]  /*6260*/  STL [R1+0xf1c], R55 ;  /* 0x000f1c3701007387 */ /* 0x0007e20000100800 */
[----:B-1----:R-:W-:Y:S01]  /*6270*/  IADD3 R58, P5, R51, R10, RZ ;  /* 0x0000000a333a7210 */ /* 0x002fe20007fbe0ff */
[----:B--2---:R-:W-:-:S04]  /*6280*/  IMAD.X R54, R56, 0x1, R5, P4 ;  /* 0x0000000138367824 */ /* 0x004fc800020e0605 */
[----:B------:R1:W-:Y:S01]  /*6290*/  STL [R1+0xf58], R58 ;  /* 0x000f583a01007387 */ /* 0x0003e20000100800 */
[----:B---3--:R-:W-:-:S03]  /*62a0*/  IADD3 R55, P4, R51, R9, RZ ;  /* 0x0000000933377210 */ /* 0x008fc60007f9e0ff */
[----:B------:R2:W-:Y:S01]  /*62b0*/  STL [R1+0xf24], R54 ;  /* 0x000f243601007387 */ /* 0x0005e20000100800 */
[----:B------:R-:W-:-:S03]  /*62c0*/  SHF.R.S32.HI R51, RZ, 0x1f, R50 ;  /* 0x0000001fff337819 */ /* 0x000fc60000011432 */
[----:B------:R3:W-:Y:S01]  /*62d0*/  STL [R1+0x2f40], R55 ;  /* 0x002f403701007387 */ /* 0x0007e20000100800 */
[----:B-1----:R-:W1:Y:S01]  /*62e0*/  LDC R58, c[0x0][0x238] ;  /* 0x00008e00ff3a7b82 */ /* 0x002e620000000800 */
[----:B--2---:R-:W-:Y:S01]  /*62f0*/  IMAD.X R54, R56, 0x1, R0, P3 ;  /* 0x0000000138367824 */ /* 0x004fe200018e0600 */
[----:B------:R-:W-:Y:S01]  /*6300*/  IADD3 R56, P3, R50, R10, RZ ;  /* 0x0000000a32387210 */ /* 0x000fe20007f7e0ff */
[----:B---3--:R-:W-:-:S03]  /*6310*/  IMAD.X R55, R57, 0x1, R5, P2 ;  /* 0x0000000139377824 */ /* 0x008fc600010e0605 */
[----:B------:R2:W-:Y:S04]  /*6320*/  STL [R1+0xf2c], R54 ;  /* 0x000f2c3601007387 */ /* 0x0005e80000100800 */
[----:B------:R-:W-:Y:S04]  /*6330*/  STL [R1+0x2f48], R56 ;  /* 0x002f483801007387 */ /* 0x000fe80000100800 */
[----:B------:R3:W-:Y:S01]  /*6340*/  STL [R1+0xf34], R55 ;  /* 0x000f343701007387 */ /* 0x0007e20000100800 */
[----:B--2---:R-:W-:Y:S02]  /*6350*/  IADD3 R54, P2, R50, R9, RZ ;  /* 0x0000000932367210 */ /* 0x004fe40007f5e0ff */
[----:B------:R-:W-:-:S03]  /*6360*/  SHF.R.S32.HI R50, RZ, 0x1f, R49 ;  /* 0x0000001fff327819 */ /* 0x000fc60000011431 */
[----:B------:R2:W-:Y:S01]  /*6370*/  STL [R1+0x2f50], R54 ;  /* 0x002f503601007387 */ /* 0x0005e20000100800 */
[----:B---3--:R-:W-:Y:S01]  /*6380*/  IMAD.X R55, R57, 0x1, R0, P1 ;  /* 0x0000000139377824 */ /* 0x008fe200008e0600 */
[----:B------:R-:W-:Y:S01]  /*6390*/  IADD3 R56, P1, R49, R10, RZ ;  /* 0x0000000a31387210 */ /* 0x000fe20007f3e0ff */
[----:B------:R-:W3:Y:S03]  /*63a0*/  LDC R57, c[0x0][0x238] ;  /* 0x00008e00ff397b82 */ /* 0x000ee60000000800 */
[----:B------:R4:W-:Y:S01]  /*63b0*/  STL [R1+0xf3c], R55 ;  /* 0x000f3c3701007387 */ /* 0x0009e20000100800 */
[----:B--2---:R-:W-:-:S03]  /*63c0*/  IMAD.X R54, R53, 0x1, R5, P0 ;  /* 0x0000000135367824 */ /* 0x004fc600000e0605 */
[----:B------:R-:W-:Y:S04]  /*63d0*/  STL [R1+0x2f58], R56 ;  /* 0x002f583801007387 */ /* 0x000fe80000100800 */
[----:B------:R2:W-:Y:S01]  /*63e0*/  STL [R1+0xf44], R54 ;  /* 0x000f443601007387 */ /* 0x0005e20000100800 */
[----:B----4-:R-:W-:Y:S02]  /*63f0*/  IADD3 R55, P0, R49, R9, RZ ;  /* 0x0000000931377210 */ /* 0x010fe40007f1e0ff */
[----:B------:R-:W-:-:S03]  /*6400*/  SHF.R.S32.HI R49, RZ, 0x1f, R48 ;  /* 0x0000001fff317819 */ /* 0x000fc60000011430 */
[----:B------:R4:W-:Y:S01]  /*6410*/  STL [R1+0x2f60], R55 ;  /* 0x002f603701007387 */ /* 0x0009e20000100800 */
[----:B--2---:R-:W-:Y:S02]  /*6420*/  IMAD.X R54, R53, 0x1, R0, P6 ;  /* 0x0000000135367824 */ /* 0x004fe400030e0600 */
[----:B------:R-:W-:-:S03]  /*6430*/  IMAD.X R53, R52, 0x1, R5, P5 ;  /* 0x0000000134357824 */ /* 0x000fc600028e0605 */
[----:B------:R2:W-:Y:S01]  /*6440*/  STL [R1+0xf4c], R54 ;  /* 0x000f4c3601007387 */ /* 0x0005e20000100800 */
[----:B----4-:R-:W-:-:S05]  /*6450*/  IADD3 R55, P6, R48, R10, RZ ;  /* 0x0000000a30377210 */ /* 0x010fca0007fde0ff */
[----:B------:R4:W-:Y:S01]  /*6460*/  STL [R1+0x2f68], R55 ;  /* 0x002f683701007387 */ /* 0x0009e20000100800 */
[----:B--2---:R-:W-:-:S03]  /*6470*/  IADD3 R54, P5, R48, R9, RZ ;  /* 0x0000000930367210 */ /* 0x004fc60007fbe0ff */
[----:B------:R2:W-:Y:S01]  /*6480*/  STL [R1+0xf54], R53 ;  /* 0x000f543501007387 */ /* 0x0005e20000100800 */
[----:B------:R-:W-:-:S03]  /*6490*/  SHF.R.S32.HI R48, RZ, 0x1f, R47 ;  /* 0x0000001fff307819 */ /* 0x000fc6000001142f */
[----:B------:R0:W-:Y:S01]  /*64a0*/  STL [R1+0x2f70], R54 ;  /* 0x002f703601007387 */ /* 0x0001e20000100800 */
[----:B----4-:R-:W4:Y:S01]  /*64b0*/  LDC R55, c[0x0][0x238] ;  /* 0x00008e00ff377b82 */ /* 0x010f220000000800 */
[----:B--2---:R-:W-:Y:S02]  /*64c0*/  IMAD.X R53, R52, 0x1, R0, P4 ;  /* 0x0000000134357824 */ /* 0x004fe400020e0600 */
[----:B------:R-:W-:Y:S01]  /*64d0*/  IMAD.X R52, R51, 0x1, R5, P3 ;  /* 0x0000000133347824 */ /* 0x000fe200018e0605 */
[C---:B0-----:R-:W-:Y:S02]  /*64e0*/  IADD3 R54, P4, R47.reuse, R10, RZ ;  /* 0x0000000a2f367210 */ /* 0x041fe40007f9e0ff */
[----:B------:R0:W-:Y:S04]  /*64f0*/  STL [R1+0xf5c], R53 ;  /* 0x000f5c3501007387 */ /* 0x0001e80000100800 */
[----:B------:R-:W-:Y:S04]  /*6500*/  STL [R1+0x2f78], R54 ;  /* 0x002f783601007387 */ /* 0x000fe80000100800 */
[----:B------:R2:W-:Y:S01]  /*6510*/  STL [R1+0x2f44], R52 ;  /* 0x002f443401007387 */ /* 0x0005e20000100800 */
[----:B0-----:R-:W-:-:S02]  /*6520*/  IADD3 R53, P3, R47, R9, RZ ;  /* 0x000000092f357210 */ /* 0x001fc40007f7e0ff */
[----:B------:R-:W-:-:S03]  /*6530*/  SHF.R.S32.HI R47, RZ, 0x1f, R46 ;  /* 0x0000001fff2f7819 */ /* 0x000fc6000001142e */
[----:B------:R0:W-:Y:S01]  /*6540*/  STL [R1+0x2f80], R53 ;  /* 0x002f803501007387 */ /* 0x0001e20000100800 */
[----:B--2---:R-:W-:Y:S02]  /*6550*/  IMAD.X R52, R51, 0x1, R0, P2 ;  /* 0x0000000133347824 */ /* 0x004fe400010e0600 */
[----:B------:R-:W-:-:S03]  /*6560*/  IMAD.X R51, R50, 0x1, R5, P1 ;  /* 0x0000000132337824 */ /* 0x000fc600008e0605 */
[----:B------:R2:W-:Y:S01]  /*6570*/  STL [R1+0x2f4c], R52 ;  /* 0x002f4c3401007387 */ /* 0x0005e20000100800 */
[----:B0-----:R-:W-:-:S05]  /*6580*/  IADD3 R53, P2, R46, R10, RZ ;  /* 0x0000000a2e357210 */ /* 0x001fca0007f5e0ff */
[----:B------:R0:W-:Y:S01]  /*6590*/  STL [R1+0x2f88], R53 ;  /* 0x002f883501007387 */ /* 0x0001e20000100800 */
[----:B--2---:R-:W-:-:S03]  /*65a0*/  IADD3 R52, P1, R46, R9, RZ ;  /* 0x000000092e347210 */ /* 0x004fc60007f3e0ff */
[----:B------:R2:W-:Y:S01]  /*65b0*/  STL [R1+0x2f54], R51 ;  /* 0x002f543301007387 */ /* 0x0005e20000100800 */
[----:B------:R-:W-:-:S03]  /*65c0*/  SHF.R.S32.HI R46, RZ, 0x1f, R45 ;  /* 0x0000001fff2e7819 */ /* 0x000fc6000001142d */
[----:B------:R1:W-:Y:S01]  /*65d0*/  STL [R1+0x2f90], R52 ;  /* 0x002f903401007387 */ /* 0x0003e20000100800 */
[----:B0-----:R-:W0:Y:S01]  /*65e0*/  LDC R53, c[0x0][0x238] ;  /* 0x00008e00ff357b82 */ /* 0x001e220000000800 */
[----:B--2---:R-:W-:Y:S02]  /*65f0*/  IMAD.X R51, R50, 0x1, R0, P0 ;  /* 0x0000000132337824 */ /* 0x004fe400000e0600 */
[----:B------:R-:W-:Y:S01]  /*6600*/  IMAD.X R50, R49, 0x1, R5, P6 ;  /* 0x0000000131327824 */ /* 0x000fe200030e0605 */
[C---:B-1----:R-:W-:Y:S02]  /*6610*/  IADD3 R52, P0, R45.reuse, R10, RZ ;  /* 0x0000000a2d347210 */ /* 0x042fe40007f1e0ff */
[----:B------:R1:W-:Y:S04]  /*6620*/  STL [R1+0x2f5c], R51 ;  /* 0x002f5c3301007387 */ /* 0x0003e80000100800 */
[----:B------:R-:W-:Y:S04]  /*6630*/  STL [R1+0x2f98], R52 ;  /* 0x002f983401007387 */ /* 0x000fe80000100800 */
[----:B------:R2:W-:Y:S01]  /*6640*/  STL [R1+0x2f64], R50 ;  /* 0x002f643201007387 */ /* 0x0005e20000100800 */
[----:B-1----:R-:W-:-:S02]  /*6650*/  IADD3 R51, P6, R45, R9, RZ ;  /* 0x000000092d337210 */ /* 0x002fc40007fde0ff */
[----:B------:R-:W-:-:S03]  /*6660*/  SHF.R.S32.HI R45, RZ, 0x1f, R44 ;  /* 0x0000001fff2d7819 */ /* 0x000fc6000001142c */
[----:B------:R1:W-:Y:S01]  /*6670*/  STL [R1+0x2fa0], R51 ;  /* 0x002fa03301007387 */ /* 0x0003e20000100800 */
[----:B--2---:R-:W-:Y:S02]  /*6680*/  IMAD.X R50, R49, 0x1, R0, P5 ;  /* 0x0000000131327824 */ /* 0x004fe400028e0600 */
[----:B------:R-:W-:-:S03]  /*6690*/  IMAD.X R49, R48, 0x1, R5, P4 ;  /* 0x0000000130317824 */ /* 0x000fc600020e0605 */
[----:B------:R2:W-:Y:S01]  /*66a0*/  STL [R1+0x2f6c], R50 ;  /* 0x002f6c3201007387 */ /* 0x0005e20000100800 */
[----:B-1----:R-:W-:-:S05]  /*66b0*/  IADD3 R51, P5, R44, R10, RZ ;  /* 0x0000000a2c337210 */ /* 0x002fca0007fbe0ff */
[----:B------:R1:W-:Y:S01]  /*66c0*/  STL [R1+0x2fa8], R51 ;  /* 0x002fa83301007387 */ /* 0x0003e20000100800 */
[----:B--2---:R-:W-:-:S03]  /*66d0*/  IADD3 R50, P4, R44, R9, RZ ;  /* 0x000000092c327210 */ /* 0x004fc60007f9e0ff */
[----:B------:R2:W-:Y:S01]  /*66e0*/  STL [R1+0x2f74], R49 ;  /* 0x002f743101007387 */ /* 0x0005e20000100800 */
[----:B------:R-:W-:-:S03]  /*66f0*/  SHF.R.S32.HI R44, RZ, 0x1f, R43 ;  /* 0x0000001fff2c7819 */ /* 0x000fc6000001142b */
[----:B------:R3:W-:Y:S01]  /*6700*/  STL [R1+0x2fb0], R50 ;  /* 0x002fb03201007387 */ /* 0x0007e20000100800 */
[----:B-1----:R-:W1:Y:S01]  /*6710*/  LDC R51, c[0x0][0x238] ;  /* 0x00008e00ff337b82 */ /* 0x002e620000000800 */
[----:B--2---:R-:W-:Y:S02]  /*6720*/  IMAD.X R49, R48, 0x1, R0, P3 ;  /* 0x0000000130317824 */ /* 0x004fe400018e0600 */
[----:B------:R-:W-:Y:S01]  /*6730*/  IMAD.X R48, R47, 0x1, R5, P2 ;  /* 0x000000012f307824 */ /* 0x000fe200010e0605 */
[C---:B---3--:R-:W-:Y:S02]  /*6740*/  IADD3 R50, P3, R43.reuse, R10, RZ ;  /* 0x0000000a2b327210 */ /* 0x048fe40007f7e0ff */
[----:B------:R2:W-:Y:S04]  /*6750*/  STL [R1+0x2f7c], R49 ;  /* 0x002f7c3101007387 */ /* 0x0005e80000100800 */
[----:B------:R-:W-:Y:S04]  /*6760*/  STL [R1+0x2fb8], R50 ;  /* 0x002fb83201007387 */ /* 0x000fe80000100800 */
[----:B------:R3:W-:Y:S01]  /*6770*/  STL [R1+0x2f84], R48 ;  /* 0x002f843001007387 */ /* 0x0007e20000100800 */
[----:B--2---:R-:W-:-:S02]  /*6780*/  IADD3 R49, P2, R43, R9, RZ ;  /* 0x000000092b317210 */ /* 0x004fc40007f5e0ff */
[----:B------:R-:W-:-:S03]  /*6790*/  SHF.R.S32.HI R43, RZ, 0x1f, R42 ;  /* 0x0000001fff2b7819 */ /* 0x000fc6000001142a */
[----:B------:R2:W-:Y:S01]  /*67a0*/  STL [R1+0x2fc0], R49 ;  /* 0x002fc03101007387 */ /* 0x0005e20000100800 */
[----:B---3--:R-:W-:Y:S02]  /*67b0*/  IMAD.X R48, R47, 0x1, R0, P1 ;  /* 0x000000012f307824 */ /* 0x008fe400008e0600 */
[----:B------:R-:W-:-:S03]  /*67c0*/  IMAD.X R47, R46, 0x1, R5, P0 ;  /* 0x000000012e2f7824 */ /* 0x000fc600000e0605 */
[----:B------:R3:W-:Y:S01]  /*67d0*/  STL [R1+0x2f8c], R48 ;  /* 0x002f8c3001007387 */ /* 0x0007e20000100800 */
[----:B--2---:R-:W-:-:S05]  /*67e0*/  IADD3 R49, P1, R42, R10, RZ ;  /* 0x0000000a2a317210 */ /* 0x004fca0007f3e0ff */
[----:B------:R2:W-:Y:S01]  /*67f0*/  STL [R1+0x2fc8], R49 ;  /* 0x002fc83101007387 */ /* 0x0005e20000100800 */
[----:B---3--:R-:W-:-:S03]  /*6800*/  IADD3 R48, P0, R42, R9, RZ ;  /* 0x000000092a307210 */ /* 0x008fc60007f1e0ff */
[----:B------:R3:W-:Y:S01]  /*6810*/  STL [R1+0x2f94], R47 ;  /* 0x002f942f01007387 */ /* 0x0007e20000100800 */
[----:B------:R-:W-:-:S03]  /*6820*/  SHF.R.S32.HI R42, RZ, 0x1f, R41 ;  /* 0x0000001fff2a7819 */ /* 0x000fc60000011429 */
[----:B------:R4:W-:Y:S01]  /*6830*/  STL [R1+0x2fd0], R48 ;  /* 0x002fd03001007387 */ /* 0x0009e20000100800 */
[----:B--2---:R-:W2:Y:S01]  /*6840*/  LDC R49, c[0x0][0x238] ;  /* 0x00008e00ff317b82 */ /* 0x004ea20000000800 */
[----:B---3--:R-:W-:Y:S02]  /*6850*/  IMAD.X R47, R46, 0x1, R0, P6 ;  /* 0x000000012e2f7824 */ /* 0x008fe400030e0600 */
[----:B------:R-:W-:Y:S01]  /*6860*/  IMAD.X R46, R45, 0x1, R5, P5 ;  /* 0x000000012d2e7824 */ /* 0x000fe200028e0605 */
[C---:B----4-:R-:W-:Y:S02]  /*6870*/  IADD3 R48, P6, R41.reuse, R10, RZ ;  /* 0x0000000a29307210 */ /* 0x050fe40007fde0ff */
[----:B------:R3:W-:Y:S04]  /*6880*/  STL [R1+0x2f9c], R47 ;  /* 0x002f9c2f01007387 */ /* 0x0007e80000100800 */
[----:B------:R4:W-:Y:S04]  /*6890*/  STL [R1+0x2fd8], R48 ;  /* 0x002fd83001007387 */ /* 0x0009e80000100800 */
[----:B------:R0:W-:Y:S01]  /*68a0*/  STL [R1+0x2fa4], R46 ;  /* 0x002fa42e01007387 */ /* 0x0001e20000100800 */
[----:B---3--:R-:W-:-:S02]  /*68b0*/  IADD3 R47, P5, R41, R9, RZ ;  /* 0x00000009292f7210 */ /* 0x008fc40007fbe0ff */
[----:B------:R-:W-:Y:S01]  /*68c0*/  SHF.R.S32.HI R41, RZ, 0x1f, R40 ;  /* 0x0000001fff297819 */ /* 0x000fe20000011428 */
[----:B----4-:R-:W3:Y:S02]  /*68d0*/  LDC R48, c[0x0][0x238] ;  /* 0x00008e00ff307b82 */ /* 0x010ee40000000800 */
[----:B------:R4:W-:Y:S01]  /*68e0*/  STL [R1+0x2fe0], R47 ;  /* 0x002fe02f01007387 */ /* 0x0009e20000100800 */
[----:B0-----:R-:W-:Y:S02]  /*68f0*/  IMAD.X R46, R45, 0x1, R0, P4 ;  /* 0x000000012d2e7824 */ /* 0x001fe400020e0600 */
[----:B------:R-:W-:-:S03]  /*6900*/  IMAD.X R45, R44, 0x1, R5, P3 ;  /* 0x000000012c2d7824 */ /* 0x000fc600018e0605 */
[----:B------:R0:W-:Y:S01]  /*6910*/  STL [R1+0x2fac], R46 ;  /* 0x002fac2e01007387 */ /* 0x0001e20000100800 */
[----:B----4-:R-:W-:-:S05]  /*6920*/  IADD3 R47, P4, R40, R10, RZ ;  /* 0x0000000a282f7210 */ /* 0x010fca0007f9e0ff */
[----:B------:R-:W-:Y:S01]  /*6930*/  STL [R1+0x2fe8], R47 ;  /* 0x002fe82f01007387 */ /* 0x000fe20000100800 */
[----:B0-----:R-:W-:-:S03]  /*6940*/  IADD3 R46, P3, R40, R9, RZ ;  /* 0x00000009282e7210 */ /* 0x001fc60007f7e0ff */
[----:B------:R0:W-:Y:S01]  /*6950*/  STL [R1+0x2fb4], R45 ;  /* 0x002fb42d01007387 */ /* 0x0001e20000100800 */
[----:B------:R-:W-:-:S03]  /*6960*/  SHF.R.S32.HI R40, RZ, 0x1f, R39 ;  /* 0x0000001fff287819 */ /* 0x000fc60000011427 */
[----:B------:R4:W-:Y:S01]  /*6970*/  STL [R1+0x2ff0], R46 ;  /* 0x002ff02e01007387 */ /* 0x0009e20000100800 */
[----:B0-----:R-:W-:Y:S02]  /*6980*/  IMAD.X R45, R44, 0x1, R0, P2 ;  /* 0x000000012c2d7824 */ /* 0x001fe400010e0600 */
[----:B------:R-:W-:Y:S01]  /*6990*/  IMAD.X R44, R43, 0x1, R5, P1 ;  /* 0x000000012b2c7824 */ /* 0x000fe200008e0605 */
[C---:B----4-:R-:W-:Y:S02]  /*69a0*/  IADD3 R46, P2, R39.reuse, R10, RZ ;  /* 0x0000000a272e7210 */ /* 0x050fe40007f5e0ff */
[----:B------:R0:W-:Y:S04]  /*69b0*/  STL [R1+0x2fbc], R45 ;  /* 0x002fbc2d01007387 */ /* 0x0001e80000100800 */
[----:B------:R4:W-:Y:S04]  /*69c0*/  STL [R1+0x2ff8], R46 ;  /* 0x002ff82e01007387 */ /* 0x0009e80000100800 */
[----:B------:R1:W-:Y:S01]  /*69d0*/  STL [R1+0x2fc4], R44 ;  /* 0x002fc42c01007387 */ /* 0x0003e20000100800 */
[----:B0-----:R-:W-:-:S02]  /*69e0*/  IADD3 R45, P1, R39, R9, RZ ;  /* 0x00000009272d7210 */ /* 0x001fc40007f3e0ff */
[----:B------:R-:W-:Y:S01]  /*69f0*/  SHF.R.S32.HI R39, RZ, 0x1f, R38 ;  /* 0x0000001fff277819 */ /* 0x000fe20000011426 */
[----:B----4-:R-:W0:Y:S02]  /*6a00*/  LDC R46, c[0x0][0x238] ;  /* 0x00008e00ff2e7b82 */ /* 0x010e240000000800 */
[----:B------:R4:W-:Y:S01]  /*6a10*/  STL [R1+0x3000], R45 ;  /* 0x0030002d01007387 */ /* 0x0009e20000100800 */
[----:B-1----:R-:W-:Y:S02]  /*6a20*/  IMAD.X R44, R43, 0x1, R0, P0 ;  /* 0x000000012b2c7824 */ /* 0x002fe400000e0600 */
[----:B------:R-:W-:-:S03]  /*6a30*/  IMAD.X R43, R42, 0x1, R5, P6 ;  /* 0x000000012a2b7824 */ /* 0x000fc600030e0605 */
[----:B------:R1:W-:Y:S01]  /*6a40*/  STL [R1+0x2fcc], R44 ;  /* 0x002fcc2c01007387 */ /* 0x0003e20000100800 */
[----:B----4-:R-:W-:-:S05]  /*6a50*/  IADD3 R45, P0, R38, R10, RZ ;  /* 0x0000000a262d7210 */ /* 0x010fca0007f1e0ff */
[----:B------:R-:W-:Y:S01]  /*6a60*/  STL [R1+0x3008], R45 ;  /* 0x0030082d01007387 */ /* 0x000fe20000100800 */
[----:B-1----:R-:W-:-:S03]  /*6a70*/  IADD3 R44, P6, R38, R9, RZ ;  /* 0x00000009262c7210 */ /* 0x002fc60007fde0ff */
[----:B------:R1:W-:Y:S01]  /*6a80*/  STL [R1+0x2fd4], R43 ;  /* 0x002fd42b01007387 */ /* 0x0003e20000100800 */
[----:B------:R-:W-:-:S03]  /*6a90*/  SHF.R.S32.HI R38, RZ, 0x1f, R37 ;  /* 0x0000001fff267819 */ /* 0x000fc60000011425 */
[----:B------:R4:W-:Y:S01]  /*6aa0*/  STL [R1+0x3010], R44 ;  /* 0x0030102c01007387 */ /* 0x0009e20000100800 */
[----:B-1----:R-:W-:Y:S02]  /*6ab0*/  IMAD.X R43, R42, 0x1, R0, P5 ;  /* 0x000000012a2b7824 */ /* 0x002fe400028e0600 */
[----:B------:R-:W-:Y:S01]  /*6ac0*/  IMAD.X R42, R41, 0x1, R5, P4 ;  /* 0x00000001292a7824 */ /* 0x000fe200020e0605 */
[C---:B----4-:R-:W-:Y:S02]  /*6ad0*/  IADD3 R44, P5, R37.reuse, R10, RZ ;  /* 0x0000000a252c7210 */ /* 0x050fe40007fbe0ff */
[----:B------:R1:W-:Y:S04]  /*6ae0*/  STL [R1+0x2fdc], R43 ;  /* 0x002fdc2b01007387 */ /* 0x0003e80000100800 */
[----:B------:R4:W-:Y:S04]  /*6af0*/  STL [R1+0x3018], R44 ;  /* 0x0030182c01007387 */ /* 0x0009e80000100800 */
[----:B------:R2:W-:Y:S01]  /*6b00*/  STL [R1+0x2fe4], R42 ;  /* 0x002fe42a01007387 */ /* 0x0005e20000100800 */
[----:B-1----:R-:W-:-:S02]  /*6b10*/  IADD3 R43, P4, R37, R9, RZ ;  /* 0x00000009252b7210 */ /* 0x002fc40007f9e0ff */
[----:B------:R-:W-:Y:S01]  /*6b20*/  SHF.R.S32.HI R37, RZ, 0x1f, R36 ;  /* 0x0000001fff257819 */ /* 0x000fe20000011424 */
[----:B----4-:R-:W1:Y:S02]  /*6b30*/  LDC R44, c[0x0][0x238] ;  /* 0x00008e00ff2c7b82 */ /* 0x010e640000000800 */
[----:B------:R4:W-:Y:S01]  /*6b40*/  STL [R1+0x3020], R43 ;  /* 0x0030202b01007387 */ /* 0x0009e20000100800 */
[----:B--2---:R-:W-:Y:S02]  /*6b50*/  IMAD.X R42, R41, 0x1, R0, P3 ;  /* 0x00000001292a7824 */ /* 0x004fe400018e0600 */
[----:B------:R-:W-:-:S03]  /*6b60*/  IMAD.X R41, R40, 0x1, R5, P2 ;  /* 0x0000000128297824 */ /* 0x000fc600010e0605 */
[----:B------:R2:W-:Y:S01]  /*6b70*/  STL [R1+0x2fec], R42 ;  /* 0x002fec2a01007387 */ /* 0x0005e20000100800 */
[----:B----4-:R-:W-:-:S05]  /*6b80*/  IADD3 R43, P3, R36, R10, RZ ;  /* 0x0000000a242b7210 */ /* 0x010fca0007f7e0ff */
[----:B------:R-:W-:Y:S01]  /*6b90*/  STL [R1+0x3028], R43 ;  /* 0x0030282b01007387 */ /* 0x000fe20000100800 */
[----:B--2---:R-:W-:-:S03]  /*6ba0*/  IADD3 R42, P2, R36, R9, RZ ;  /* 0x00000009242a7210 */ /* 0x004fc60007f5e0ff */
[----:B------:R2:W-:Y:S01]  /*6bb0*/  STL [R1+0x2ff4], R41 ;  /* 0x002ff42901007387 */ /* 0x0005e20000100800 */
[----:B------:R-:W-:-:S03]  /*6bc0*/  SHF.R.S32.HI R36, RZ, 0x1f, R35 ;  /* 0x0000001fff247819 */ /* 0x000fc60000011423 */
[----:B------:R4:W-:Y:S01]  /*6bd0*/  STL [R1+0x3030], R42 ;  /* 0x0030302a01007387 */ /* 0x0009e20000100800 */
[----:B--2---:R-:W-:Y:S02]  /*6be0*/  IMAD.X R41, R40, 0x1, R0, P1 ;  /* 0x0000000128297824 */ /* 0x004fe400008e0600 */
[----:B------:R-:W-:Y:S01]  /*6bf0*/  IMAD.X R40, R39, 0x1, R5, P0 ;  /* 0x0000000127287824 */ /* 0x000fe200000e0605 */
[C---:B----4-:R-:W-:Y:S02]  /*6c00*/  IADD3 R42, P1, R35.reuse, R10, RZ ;  /* 0x0000000a232a7210 */ /* 0x050fe40007f3e0ff */
[----:B------:R2:W-:Y:S04]  /*6c10*/  STL [R1+0x2ffc], R41 ;  /* 0x002ffc2901007387 */ /* 0x0005e80000100800 */
[----:B------:R4:W-:Y:S04]  /*6c20*/  STL [R1+0x3038], R42 ;  /* 0x0030382a01007387 */ /* 0x0009e80000100800 */
[----:B------:R3:W-:Y:S01]  /*6c30*/  STL [R1+0x3004], R40 ;  /* 0x0030042801007387 */ /* 0x0007e20000100800 */
[----:B--2---:R-:W-:-:S02]  /*6c40*/  IADD3 R41, P0, R35, R9, RZ ;  /* 0x0000000923297210 */ /* 0x004fc40007f1e0ff */
[----:B------:R-:W-:Y:S01]  /*6c50*/  SHF.R.S32.HI R35, RZ, 0x1f, R34 ;  /* 0x0000001fff237819 */ /* 0x000fe20000011422 */
[----:B----4-:R-:W2:Y:S02]  /*6c60*/  LDC R42, c[0x0][0x238] ;  /* 0x00008e00ff2a7b82 */ /* 0x010ea40000000800 */
[----:B------:R4:W-:Y:S01]  /*6c70*/  STL [R1+0x3040], R41 ;  /* 0x0030402901007387 */ /* 0x0009e20000100800 */
[----:B---3--:R-:W-:Y:S02]  /*6c80*/  IMAD.X R40, R39, 0x1, R0, P6 ;  /* 0x0000000127287824 */ /* 0x008fe400030e0600 */
[----:B------:R-:W-:-:S03]  /*6c90*/  IMAD.X R39, R38, 0x1, R5, P5 ;  /* 0x0000000126277824 */ /* 0x000fc600028e0605 */
[----:B------:R3:W-:Y:S01]  /*6ca0*/  STL [R1+0x300c], R40 ;  /* 0x00300c2801007387 */ /* 0x0007e20000100800 */
[----:B----4-:R-:W-:-:S05]  /*6cb0*/  IADD3 R41, P6, R34, R10, RZ ;  /* 0x0000000a22297210 */ /* 0x010fca0007fde0ff */
[----:B------:R4:W-:Y:S01]  /*6cc0*/  STL [R1+0x3048], R41 ;  /* 0x0030482901007387 */ /* 0x0009e20000100800 */
[----:B---3--:R-:W-:-:S03]  /*6cd0*/  IADD3 R40, P5, R34, R9, RZ ;  /* 0x0000000922287210 */ /* 0x008fc60007fbe0ff */
[----:B------:R3:W-:Y:S01]  /*6ce0*/  STL [R1+0x3014], R39 ;  /* 0x0030142701007387 */ /* 0x0007e20000100800 */
[----:B------:R-:W-:-:S03]  /*6cf0*/  SHF.R.S32.HI R34, RZ, 0x1f, R33 ;  /* 0x0000001fff227819 */ /* 0x000fc60000011421 */
[----:B------:R0:W-:Y:S01]  /*6d00*/  STL [R1+0x3050], R40 ;  /* 0x0030502801007387 */ /* 0x0001e20000100800 */
[----:B----4-:R-:W4:Y:S01]  /*6d10*/  LDC R41, c[0x0][0x238] ;  /* 0x00008e00ff297b82 */ /* 0x010f220000000800 */
[----:B---3--:R-:W-:Y:S02]  /*6d20*/  IMAD.X R39, R38, 0x1, R0, P4 ;  /* 0x0000000126277824 */ /* 0x008fe400020e0600 */
        /* <DEDUP_REMOVED lines=8> */
[----:B---3--:R-:W-:Y:S02]  /*6db0*/  IMAD.X R38, R37, 0x1, R0, P2 ;  /* 0x0000000125267824 */ /* 0x008fe400010e0600 */
[----:B------:R-:W-:-:S03]  /*6dc0*/  IMAD.X R37, R36, 0x1, R5, P1 ;  /* 0x0000000124257824 */ /* 0x000fc600008e0605 */
[----:B------:R3:W-:Y:S01]  /*6dd0*/  STL [R1+0x302c], R38 ;  /* 0x00302c2601007387 */ /* 0x0007e20000100800 */
[----:B0-----:R-:W-:-:S05]  /*6de0*/  IADD3 R39, P2, R32, R10, RZ ;  /* 0x0000000a20277210 */ /* 0x001fca0007f5e0ff */
[----:B------:R0:W-:Y:S01]  /*6df0*/  STL [R1+0x3068], R39 ;  /* 0x0030682701007387 */ /* 0x0001e20000100800 */
[----:B---3--:R-:W-:-:S03]  /*6e00*/  IADD3 R38, P1, R32, R9, RZ ;  /* 0x0000000920267210 */ /* 0x008fc60007f3e0ff */
[----:B------:R3:W-:Y:S01]  /*6e10*/  STL [R1+0x3034], R37 ;  /* 0x0030342501007387 */ /* 0x0007e20000100800 */
[----:B------:R-:W-:-:S03]  /*6e20*/  SHF.R.S32.HI R32, RZ, 0x1f, R31 ;  /* 0x0000001fff207819 */ /* 0x000fc6000001141f */
[----:B------:R1:W-:Y:S01]  /*6e30*/  STL [R1+0x3070], R38 ;  /* 0x0030702601007387 */ /* 0x0003e20000100800 */
[----:B0-----:R-:W0:Y:S01]  /*6e40*/  LDC R39, c[0x0][0x238] ;  /* 0x00008e00ff277b82 */ /* 0x001e220000000800 */
[----:B---3--:R-:W-:Y:S02]  /*6e50*/  IMAD.X R37, R36, 0x1, R0, P0 ;  /* 0x0000000124257824 */ /* 0x008fe400000e0600 */
        /* <DEDUP_REMOVED lines=8> */
[----:B---3--:R-:W-:Y:S02]  /*6ee0*/  IMAD.X R36, R35, 0x1, R0, P5 ;  /* 0x0000000123247824 */ /* 0x008fe400028e0600 */
[----:B------:R-:W-:-:S03]  /*6ef0*/  IMAD.X R35, R34, 0x1, R5, P4 ;  /* 0x0000000122237824 */ /* 0x000fc600020e0605 */
[----:B------:R3:W-:Y:S01]  /*6f00*/  STL [R1+0x304c], R36 ;  /* 0x00304c2401007387 */ /* 0x0007e20000100800 */
[----:B-1----:R-:W-:-:S05]  /*6f10*/  IADD3 R37, P5, R30, R10, RZ ;  /* 0x0000000a1e257210 */ /* 0x002fca0007fbe0ff */
[----:B------:R1:W-:Y:S01]  /*6f20*/  STL [R1+0x3088], R37 ;  /* 0x0030882501007387 */ /* 0x0003e20000100800 */
[----:B---3--:R-:W-:-:S03]  /*6f30*/  IADD3 R36, P4, R30, R9, RZ ;  /* 0x000000091e247210 */ /* 0x008fc60007f9e0ff */
[----:B------:R3:W-:Y:S01]  /*6f40*/  STL [R1+0x3054], R35 ;  /* 0x0030542301007387 */ /* 0x0007e20000100800 */
[----:B------:R-:W-:-:S03]  /*6f50*/  SHF.R.S32.HI R30, RZ, 0x1f, R29 ;  /* 0x0000001fff1e7819 */ /* 0x000fc6000001141d */
[----:B------:R2:W-:Y:S01]  /*6f60*/  STL [R1+0x3090], R36 ;  /* 0x0030902401007387 */ /* 0x0005e20000100800 */
[----:B-1----:R-:W1:Y:S01]  /*6f70*/  LDC R37, c[0x0][0x238] ;  /* 0x00008e00ff257b82 */ /* 0x002e620000000800 */
[----:B---3--:R-:W-:Y:S02]  /*6f80*/  IMAD.X R35, R34, 0x1, R0, P3 ;  /* 0x0000000122237824 */ /* 0x008fe400018e0600 */
[----:B------:R-:W-:Y:S01]  /*6f90*/  IMAD.X R34, R33, 0x1, R5, P2 ;  /* 0x0000000121227824 */ /* 0x000fe200010e0605 */
[C---:B--2---:R-:W-:Y:S02]  /*6fa0*/  IADD3 R36, P3, R29.reuse, R10, RZ ;  /* 0x0000000a1d247210 */ /* 0x044fe40007f7e0ff */
        /* <DEDUP_REMOVED lines=20> */
[----:B------:R-:W-:Y:S04]  /*70f0*/  STL [R1+0x30b8], R34 ;  /* 0x0030b82201007387 */ /* 0x000fe80000100800 */
[----:B------:R4:W-:Y:S01]  /*7100*/  STL [R1+0x3084], R32 ;  /* 0x0030842001007387 */ /* 0x0009e20000100800 */
[----:B---3--:R-:W-:-:S02]  /*7110*/  IADD3 R33, P5, R27, R9, RZ ;  /* 0x000000091b217210 */ /* 0x008fc40007fbe0ff */
[----:B------:R-:W-:-:S03]  /*7120*/  SHF.R.S32.HI R27, RZ, 0x1f, R24 ;  /* 0x0000001fff1b7819 */ /* 0x000fc60000011418 */
[----:B------:R3:W-:Y:S01]  /*7130*/  STL [R1+0x30c0], R33 ;  /* 0x0030c02101007387 */ /* 0x0007e20000100800 */
[----:B----4-:R-:W-:Y:S02]  /*7140*/  IMAD.X R32, R31, 0x1, R0, P4 ;  /* 0x000000011f207824 */ /* 0x010fe400020e0600 */
[----:B------:R-:W-:-:S03]  /*7150*/  IMAD.X R31, R30, 0x1, R5, P3 ;  /* 0x000000011e1f7824 */ /* 0x000fc600018e0605 */
[----:B------:R4:W-:Y:S01]  /*7160*/  STL [R1+0x308c], R32 ;  /* 0x00308c2001007387 */ /* 0x0009e20000100800 */
[----:B---3--:R-:W-:-:S05]  /*7170*/  IADD3 R33, P4, R24, R10, RZ ;  /* 0x0000000a18217210 */ /* 0x008fca0007f9e0ff */
[----:B------:R3:W-:Y:S01]  /*7180*/  STL [R1+0x30c8], R33 ;  /* 0x0030c82101007387 */ /* 0x0007e20000100800 */
[----:B----4-:R-:W-:-:S03]  /*7190*/  IADD3 R32, P3, R24, R9, RZ ;  /* 0x0000000918207210 */ /* 0x010fc60007f7e0ff */
[----:B------:R4:W-:Y:S01]  /*71a0*/  STL [R1+0x3094], R31 ;  /* 0x0030941f01007387 */ /* 0x0009e20000100800 */
[----:B------:R-:W-:-:S03]  /*71b0*/  SHF.R.S32.HI R24, RZ, 0x1f, R21 ;  /* 0x0000001fff187819 */ /* 0x000fc60000011415 */
[----:B------:R0:W-:Y:S01]  /*71c0*/  STL [R1+0x30d0], R32 ;  /* 0x0030d02001007387 */ /* 0x0001e20000100800 */
[----:B---3--:R-:W3:Y:S01]  /*71d0*/  LDC R33, c[0x0][0x238] ;  /* 0x00008e00ff217b82 */ /* 0x008ee20000000800 */
[----:B----4-:R-:W-:Y:S02]  /*71e0*/  IMAD.X R31, R30, 0x1, R0, P2 ;  /* 0x000000011e1f7824 */ /* 0x010fe400010e0600 */
        /* <DEDUP_REMOVED lines=8> */
[----:B----4-:R-:W-:Y:S02]  /*7270*/  IMAD.X R30, R29, 0x1, R0, P0 ;  /* 0x000000011d1e7824 */ /* 0x010fe400000e0600 */
[----:B------:R-:W-:-:S03]  /*7280*/  IMAD.X R29, R28, 0x1, R5, P6 ;  /* 0x000000011c1d7824 */ /* 0x000fc600030e0605 */
[----:B------:R4:W-:Y:S01]  /*7290*/  STL [R1+0x30ac], R30 ;  /* 0x0030ac1e01007387 */ /* 0x0009e20000100800 */
[----:B0-----:R-:W-:-:S05]  /*72a0*/  IADD3 R31, P0, R17, R10, RZ ;  /* 0x0000000a111f7210 */ /* 0x001fca0007f1e0ff */
[----:B------:R0:W-:Y:S01]  /*72b0*/  STL [R1+0x30e8], R31 ;  /* 0x0030e81f01007387 */ /* 0x0001e20000100800 */
[----:B----4-:R-:W-:-:S03]  /*72c0*/  IADD3 R30, P6, R17, R9, RZ ;  /* 0x00000009111e7210 */ /* 0x010fc60007fde0ff */
[----:B------:R4:W-:Y:S01]  /*72d0*/  STL [R1+0x30b4], R29 ;  /* 0x0030b41d01007387 */ /* 0x0009e20000100800 */
[----:B------:R-:W-:-:S03]  /*72e0*/  SHF.R.S32.HI R17, RZ, 0x1f, R15 ;  /* 0x0000001fff117819 */ /* 0x000fc6000001140f */
[----:B------:R1:W-:Y:S01]  /*72f0*/  STL [R1+0x30f0], R30 ;  /* 0x0030f01e01007387 */ /* 0x0003e20000100800 */
[----:B0-----:R-:W0:Y:S01]  /*7300*/  LDC R31, c[0x0][0x238] ;  /* 0x00008e00ff1f7b82 */ /* 0x001e220000000800 */
[----:B----4-:R-:W-:Y:S02]  /*7310*/  IMAD.X R29, R28, 0x1, R0, P5 ;  /* 0x000000011c1d7824 */ /* 0x010fe400028e0600 */
[----:B------:R-:W-:Y:S01]  /*7320*/  IMAD.X R28, R27, 0x1, R5, P4 ;  /* 0x000000011b1c7824 */ /* 0x000fe200020e0605 */
[C---:B-1----:R-:W-:Y:S02]  /*7330*/  IADD3 R30, P5, R15.reuse, R10, RZ ;  /* 0x0000000a0f1e7210 */ /* 0x042fe40007fbe0ff */
        /* <DEDUP_REMOVED lines=30> */
[----:B------:R-:W-:Y:S01]  /*7520*/  STL [R1+0x3168], R27 ;  /* 0x0031681b01007387 */ /* 0x000fe20000100800 */
[----:B---3--:R-:W-:-:S03]  /*7530*/  IADD3 R24, P5, R11, R9, RZ ;  /* 0x000000090b187210 */ /* 0x008fc60007fbe0ff */
[----:B------:R3:W-:Y:S01]  /*7540*/  STL [R1+0x30f4], R21 ;  /* 0x0030f41501007387 */ /* 0x0007e20000100800 */
[----:B------:R-:W-:-:S03]  /*7550*/  SHF.R.S32.HI R11, RZ, 0x1f, R8 ;  /* 0x0000001fff0b7819 */ /* 0x000fc60000011408 */
[----:B------:R4:W-:Y:S01]  /*7560*/  STL [R1+0x3174], R24 ;  /* 0x0031741801007387 */ /* 0x0009e20000100800 */
        /* <DEDUP_REMOVED lines=14> */
[----:B------:R4:W-:Y:S01]  /*7650*/  STL [R1+0x3178], R21 ;  /* 0x0031781501007387 */ /* 0x0009e20000100800 */
[----:B0-----:R-:W-:-:S03]  /*7660*/  IADD3 R17, P1, R7, R9, RZ ;  /* 0x0000000907117210 */ /* 0x001fc60007f3e0ff */
[----:B------:R0:W-:Y:S01]  /*7670*/  STL [R1+0x3114], R15 ;  /* 0x0031140f01007387 */ /* 0x0001e20000100800 */
[----:B------:R-:W-:-:S03]  /*7680*/  SHF.R.S32.HI R7, RZ, 0x1f, R6 ;  /* 0x0000001fff077819 */ /* 0x000fc60000011406 */
[----:B------:R1:W-:Y:S01]  /*7690*/  STL [R1+0x3170], R17 ;  /* 0x0031701101007387 */ /* 0x0003e20000100800 */
[----:B----4-:R-:W4:Y:S01]  /*76a0*/  LDC R21, c[0x0][0x238] ;  /* 0x00008e00ff157b82 */ /* 0x010f220000000800 */
[----:B0-----:R-:W-:Y:S02]  /*76b0*/  IMAD.X R15, R14, 0x1, R0, P0 ;  /* 0x000000010e0f7824 */ /* 0x001fe400000e0600 */
[----:B------:R-:W-:Y:S01]  /*76c0*/  IMAD.X R14, R13, 0x1, R5, P6 ;  /* 0x000000010d0e7824 */ /* 0x000fe200030e0605 */
[C---:B-1----:R-:W-:Y:S02]  /*76d0*/  IADD3 R17, P0, R6.reuse, R10, RZ ;  /* 0x0000000a06117210 */ /* 0x042fe40007f1e0ff */
[----:B------:R0:W-:Y:S04]  /*76e0*/  STL [R1+0x311c], R15 ;  /* 0x00311c0f01007387 */ /* 0x0001e80000100800 */
[----:B------:R1:W-:Y:S04]  /*76f0*/  STL [R1+0x316c], R17 ;  /* 0x00316c1101007387 */ /* 0x0003e80000100800 */
[----:B------:R2:W-:Y:S01]  /*7700*/  STL [R1+0x3124], R14 ;  /* 0x0031240e01007387 */ /* 0x0005e20000100800 */
[----:B0-----:R-:W-:-:S02]  /*7710*/  IADD3 R15, P6, R6, R9, RZ ;  /* 0x00000009060f7210 */ /* 0x001fc40007fde0ff */
[----:B------:R-:W-:Y:S01]  /*7720*/  SHF.R.S32.HI R6, RZ, 0x1f, R12 ;  /* 0x0000001fff067819 */ /* 0x000fe2000001140c */
[----:B-1----:R-:W0:Y:S02]  /*7730*/  LDC R17, c[0x0][0x238] ;  /* 0x00008e00ff117b82 */ /* 0x002e240000000800 */
[----:B------:R1:W-:Y:S01]  /*7740*/  STL [R1+0x3164], R15 ;  /* 0x0031640f01007387 */ /* 0x0003e20000100800 */
[----:B--2---:R-:W-:Y:S01]  /*7750*/  IMAD.X R14, R13, 0x1, R0, P5 ;  /* 0x000000010d0e7824 */ /* 0x004fe200028e0600 */
[----:B------:R-:W-:-:S04]  /*7760*/  IADD3 R13, P5, R12, R10, RZ ;  /* 0x0000000a0c0d7210 */ /* 0x000fc80007fbe0ff */
[----:B------:R2:W-:Y:S01]  /*7770*/  STL [R1+0x3128], R14 ;  /* 0x0031280e01007387 */ /* 0x0005e20000100800 */
[----:B-1----:R-:W1:Y:S03]  /*7780*/  LDC R15, c[0x0][0x238] ;  /* 0x00008e00ff0f7b82 */ /* 0x002e660000000800 */
[----:B------:R3:W-:Y:S01]  /*7790*/  STL [R1+0x3160], R13 ;  /* 0x0031600d01007387 */ /* 0x0007e20000100800 */
[C-C-:B--2---:R-:W-:Y:S01]  /*77a0*/  IMAD.X R14, R11.reuse, 0x1, R5.reuse, P4 ;  /* 0x000000010b0e7824 */ /* 0x144fe200020e0605 */
[-C--:B---3--:R-:W-:Y:S01]  /*77b0*/  IADD3 R13, P4, R12, R9.reuse, RZ ;  /* 0x000000090c0d7210 */ /* 0x088fe20007f9e0ff */
[--C-:B------:R-:W-:Y:S01]  /*77c0*/  IMAD.X R12, R11, 0x1, R0.reuse, P3 ;  /* 0x000000010b0c7824 */ /* 0x100fe200018e0600 */
[----:B------:R-:W-:Y:S01]  /*77d0*/  IADD3 R11, P3, R4, R10, RZ ;  /* 0x0000000a040b7210 */ /* 0x000fe20007f7e0ff */
[--C-:B------:R-:W-:Y:S01]  /*77e0*/  IMAD.X R10, R8, 0x1, R5.reuse, P2 ;  /* 0x00000001080a7824 */ /* 0x100fe200010e0605 */
[----:B------:R2:W-:Y:S01]  /*77f0*/  STL [R1+0x315c], R14 ;  /* 0x00315c0e01007387 */ /* 0x0005e20000100800 */
[----:B------:R-:W-:Y:S01]  /*7800*/  IADD3 R9, P2, R4, R9, RZ ;  /* 0x0000000904097210 */ /* 0x000fe20007f5e0ff */
[----:B------:R-:W-:Y:S01]  /*7810*/  IMAD.X R8, R8, 0x1, R0, P1 ;  /* 0x0000000108087824 */ /* 0x000fe200008e0600 */
[----:B------:R-:W-:Y:S01]  /*7820*/  SHF.R.S32.HI R4, RZ, 0x1f, R4 ;  /* 0x0000001fff047819 */ /* 0x000fe20000011404 */
[----:B------:R-:W-:Y:S04]  /*7830*/  STL [R1+0x3150], R13 ;  /* 0x0031500d01007387 */ /* 0x000fe80000100800 */
[----:B------:R3:W-:Y:S01]  /*7840*/  STL [R1+0x312c], R12 ;  /* 0x00312c0c01007387 */ /* 0x0007e20000100800 */
[----:B--2---:R-:W2:Y:S03]  /*7850*/  LDC R14, c[0x0][0x238] ;  /* 0x00008e00ff0e7b82 */ /* 0x004ea60000000800 */
[----:B------:R-:W-:Y:S04]  /*7860*/  STL [R1+0x3158], R11 ;  /* 0x0031580b01007387 */ /* 0x000fe80000100800 */
[----:B------:R4:W-:Y:S01]  /*7870*/  STL [R1+0x3130], R10 ;  /* 0x0031300a01007387 */ /* 0x0009e20000100800 */
[----:B---3--:R-:W3:Y:S03]  /*7880*/  LDC R12, c[0x0][0x238] ;  /* 0x00008e00ff0c7b82 */ /* 0x008ee60000000800 */
[----:B------:R0:W-:Y:S04]  /*7890*/  STL [R1+0x3154], R9 ;  /* 0x0031540901007387 */ /* 0x0001e80000100800 */
[----:B------:R1:W-:Y:S01]  /*78a0*/  STL [R1+0x3134], R8 ;  /* 0x0031340801007387 */ /* 0x0003e20000100800 */
[C---:B----4-:R-:W-:Y:S01]  /*78b0*/  IMAD.X R10, R7.reuse, 0x1, R5, P0 ;  /* 0x00000001070a7824 */ /* 0x050fe200000e0605 */
[----:B------:R-:W4:Y:S01]  /*78c0*/  LDC R11, c[0x0][0x238] ;  /* 0x00008e00ff0b7b82 */ /* 0x000f220000000800 */
[----:B0-----:R-:W-:-:S03]  /*78d0*/  IMAD.X R9, R7, 0x1, R0, P6 ;  /* 0x0000000107097824 */ /* 0x001fc600030e0600 */
[----:B------:R0:W-:Y:S01]  /*78e0*/  STL [R1+0x3138], R10 ;  /* 0x0031380a01007387 */ /* 0x0001e20000100800 */
[C-C-:B------:R-:W-:Y:S02]  /*78f0*/  IMAD.X R7, R6.reuse, 0x1, R0.reuse, P4 ;  /* 0x0000000106077824 */ /* 0x140fe400020e0600 */
[--C-:B-1----:R-:W-:Y:S01]  /*7900*/  IMAD.X R8, R6, 0x1, R5.reuse, P5 ;  /* 0x0000000106087824 */ /* 0x102fe200028e0605 */
[----:B------:R1:W-:Y:S01]  /*7910*/  STL [R1+0x313c], R9 ;  /* 0x00313c0901007387 */ /* 0x0003e20000100800 */
[----:B------:R-:W-:Y:S01]  /*7920*/  IMAD.X R6, R4, 0x1, R5, P3 ;  /* 0x0000000104067824 */ /* 0x000fe200018e0605 */
[-C--:B------:R-:W-:Y:S01]  /*7930*/  IADD3 R5, P0, R16, R2.reuse, RZ ;  /* 0x0000000210057210 */ /* 0x080fe20007f1e0ff */
[----:B------:R-:W-:Y:S01]  /*7940*/  IMAD.X R0, R4, 0x1, R0, P2 ;  /* 0x0000000104007824 */ /* 0x000fe200010e0600 */
[----:B------:R1:W-:Y:S01]  /*7950*/  STL [R1+0x3140], R8 ;  /* 0x0031400801007387 */ /* 0x0003e20000100800 */
[----:B------:R-:W-:Y:S01]  /*7960*/  IADD3 R4, P1, R18, R2, RZ ;  /* 0x0000000212047210 */ /* 0x000fe20007f3e0ff */
[----:B0-----:R-:W0:Y:S02]  /*7970*/  LDC R10, c[0x0][0x238] ;  /* 0x00008e00ff0a7b82 */ /* 0x001e240000000800 */
[----:B------:R1:W-:Y:S04]  /*7980*/  STL [R1+0x3144], R7 ;  /* 0x0031440701007387 */ /* 0x0003e80000100800 */
[----:B------:R2:W-:Y:S02]  /*7990*/  STL [R1+0x3148], R6 ;  /* 0x0031480601007387 */ /* 0x0005e40000100800 */
[----:B-1----:R-:W1:Y:S01]  /*79a0*/  LDC R9, c[0x0][0x238] ;  /* 0x00008e00ff097b82 */ /* 0x002e620000000800 */
[C---:B------:R-:W-:Y:S01]  /*79b0*/  LOP3.LUT R8, R23.reuse, 0x60, RZ, 0x3c, !PT ;  /* 0x0000006017087812 */ /* 0x040fe200078e3cff */
[----:B------:R2:W-:Y:S01]  /*79c0*/  STL [R1+0x314c], R0 ;  /* 0x00314c0001007387 */ /* 0x0005e20000100800 */
[----:B------:R-:W-:-:S03]  /*79d0*/  LOP3.LUT R7, R23, 0x50, RZ, 0x3c, !PT ;  /* 0x0000005017077812 */ /* 0x000fc600078e3cff */
[----:B------:R3:W-:Y:S02]  /*79e0*/  STL [R1+0x84], R5 ;  /* 0x0000840501007387 */ /* 0x0007e40000100800 */
[----:B------:R-:W4:Y:S01]  /*79f0*/  LDC R13, c[0x0][0x238] ;  /* 0x00008e00ff0d7b82 */ /* 0x000f220000000800 */
[----:B--2---:R-:W-:Y:S01]  /*7a00*/  LOP3.LUT R6, R23, 0x40, RZ, 0x3c, !PT ;  /* 0x0000004017067812 */ /* 0x004fe200078e3cff */
[----:B------:R2:W-:Y:S01]  /*7a10*/  STL [R1+0x8c], R4 ;  /* 0x00008c0401007387 */ /* 0x0005e20000100800 */
[-C--:B------:R-:W-:Y:S02]  /*7a20*/  IADD3 R0, P2, R19, R2.reuse, RZ ;  /* 0x0000000213007210 */ /* 0x080fe40007f5e0ff */
[----:B------:R-:W-:Y:S02]  /*7a30*/  IADD3 R2, P3, R20, R2, RZ ;  /* 0x0000000214027210 */ /* 0x000fe40007f7e0ff */
[----:B---3--:R-:W-:Y:S01]  /*7a40*/  LOP3.LUT R5, R23, 0x30, RZ, 0x3c, !PT ;  /* 0x0000003017057812 */ /* 0x008fe200078e3cff */
[----:B------:R3:W-:Y:S01]  /*7a50*/  STL [R1+0x94], R0 ;  /* 0x0000940001007387 */ /* 0x0007e20000100800 */
[----:B--2---:R-:W-:-:S03]  /*7a60*/  LEA.HI.X.SX32 R4, R16, R3, 0x1, P0 ;  /* 0x0000000310047211 */ /* 0x004fc600000f0eff */
[----:B------:R2:W-:Y:S01]  /*7a70*/  STL [R1+0x9c], R2 ;  /* 0x00009c0201007387 */ /* 0x0005e20000100800 */
[----:B------:R-:W0:Y:S03]  /*7a80*/  LDC R16, c[0x0][0x238] ;  /* 0x00008e00ff107b82 */ /* 0x000e260000000800 */
[----:B------:R2:W-:Y:S01]  /*7a90*/  STL [R1+0x80], R4 ;  /* 0x0000800401007387 */ /* 0x0005e20000100800 */
[----:B---3--:R-:W-:-:S04]  /*7aa0*/  LEA.HI.X.SX32 R0, R18, R3, 0x1, P1 ;  /* 0x0000000312007211 */ /* 0x008fc800008f0eff */
[----:B------:R-:W3:Y:S01]  /*7ab0*/  LDC R18, c[0x0][0x238] ;  /* 0x00008e00ff127b82 */ /* 0x000ee20000000800 */
[-C--:B--2---:R-:W-:Y:S01]  /*7ac0*/  LEA.HI.X.SX32 R2, R19, R3.reuse, 0x1, P2 ;  /* 0x0000000313027211 */ /* 0x084fe200010f0eff */
[----:B------:R2:W-:Y:S01]  /*7ad0*/  STL [R1+0x88], R0 ;  /* 0x0000880001007387 */ /* 0x0005e20000100800 */
[----:B------:R-:W-:Y:S02]  /*7ae0*/  LEA.HI.X.SX32 R3, R20, R3, 0x1, P3 ;  /* 0x0000000314037211 */ /* 0x000fe400018f0eff */
[----:B------:R-:W-:Y:S01]  /*7af0*/  LOP3.LUT R4, R23, 0x20, RZ, 0x3c, !PT ;  /* 0x0000002017047812 */ /* 0x000fe200078e3cff */
[----:B------:R1:W-:Y:S02]  /*7b00*/  STL [R1+0x90], R2 ;  /* 0x0000900201007387 */ /* 0x0003e40000100800 */
[----:B------:R-:W3:Y:S02]  /*7b10*/  LDC R19, c[0x0][0x238] ;  /* 0x00008e00ff137b82 */ /* 0x000ee40000000800 */
[----:B------:R1:W-:Y:S01]  /*7b20*/  STL [R1+0x98], R3 ;  /* 0x0000980301007387 */ /* 0x0003e20000100800 */
[----:B--2---:R-:W-:-:S05]  /*7b30*/  IMAD.SHL.U32 R0, R25, 0x10, RZ ;  /* 0x0000001019007824 */ /* 0x004fca00078e00ff */
[----:B------:R-:W2:Y:S01]  /*7b40*/  LDC R20, c[0x0][0x238] ;  /* 0x00008e00ff147b82 */ /* 0x000ea20000000800 */
[----:B------:R4:W-:Y:S01]  /*7b50*/  STL [R1+0x31a8], R0 ;  /* 0x0031a80001007387 */ /* 0x0009e20000100800 */
[C---:B-1----:R-:W-:Y:S01]  /*7b60*/  LOP3.LUT R2, R23.reuse, 0x10, RZ, 0x3c, !PT ;  /* 0x0000001017027812 */ /* 0x042fe200078e3cff */
[----:B------:R-:W-:-:S05]  /*7b70*/  IMAD.IADD R3, R23, 0x1, R81 ;  /* 0x0000000117037824 */ /* 0x000fca00078e0251 */
[----:B------:R1:W-:Y:S01]  /*7b80*/  STL [R1+0x319c], R3 ;  /* 0x00319c0301007387 */ /* 0x0003e20000100800 */
[----:B----4-:R-:W-:-:S03]  /*7b90*/  LOP3.LUT R0, R0, 0x70, RZ, 0xc0, !PT ;  /* 0x0000007000007812 */ /* 0x010fc600078ec0ff */
[----:B------:R-:W-:Y:S02]  /*7ba0*/  STL [R1+0xd9c], RZ ;  /* 0x000d9cff01007387 */ /* 0x000fe40000100800 */
[C---:B------:R-:W-:Y:S02]  /*7bb0*/  IMAD R0, R23.reuse, 0x80, R0 ;  /* 0x0000008017007824 */ /* 0x040fe400078e0200 */
[----:B------:R-:W-:Y:S01]  /*7bc0*/  STL [R1], RZ ;  /* 0x000000ff01007387 */ /* 0x000fe20000100800 */
[----:B------:R-:W-:Y:S01]  /*7bd0*/  LOP3.LUT R23, R23, 0x70, RZ, 0x3c, !PT ;  /* 0x0000007017177812 */ /* 0x000fe200078e3cff */
[----:B-1----:R-:W1:Y:S02]  /*7be0*/  LDC R3, c[0x0][0x238] ;  /* 0x00008e00ff037b82 */ /* 0x002e640000000800 */
[----:B------:R-:W-:Y:S04]  /*7bf0*/  STL [R1+0x4], RZ ;  /* 0x000004ff01007387 */ /* 0x000fe80000100800 */
        /* <DEDUP_REMOVED lines=30> */
[----:B------:R4:W-:Y:S01]  /*7de0*/  STL [R1+0x31ac], R152 ;  /* 0x0031ac9801007387 */ /* 0x0009e20000100800 */
[C---:B-1----:R-:W-:Y:S01]  /*7df0*/  IMAD R25, R3.reuse, 0xfe, RZ ;  /* 0x000000fe03197824 */ /* 0x042fe200078e02ff */
[----:B------:R-:W-:Y:S01]  /*7e00*/  SHF.R.S32.HI R14, RZ, 0x8, R22 ;  /* 0x00000008ff0e7819 */ /* 0x000fe20000011416 */
[C---:B------:R-:W-:Y:S01]  /*7e10*/  IMAD R27, R3.reuse, 0xfd, RZ ;  /* 0x000000fd031b7824 */ /* 0x040fe200078e02ff */
[----:B------:R-:W1:Y:S01]  /*7e20*/  LDC R132, c[0x0][0x238] ;  /* 0x00008e00ff847b82 */ /* 0x000e620000000800 */
[C---:B------:R-:W-:Y:S01]  /*7e30*/  IMAD R29, R3.reuse, 0xfc, RZ ;  /* 0x000000fc031d7824 */ /* 0x040fe200078e02ff */
[----:B------:R-:W-:Y:S01]  /*7e40*/  SHF.R.S32.HI R13, RZ, 0x1f, R25 ;  /* 0x0000001fff0d7819 */ /* 0x000fe20000011419 */
[C---:B------:R-:W-:Y:S01]  /*7e50*/  IMAD R32, R3.reuse, 0xfb, RZ ;  /* 0x000000fb03207824 */ /* 0x040fe200078e02ff */
[----:B------:R-:W-:Y:S01]  /*7e60*/  UIADD3.64 UR10, UR4, 0x1fe, URZ ;  /* 0x000001fe040a7897 */ /* 0x000fe2000fffe03f */
[C---:B------:R-:W-:Y:S01]  /*7e70*/  IMAD R34, R3.reuse, 0xfa, RZ ;  /* 0x000000fa03227824 */ /* 0x040fe200078e02ff */
[----:B------:R-:W-:Y:S01]  /*7e80*/  SHF.R.S32.HI R15, RZ, 0x1f, R29 ;  /* 0x0000001fff0f7819 */ /* 0x000fe2000001141d */
[----:B----4-:R-:W-:Y:S01]  /*7e90*/  IMAD.MOV.U32 R152, RZ, RZ, R81 ;  /* 0x000000ffff987224 */ /* 0x010fe200078e0051 */
[----:B0-----:R-:W-:Y:S01]  /*7ea0*/  SHF.R.S32.HI R16, RZ, 0x1f, R32 ;  /* 0x0000001fff107819 */ /* 0x001fe20000011420 */
[C---:B------:R-:W-:Y:S01]  /*7eb0*/  IMAD R36, R3.reuse, 0xf9, RZ ;  /* 0x000000f903247824 */ /* 0x040fe200078e02ff */
[----:B------:R-:W-:Y:S01]  /*7ec0*/  SHF.R.S32.HI R17, RZ, 0x1f, R34 ;  /* 0x0000001fff117819 */ /* 0x000fe20000011422 */
[C---:B------:R-:W-:Y:S01]  /*7ed0*/  IMAD.IADD R2, R152.reuse, 0x1, R2 ;  /* 0x0000000198027824 */ /* 0x040fe200078e0202 */
[----:B------:R-:W0:Y:S01]  /*7ee0*/  LDC R134, c[0x0][0x238] ;  /* 0x00008e00ff867b82 */ /* 0x000e220000000800 */
[C---:B------:R-:W-:Y:S01]  /*7ef0*/  IMAD.IADD R9, R152.reuse, 0x1, R4 ;  /* 0x0000000198097824 */ /* 0x040fe200078e0204 */
[----:B---3--:R-:W-:Y:S01]  /*7f00*/  SHF.R.S32.HI R18, RZ, 0x1f, R36 ;  /* 0x0000001fff127819 */ /* 0x008fe20000011424 */
[C---:B------:R-:W-:Y:S01]  /*7f10*/  IMAD.IADD R4, R152.reuse, 0x1, R5 ;  /* 0x0000000198047824 */ /* 0x040fe200078e0205 */
[----:B------:R3:W-:Y:S01]  /*7f20*/  STL [R1+0xb8], R2 ;  /* 0x0000b80201007387 */ /* 0x0007e20000100800 */
[C---:B------:R-:W-:Y:S01]  /*7f30*/  IMAD.IADD R5, R152.reuse, 0x1, R7 ;  /* 0x0000000198057824 */ /* 0x040fe200078e0207 */
[----:B------:R-:W-:Y:S01]  /*7f40*/  UIADD3.64 UR10, UR4, 0x202, URZ ;  /* 0x00000202040a7897 */ /* 0x000fe2000fffe03f */
[C---:B------:R-:W-:Y:S01]  /*7f50*/  IMAD R38, R3.reuse, 0xf8, RZ ;  /* 0x000000f803267824 */ /* 0x040fe200078e02ff */
[----:B------:R-:W-:Y:S01]  /*7f60*/  STL [R1+0xb4], R9 ;  /* 0x0000b40901007387 */ /* 0x000fe20000100800 */
[C---:B------:R-:W-:Y:S01]  /*7f70*/  IMAD R40, R3.reuse, 0xf7, RZ ;  /* 0x000000f703287824 */ /* 0x040fe200078e02ff */
[----:B------:R-:W4:Y:S01]  /*7f80*/  LDC R136, c[0x0][0x238] ;  /* 0x00008e00ff887b82 */ /* 0x000f220000000800 */
[C---:B------:R-:W-:Y:S01]  /*7f90*/  IMAD R43, R3.reuse, 0xf6, RZ ;  /* 0x000000f6032b7824 */ /* 0x040fe200078e02ff */
[----:B------:R2:W-:Y:S01]  /*7fa0*/  STL [R1+0xb0], R4 ;  /* 0x0000b00401007387 */ /* 0x0005e20000100800 */
[C---:B------:R-:W-:Y:S01]  /*7fb0*/  IMAD R45, R3.reuse, 0xf5, RZ ;  /* 0x000000f5032d7824 */ /* 0x040fe200078e02ff */
[----:B------:R-:W-:Y:S01]  /*7fc0*/  SHF.R.S32.HI R19, RZ, 0x1f, R38 ;  /* 0x0000001fff137819 */ /* 0x000fe20000011426 */
[C---:B---3--:R-:W-:Y:S01]  /*7fd0*/  IMAD.IADD R2, R152.reuse, 0x1, R6 ;  /* 0x0000000198027824 */ /* 0x048fe200078e0206 */
[----:B--2---:R-:W-:Y:S01]  /*7fe0*/  SHF.R.S32.HI R20, RZ, 0x1f, R40 ;  /* 0x0000001fff147819 */ /* 0x004fe20000011428 */
[C---:B------:R-:W-:Y:S01]  /*7ff0*/  IMAD R47, R3.reuse, 0xf4, RZ ;  /* 0x000000f4032f7824 */ /* 0x040fe200078e02ff */
[----:B------:R-:W-:Y:S01]  /*8000*/  SHF.R.S32.HI R21, RZ, 0x1f, R43 ;  /* 0x0000001fff157819 */ /* 0x000fe2000001142b */
[C---:B------:R-:W-:Y:S01]  /*8010*/  IMAD R50, R3.reuse, 0xf3, RZ ;  /* 0x000000f303327824 */ /* 0x040fe200078e02ff */
[----:B------:R2:W-:Y:S01]  /*8020*/  STL [R1+0xac], R2 ;  /* 0x0000ac0201007387 */ /* 0x0005e20000100800 */
[C---:B------:R-:W-:Y:S01]  /*8030*/  IMAD R52, R3.reuse, 0xf2, RZ ;  /* 0x000000f203347824 */ /* 0x040fe200078e02ff */
[----:B------:R-:W-:Y:S01]  /*8040*/  SHF.R.S32.HI R22, RZ, 0x1f, R45 ;  /* 0x0000001fff167819 */ /* 0x000fe2000001142d */
[C---:B------:R-:W-:Y:S01]  /*8050*/  IMAD.IADD R4, R152.reuse, 0x1, R8 ;  /* 0x0000000198047824 */ /* 0x040fe200078e0208 */
[----:B------:R-:W-:Y:S01]  /*8060*/  STL [R1+0xa8], R5 ;  /* 0x0000a80501007387 */ /* 0x000fe20000100800 */
[C---:B------:R-:W-:Y:S01]  /*8070*/  IMAD R54, R3.reuse, 0xf1, RZ ;  /* 0x000000f103367824 */ /* 0x040fe200078e02ff */
[----:B------:R-:W-:Y:S01]  /*8080*/  SHF.R.S32.HI R24, RZ, 0x1f, R47 ;  /* 0x0000001fff187819 */ /* 0x000fe2000001142f */
[C---:B------:R-:W-:Y:S01]  /*8090*/  IMAD R56, R3.reuse, 0xf0, RZ ;  /* 0x000000f003387824 */ /* 0x040fe200078e02ff */
[----:B------:R-:W-:Y:S01]  /*80a0*/  STL [R1+0xa4], R4 ;  /* 0x0000a40401007387 */ /* 0x000fe20000100800 */
[C---:B------:R-:W-:Y:S01]  /*80b0*/  IMAD R59, R3.reuse, 0xef, RZ ;  /* 0x000000ef033b7824 */ /* 0x040fe200078e02ff */
[----:B------:R-:W-:Y:S01]  /*80c0*/  SHF.R.S32.HI R26, RZ, 0x1f, R50 ;  /* 0x0000001fff1a7819 */ /* 0x000fe20000011432 */
[----:B--2---:R-:W-:Y:S01]  /*80d0*/  IMAD.IADD R2, R152, 0x1, R23 ;  /* 0x0000000198027824 */ /* 0x004fe200078e0217 */
[----:B------:R-:W-:Y:S01]  /*80e0*/  SHF.R.S32.HI R28, RZ, 0x1f, R52 ;  /* 0x0000001fff1c7819 */ /* 0x000fe20000011434 */
[C---:B------:R-:W-:Y:S01]  /*80f0*/  IMAD R23, R3.reuse, 0xff, RZ ;  /* 0x000000ff03177824 */ /* 0x040fe200078e02ff */
[----:B------:R-:W-:Y:S01]  /*8100*/  SHF.R.S32.HI R30, RZ, 0x1f, R54 ;  /* 0x0000001fff1e7819 */ /* 0x000fe20000011436 */
[C---:B------:R-:W-:Y:S01]  /*8110*/  IMAD R61, R3.reuse, 0xee, RZ ;  /* 0x000000ee033d7824 */ /* 0x040fe200078e02ff */
[----:B------:R-:W-:Y:S01]  /*8120*/  STL [R1+0xa0], R2 ;  /* 0x0000a00201007387 */ /* 0x000fe20000100800 */
[C---:B------:R-:W-:Y:S01]  /*8130*/  IMAD R63, R3.reuse, 0xed, RZ ;  /* 0x000000ed033f7824 */ /* 0x040fe200078e02ff */
[----:B------:R-:W-:Y:S01]  /*8140*/  SHF.R.S32.HI R12, RZ, 0x1f, R23 ;  /* 0x0000001fff0c7819 */ /* 0x000fe20000011417 */
[C---:B------:R-:W-:Y:S01]  /*8150*/  IMAD R65, R3.reuse, 0xec, RZ ;  /* 0x000000ec03417824 */ /* 0x040fe200078e02ff */
[----:B------:R2:W-:Y:S01]  /*8160*/  STL [R1+0x31a4], R14 ;  /* 0x0031a40e01007387 */ /* 0x0005e20000100800 */
[C---:B------:R-:W-:Y:S01]  /*8170*/  IMAD R68, R3.reuse, 0xeb, RZ ;  /* 0x000000eb03447824 */ /* 0x040fe200078e02ff */
[----:B------:R-:W-:Y:S01]  /*8180*/  SHF.R.S32.HI R31, RZ, 0x1f, R56 ;  /* 0x0000001fff1f7819 */ /* 0x000fe20000011438 */
[C---:B------:R-:W-:Y:S01]  /*8190*/  IMAD R70, R3.reuse, 0xea, RZ ;  /* 0x000000ea03467824 */ /* 0x040fe200078e02ff */
[----:B------:R-:W-:Y:S01]  /*81a0*/  SHF.R.S32.HI R33, RZ, 0x1f, R59 ;  /* 0x0000001fff217819 */ /* 0x000fe2000001143b */
[C---:B------:R-:W-:Y:S01]  /*81b0*/  IMAD R72, R3.reuse, 0xe9, RZ ;  /* 0x000000e903487824 */ /* 0x040fe200078e02ff */
[----:B------:R-:W-:Y:S01]  /*81c0*/  SHF.R.S32.HI R35, RZ, 0x1f, R61 ;  /* 0x0000001fff237819 */ /* 0x000fe2000001143d */
[C---:B------:R-:W-:Y:S01]  /*81d0*/  IMAD R74, R3.reuse, 0xe8, RZ ;  /* 0x000000e8034a7824 */ /* 0x040fe200078e02ff */
[----:B------:R-:W3:Y:S01]  /*81e0*/  LDC R138, c[0x0][0x238] ;  /* 0x00008e00ff8a7b82 */ /* 0x000ee20000000800 */
[C---:B------:R-:W-:Y:S01]  /*81f0*/  IMAD R77, R3.reuse, 0xe7, RZ ;  /* 0x000000e7034d7824 */ /* 0x040fe200078e02ff */
[----:B--2---:R-:W-:Y:S01]  /*8200*/  SHF.R.S32.HI R14, RZ, 0x1f, R27 ;  /* 0x0000001fff0e7819 */ /* 0x004fe2000001141b */
[C---:B------:R-:W-:Y:S01]  /*8210*/  IMAD R79, R3.reuse, 0xe6, RZ ;  /* 0x000000e6034f7824 */ /* 0x040fe200078e02ff */
[----:B------:R-:W-:Y:S01]  /*8220*/  UIADD3.64 UR14, UR4, 0x200, URZ ;  /* 0x00000200040e7897 */ /* 0x000fe2000fffe03f */
[C---:B------:R-:W-:Y:S01]  /*8230*/  IMAD R81, R3.reuse, 0xe5, RZ ;  /* 0x000000e503517824 */ /* 0x040fe200078e02ff */
[----:B------:R-:W-:Y:S01]  /*8240*/  UIADD3.64 UR10, UR4, 0x11fe, URZ ;  /* 0x000011fe040a7897 */ /* 0x000fe2000fffe03f */
[C---:B------:R-:W-:Y:S01]  /*8250*/  IMAD R83, R3.reuse, 0xe4, RZ ;  /* 0x000000e403537824 */ /* 0x040fe200078e02ff */
[----:B------:R-:W2:Y:S01]  /*8260*/  LDC R139, c[0x0][0x238] ;  /* 0x00008e00ff8b7b82 */ /* 0x000ea20000000800 */
[C---:B------:R-:W-:Y:S01]  /*8270*/  IMAD R86, R3.reuse, 0xe3, RZ ;  /* 0x000000e303567824 */ /* 0x040fe200078e02ff */
[----:B------:R-:W-:Y:S01]  /*8280*/  UIADD3.64 UR14, UR4, 0x204, URZ ;  /* 0x00000204040e7897 */ /* 0x000fe2000fffe03f */
[C---:B------:R-:W-:Y:S01]  /*8290*/  IMAD R88, R3.reuse, 0xe2, RZ ;  /* 0x000000e203587824 */ /* 0x040fe200078e02ff */
[----:B------:R-:W-:Y:S01]  /*82a0*/  UIADD3.64 UR10, UR4, 0x1202, URZ ;  /* 0x00001202040a7897 */ /* 0x000fe2000fffe03f */
[C---:B------:R-:W-:Y:S01]  /*82b0*/  IMAD R90, R3.reuse, 0xe1, RZ ;  /* 0x000000e1035a7824 */ /* 0x040fe200078e02ff */
[----:B------:R-:W-:Y:S01]  /*82c0*/  SHF.R.S32.HI R55, RZ, 0x1f, R86 ;  /* 0x0000001fff377819 */ /* 0x000fe20000011456 */
[C---:B------:R-:W-:Y:S01]  /*82d0*/  IMAD R92, R3.reuse, 0xe0, RZ ;  /* 0x000000e0035c7824 */ /* 0x040fe200078e02ff */
[----:B------:R-:W-:Y:S01]  /*82e0*/  SHF.R.S32.HI R57, RZ, 0x1f, R88 ;  /* 0x0000001fff397819 */ /* 0x000fe20000011458 */
[C---:B------:R-:W-:Y:S01]  /*82f0*/  IMAD R95, R3.reuse, 0xdf, RZ ;  /* 0x000000df035f7824 */ /* 0x040fe200078e02ff */
[----:B------:R-:W-:Y:S01]  /*8300*/  SHF.R.S32.HI R58, RZ, 0x1f, R90 ;  /* 0x0000001fff3a7819 */ /* 0x000fe2000001145a */
[----:B------:R-:W-:Y:S01]  /*8310*/  IMAD R97, R3, 0xde, RZ ;  /* 0x000000de03617824 */ /* 0x000fe200078e02ff */
        /* <DEDUP_REMOVED lines=9> */
[----:B------:R-:W-:Y:S01]  /*83b0*/  IMAD.IADD R2, R152, 0x1, R0 ;  /* 0x0000000198027824 */ /* 0x000fe200078e0200 */
[----:B------:R-:W-:Y:S01]  /*83c0*/  SHF.R.S32.HI R176, RZ, 0x1f, R9 ;  /* 0x0000001fffb07819 */ /* 0x000fe20000011409 */
[----:B------:R-:W-:Y:S01]  /*83d0*/  IMAD.MOV.U32 R9, RZ, RZ, R152 ;  /* 0x000000ffff097224 */ /* 0x000fe200078e0098 */
[C---:B------:R-:W-:Y:S01]  /*83e0*/  LOP3.LUT R3, R0.reuse, 0x10, RZ, 0x3c, !PT ;  /* 0x0000001000037812 */ /* 0x040fe200078e3cff */
[----:B------:R-:W-:Y:S01]  /*83f0*/  IMAD R5, R49, 0x9e, RZ ;  /* 0x0000009e31057824 */ /* 0x000fe200078e02ff */
[----:B------:R-:W-:Y:S01]  /*8400*/  SHF.R.S32.HI R251, RZ, 0x1f, R4 ;  /* 0x0000001ffffb7819 */ /* 0x000fe20000011404 */
[----:B------:R1:W-:Y:S01]  /*8410*/  STL [R1+0xdc], R2 ;  /* 0x0000dc0201007387 */ /* 0x0003e20000100800 */
[----:B------:R-:W-:Y:S01]  /*8420*/  LOP3.LUT R4, R0, 0x20, RZ, 0x3c, !PT ;  /* 0x0000002000047812 */ /* 0x000fe200078e3cff */
[----:B------:R-:W-:Y:S01]  /*8430*/  IMAD R6, R48, 0x9f, RZ ;  /* 0x0000009f30067824 */ /* 0x000fe200078e02ff */
[----:B------:R-:W-:Y:S01]  /*8440*/  SHF.R.S32.HI R249, RZ, 0x1f, R5 ;  /* 0x0000001ffff97819 */ /* 0x000fe20000011405 */
[----:B------:R-:W-:Y:S01]  /*8450*/  IMAD R7, R46, 0xa0, RZ ;  /* 0x000000a02e077824 */ /* 0x000fe200078e02ff */
[----:B------:R-:W-:Y:S01]  /*8460*/  LOP3.LUT R5, R0, 0x30, RZ, 0x3c, !PT ;  /* 0x0000003000057812 */ /* 0x000fe200078e3cff */
[----:B------:R-:W-:Y:S01]  /*8470*/  IMAD R10, R39, 0xa4, RZ ;  /* 0x000000a4270a7824 */ /* 0x000fe200078e02ff */
[----:B------:R-:W-:Y:S01]  /*8480*/  SHF.R.S32.HI R183, RZ, 0x1f, R6 ;  /* 0x0000001fffb77819 */ /* 0x000fe20000011406 */
[----:B------:R-:W-:Y:S01]  /*8490*/  IMAD R8, R44, 0xa1, RZ ;  /* 0x000000a12c087824 */ /* 0x000fe200078e02ff */
[C---:B------:R-:W-:Y:S01]  /*84a0*/  LOP3.LUT R6, R0.reuse, 0x40, RZ, 0x3c, !PT ;  /* 0x0000004000067812 */ /* 0x040fe200078e3cff */
[C---:B-1----:R-:W-:Y:S01]  /*84b0*/  IMAD.IADD R2, R9.reuse, 0x1, R3 ;  /* 0x0000000109027824 */ /* 0x042fe200078e0203 */
[----:B------:R-:W-:Y:S01]  /*84c0*/  SHF.R.S32.HI R181, RZ, 0x1f, R7 ;  /* 0x0000001fffb57819 */ /* 0x000fe20000011407 */
[----:B------:R-:W-:Y:S01]  /*84d0*/  IMAD.IADD R3, R9, 0x1, R4 ;  /* 0x0000000109037824 */ /* 0x000fe200078e0204 */
[----:B------:R-:W-:Y:S01]  /*84e0*/  SHF.R.S32.HI R174, RZ, 0x1f, R10 ;  /* 0x0000001fffae7819 */ /* 0x000fe2000001140a */
[----:B------:R-:W-:Y:S01]  /*84f0*/  IMAD R11, R37, 0xa5, RZ ;  /* 0x000000a5250b7824 */ /* 0x000fe200078e02ff */
[----:B------:R1:W-:Y:S01]  /*8500*/  STL [R1+0xd8], R2 ;  /* 0x0000d80201007387 */ /* 0x0003e20000100800 */
[C---:B------:R-:W-:Y:S01]  /*8510*/  LOP3.LUT R7, R0.reuse, 0x50, RZ, 0x3c, !PT ;  /* 0x0000005000077812 */ /* 0x040fe200078e3cff */
[----:B------:R-:W-:Y:S01]  /*8520*/  IMAD R99, R99, 0xdd, RZ ;  /* 0x000000dd63637824 */ /* 0x000fe200078e02ff */
[----:B------:R-:W-:Y:S01]  /*8530*/  SHF.R.S32.HI R179, RZ, 0x1f, R8 ;  /* 0x0000001fffb37819 */ /* 0x000fe20000011408 */
[----:B------:R-:W2:Y:S01]  /*8540*/  LDL R152, [R1+0x9c] ;  /* 0x00009c0001987983 */ /* 0x000ea20000100800 */
[----:B------:R-:W-:Y:S01]  /*8550*/  LOP3.LUT R8, R0, 0x60, RZ, 0x3c, !PT ;  /* 0x0000006000087812 */ /* 0x000fe200078e3cff */
[----:B------:R-:W-:Y:S01]  /*8560*/  IMAD R101, R101, 0xdc, RZ ;  /* 0x000000dc65657824 */ /* 0x000fe200078e02ff */
[----:B------:R-:W-:Y:S01]  /*8570*/  SHF.R.S32.HI R172, RZ, 0x1f, R11 ;  /* 0x0000001fffac7819 */ /* 0x000fe2000001140b */
[----:B------:R-:W-:Y:S01]  /*8580*/  IMAD R104, R104, 0xdb, RZ ;  /* 0x000000db68687824 */ /* 0x000fe200078e02ff */
[----:B------:R-:W-:Y:S01]  /*8590*/  LOP3.LUT R0, R0, 0x70, RZ, 0x3c, !PT ;  /* 0x0000007000007812 */ /* 0x000fe200078e3cff */
[----:B-1----:R-:W2:Y:S01]  /*85a0*/  LDL R2, [R1+0x94] ;  /* 0x0000940001027983 */ /* 0x002ea20000100800 */
[----:B------:R-:W-:Y:S01]  /*85b0*/  IMAD.IADD R4, R9, 0x1, R8 ;  /* 0x0000000109047824 */ /* 0x000fe200078e0208 */
[----:B------:R-:W-:Y:S01]  /*85c0*/  SHF.R.S32.HI R37, RZ, 0x1f, R63 ;  /* 0x0000001fff257819 */ /* 0x000fe2000001143f */
[----:B------:R-:W-:Y:S01]  /*85d0*/  IMAD R106, R106, 0xda, RZ ;  /* 0x000000da6a6a7824 */ /* 0x000fe200078e02ff */
[----:B------:R1:W-:Y:S01]  /*85e0*/  STL [R1+0xd4], R3 ;  /* 0x0000d40301007387 */ /* 0x0003e20000100800 */
[----:B------:R-:W-:Y:S01]  /*85f0*/  SHF.R.S32.HI R39, RZ, 0x1f, R65 ;  /* 0x0000001fff277819 */ /* 0x000fe20000011441 */
[----:B------:R-:W-:Y:S01]  /*8600*/  IMAD R108, R108, 0xd9, RZ ;  /* 0x000000d96c6c7824 */ /* 0x000fe200078e02ff */
[----:B------:R-:W-:Y:S01]  /*8610*/  SHF.R.S32.HI R41, RZ, 0x1f, R68 ;  /* 0x0000001fff297819 */ /* 0x000fe20000011444 */
[----:B------:R-:W2:Y:S01]  /*8620*/  LDL R10, [R1+0x90] ;  /* 0x00009000010a7983 */ /* 0x000ea20000100800 */
[----:B------:R-:W-:Y:S01]  /*8630*/  SHF.R.S32.HI R44, RZ, 0x1f, R72 ;  /* 0x0000001fff2c7819 */ /* 0x000fe20000011448 */
[----:B------:R-:W-:Y:S01]  /*8640*/  IMAD R110, R110, 0xd8, RZ ;  /* 0x000000d86e6e7824 */ /* 0x000fe200078e02ff */
[----:B------:R-:W-:Y:S01]  /*8650*/  SHF.R.S32.HI R46, RZ, 0x1f, R74 ;  /* 0x0000001fff2e7819 */ /* 0x000fe2000001144a */
[----:B------:R-:W-:Y:S01]  /*8660*/  IMAD R113, R113, 0xd7, RZ ;  /* 0x000000d771717824 */ /* 0x000fe200078e02ff */
[----:B------:R-:W-:Y:S01]  /*8670*/  SHF.R.S32.HI R48, RZ, 0x1f, R77 ;  /* 0x0000001fff307819 */ /* 0x000fe2000001144d */
[C---:B-1----:R-:W-:Y:S01]  /*8680*/  IMAD.IADD R3, R9.reuse, 0x1, R5 ;  /* 0x0000000109037824 */ /* 0x042fe200078e0205 */
[----:B------:R-:W-:Y:S01]  /*8690*/  SHF.R.S32.HI R49, RZ, 0x1f, R79 ;  /* 0x0000001fff317819 */ /* 0x000fe2000001144f */
        /* <DEDUP_REMOVED lines=13> */
[----:B-1----:R-:W-:Y:S01]  /*8770*/  IMAD.IADD R3, R9, 0x1, R6 ;  /* 0x0000000109037824 */ /* 0x002fe200078e0206 */
[----:B------:R-:W-:Y:S01]  /*8780*/  SHF.R.S32.HI R71, RZ, 0x1f, R106 ;  /* 0x0000001fff477819 */ /* 0x000fe2000001146a */
[----:B------:R-:W2:Y:S01]  /*8790*/  LDL R6, [R1+0x98] ;  /* 0x0000980001067983 */ /* 0x000ea20000100800 */
[----:B------:R-:W-:Y:S01]  /*87a0*/  SHF.R.S32.HI R73, RZ, 0x1f, R108 ;  /* 0x0000001fff497819 */ /* 0x000fe2000001146c */
[----:B------:R-:W-:Y:S01]  /*87b0*/  IMAD R124, R124, 0xd2, RZ ;  /* 0x000000d27c7c7824 */ /* 0x000fe200078e02ff */
[----:B------:R-:W-:Y:S01]  /*87c0*/  SHF.R.S32.HI R75, RZ, 0x1f, R110 ;  /* 0x0000001fff4b7819 */ /* 0x000fe2000001146e */
[----:B------:R1:W-:Y:S01]  /*87d0*/  STL [R1+0xcc], R3 ;  /* 0x0000cc0301007387 */ /* 0x0003e20000100800 */
        /* <DEDUP_REMOVED lines=9> */
[----:B-1----:R-:W2:Y:S01]  /*8870*/  LDL R3, [R1+0x80] ;  /* 0x0000800001037983 */ /* 0x002ea20000100800 */
[----:B------:R-:W-:Y:S01]  /*8880*/  SHF.R.S32.HI R85, RZ, 0x1f, R124 ;  /* 0x0000001fff557819 */ /* 0x000fe2000001147c */
[----:B------:R-:W-:Y:S01]  /*8890*/  IMAD R135, R135, 0xcd, RZ ;  /* 0x000000cd87877824 */ /* 0x000fe200078e02ff */
[----:B------:R-:W-:Y:S01]  /*88a0*/  SHF.R.S32.HI R87, RZ, 0x1f, R126 ;  /* 0x0000001fff577819 */ /* 0x000fe2000001147e */
[----:B------:R-:W-:Y:S01]  /*88b0*/  STL [R1+0xc8], R5 ;  /* 0x0000c80501007387 */ /* 0x000fe20000100800 */
[----:B------:R-:W-:Y:S01]  /*88c0*/  SHF.R.S32.HI R89, RZ, 0x1f, R128 ;  /* 0x0000001fff597819 */ /* 0x000fe20000011480 */
[----:B------:R-:W-:Y:S01]  /*88d0*/  IMAD R137, R137, 0xcc, RZ ;  /* 0x000000cc89897824 */ /* 0x000fe200078e02ff */
        /* <DEDUP_REMOVED lines=10> */
[----:B------:R-:W2:Y:S01]  /*8980*/  LDC R141, c[0x0][0x238] ;  /* 0x00008e00ff8d7b82 */ /* 0x000ea20000000800 */
[----:B------:R-:W-:Y:S01]  /*8990*/  IMAD R146, R146, 0xc8, RZ ;  /* 0x000000c892927824 */ /* 0x000fe200078e02ff */
[----:B------:R-:W-:Y:S01]  /*89a0*/  SHF.R.S32.HI R100, RZ, 0x1f, R142 ;  /* 0x0000001fff647819 */ /* 0x000fe2000001148e */
[----:B------:R-:W-:Y:S01]  /*89b0*/  IMAD R149, R149, 0xc7, RZ ;  /* 0x000000c795957824 */ /* 0x000fe200078e02ff */
[----:B------:R-:W-:Y:S01]  /*89c0*/  SHF.R.S32.HI R102, RZ, 0x1f, R144 ;  /* 0x0000001fff667819 */ /* 0x000fe20000011490 */
[----:B-1----:R-:W-:Y:S01]  /*89d0*/  IMAD.IADD R4, R9, 0x1, R0 ;  /* 0x0000000109047824 */ /* 0x002fe200078e0200 */
[----:B------:R-:W-:Y:S01]  /*89e0*/  SHF.R.S32.HI R103, RZ, 0x1f, R146 ;  /* 0x0000001fff677819 */ /* 0x000fe20000011492 */
[----:B------:R-:W2:Y:S01]  /*89f0*/  LDL R0, [R1+0x8c] ;  /* 0x00008c0001007983 */ /* 0x000ea20000100800 */
[----:B------:R-:W-:Y:S01]  /*8a00*/  IMAD R151, R151, 0xc6, RZ ;  /* 0x000000c697977824 */ /* 0x000fe200078e02ff */
[----:B------:R-:W-:Y:S01]  /*8a10*/  SHF.R.S32.HI R105, RZ, 0x1f, R149 ;  /* 0x0000001fff697819 */ /* 0x000fe20000011495 */
[----:B------:R-:W-:Y:S01]  /*8a20*/  IMAD R159, R159, 0xc5, RZ ;  /* 0x000000c59f9f7824 */ /* 0x000fe200078e02ff */
[----:B------:R1:W-:Y:S01]  /*8a30*/  STL [R1+0xc0], R4 ;  /* 0x0000c00401007387 */ /* 0x0003e20000100800 */
        /* <DEDUP_REMOVED lines=22> */
[----:B------:R-:W1:Y:S01]  /*8ba0*/  LDC R9, c[0x0][0x238] ;  /* 0x00008e00ff097b82 */ /* 0x000e620000000800 */
[----:B------:R-:W-:Y:S01]  /*8bb0*/  SHF.R.S32.HI R127, RZ, 0x1f, R182 ;  /* 0x0000001fff7f7819 */ /* 0x000fe200000114b6 */
[----:B------:R-:W-:Y:S01]  /*8bc0*/  IMAD R250, R250, 0xb9, RZ ;  /* 0x000000b9fafa7824 */ /* 0x000fe200078e02ff */
[----:B------:R-:W-:Y:S01]  /*8bd0*/  SHF.R.S32.HI R129, RZ, 0x1f, R248 ;  /* 0x0000001fff817819 */ /* 0x000fe200000114f8 */
[----:B------:R-:W-:Y:S01]  /*8be0*/  IMAD R132, R132, 0xb8, RZ ;  /* 0x000000b884847824 */ /* 0x000fe200078e02ff */
[----:B------:R-:W-:Y:S01]  /*8bf0*/  UIADD3.64 UR14, UR4, 0x1200, URZ ;  /* 0x00001200040e7897 */ /* 0x000fe2000fffe03f */
[----:B0-----:R-:W-:Y:S01]  /*8c00*/  IMAD R134, R134, 0xb7, RZ ;  /* 0x000000b786867824 */ /* 0x001fe200078e02ff */
[----:B------:R-:W-:Y:S01]  /*8c10*/  SHF.R.S32.HI R130, RZ, 0x1f, R250 ;  /* 0x0000001fff827819 */ /* 0x000fe200000114fa */
[----:B----4-:R-:W-:Y:S01]  /*8c20*/  IMAD R136, R136, 0xb6, RZ ;  /* 0x000000b688887824 */ /* 0x010fe200078e02ff */
[----:B------:R-:W-:Y:S01]  /*8c30*/  SHF.R.S32.HI R132, RZ, 0x1f, R132 ;  /* 0x0000001fff847819 */ /* 0x000fe20000011484 */
[----:B---3--:R-:W-:Y:S01]  /*8c40*/  IMAD R138, R138, 0xb5, RZ ;  /* 0x000000b58a8a7824 */ /* 0x008fe200078e02ff */
[----:B------:R-:W-:Y:S01]  /*8c50*/  SHF.R.S32.HI R134, RZ, 0x1f, R134 ;  /* 0x0000001fff867819 */ /* 0x000fe20000011486 */
[----:B--2---:R-:W-:Y:S01]  /*8c60*/  IMAD R139, R139, 0xb4, RZ ;  /* 0x000000b48b8b7824 */ /* 0x004fe200078e02ff */
[----:B------:R-:W-:Y:S01]  /*8c70*/  SHF.R.S32.HI R136, RZ, 0x1f, R136 ;  /* 0x0000001fff887819 */ /* 0x000fe20000011488 */
[----:B------:R-:W-:Y:S01]  /*8c80*/  IMAD R141, R141, 0xb3, RZ ;  /* 0x000000b38d8d7824 */ /* 0x000fe200078e02ff */
[----:B------:R-:W-:Y:S01]  /*8c90*/  SHF.R.S32.HI R138, RZ, 0x1f, R138 ;  /* 0x0000001fff8a7819 */ /* 0x000fe2000001148a */
[----:B------:R-:W0:Y:S01]  /*8ca0*/  LDC R143, c[0x0][0x238] ;  /* 0x00008e00ff8f7b82 */ /* 0x000e220000000800 */
[----:B------:R-:W-:Y:S01]  /*8cb0*/  SHF.R.S32.HI R139, RZ, 0x1f, R139 ;  /* 0x0000001fff8b7819 */ /* 0x000fe2000001148b */
[----:B------:R-:W-:Y:S01]  /*8cc0*/  UIADD3.64 UR10, UR4, 0x3fe, URZ ;  /* 0x000003fe040a7897 */ /* 0x000fe2000fffe03f */
[----:B------:R-:W-:Y:S01]  /*8cd0*/  SHF.R.S32.HI R141, RZ, 0x1f, R141 ;  /* 0x0000001fff8d7819 */ /* 0x000fe2000001148d */
[----:B------:R-:W-:-:S02]  /*8ce0*/  UIADD3.64 UR14, UR4, 0x1204, URZ ;  /* 0x00001204040e7897 */ /* 0x000fc4000fffe03f */
[----:B------:R-:W-:Y:S02]  /*8cf0*/  UIADD3.64 UR10, UR4, 0x402, URZ ;  /* 0x00000402040a7897 */ /* 0x000fe4000fffe03f */
[----:B------:R-:W2:Y:S01]  /*8d00*/  LDC R145, c[0x0][0x238] ;  /* 0x00008e00ff917b82 */ /* 0x000ea20000000800 */
[----:B------:R-:W-:Y:S02]  /*8d10*/  UIADD3.64 UR8, UR4, 0x2, URZ ;  /* 0x0000000204087897 */ /* 0x000fe4000fffe03f */
[----:B------:R-:W-:Y:S02]  /*8d20*/  UIADD3.64 UR12, UR4, 0x4, URZ ;  /* 0x00000004040c7897 */ /* 0x000fe4000fffe03f */
[----:B------:R-:W-:Y:S02]  /*8d30*/  UIADD3.64 UR16, UR4, 0xffe, URZ ;  /* 0x00000ffe04107897 */ /* 0x000fe4000fffe03f */
[----:B------:R-:W-:Y:S01]  /*8d40*/  UIADD3.64 UR20, UR4, 0x1000, URZ ;  /* 0x0000100004147897 */ /* 0x000fe2000fffe03f */
[----:B------:R-:W3:Y:S01]  /*8d50*/  LDC R147, c[0x0][0x238] ;  /* 0x00008e00ff937b82 */ /* 0x000ee20000000800 */
[----:B------:R-:W-:-:S02]  /*8d60*/  UIADD3.64 UR24, UR4, 0x1002, URZ ;  /* 0x0000100204187897 */ /* 0x000fc4000fffe03f */
[----:B------:R-:W-:-:S05]  /*8d70*/  UIADD3.64 UR28, UR4, 0x1004, URZ ;  /* 0x00001004041c7897 */ /* 0x000fca000fffe03f */
[----:B------:R-:W4:Y:S08]  /*8d80*/  LDC R148, c[0x0][0x238] ;  /* 0x00008e00ff947b82 */ /* 0x000f300000000800 */
        /* <DEDUP_REMOVED lines=8> */
[----:B------:R-:W4:Y:S01]  /*8e10*/  LDC R170, c[0x0][0x238] ;  /* 0x00008e00ffaa7b82 */ /* 0x000f220000000800 */
[----:B-1----:R-:W-:-:S02]  /*8e20*/  IADD3 R4, P3, R23, R152, RZ ;  /* 0x0000009817047210 */ /* 0x002fc40007f7e0ff */
[----:B------:R-:W-:-:S03]  /*8e30*/  IADD3 R7, P2, R23, R2, RZ ;  /* 0x0000000217077210 */ /* 0x000fc60007f5e0ff */
[----:B------:R1:W-:Y:S01]  /*8e40*/  STL [R1+0xf64], R4 ;  /* 0x000f640401007387 */ /* 0x0003e20000100800 */
[----:B------:R-:W-:Y:S01]  /*8e50*/  IADD3 R5, P6, R23, R0, RZ ;  /* 0x0000000017057210 */ /* 0x000fe20007fde0ff */
[----:B------:R-:W-:Y:S01]  /*8e60*/  IMAD R9, R9, 0xb8, RZ ;  /* 0x000000b809097824 */ /* 0x000fe200078e02ff */
[----:B-1----:R-:W-:Y:S01]  /*8e70*/  IADD3 R4, P5, R23, R8, RZ ;  /* 0x0000000817047210 */ /* 0x002fe20007fbe0ff */
[----:B------:R1:W-:Y:S01]  /*8e80*/  STL [R1+0xf6c], R7 ;  /* 0x000f6c0701007387 */ /* 0x0003e20000100800 */
[----:B0-----:R-:W-:Y:S01]  /*8e90*/  IMAD R143, R143, 0xb2, RZ ;  /* 0x000000b28f8f7824 */ /* 0x001fe200078e02ff */
[----:B------:R-:W-:Y:S01]  /*8ea0*/  UIADD3.64 UR14, UR4, 0x400, URZ ;  /* 0x00000400040e7897 */ /* 0x000fe2000fffe03f */
[----:B--2---:R-:W-:Y:S01]  /*8eb0*/  IMAD R145, R145, 0xb1, RZ ;  /* 0x000000b191917824 */ /* 0x004fe200078e02ff */
[----:B------:R0:W-:Y:S01]  /*8ec0*/  STL [R1+0xf74], R5 ;  /* 0x000f740501007387 */ /* 0x0001e20000100800 */
[----:B---3--:R-:W-:Y:S01]  /*8ed0*/  IMAD R147, R147, 0xb0, RZ ;  /* 0x000000b093937824 */ /* 0x008fe200078e02ff */
[----:B------:R-:W-:Y:S01]  /*8ee0*/  SHF.R.S32.HI R143, RZ, 0x1f, R143 ;  /* 0x0000001fff8f7819 */ /* 0x000fe2000001148f */
[----:B----4-:R-:W-:Y:S01]  /*8ef0*/  IMAD R148, R148, 0xaf, RZ ;  /* 0x000000af94947824 */ /* 0x010fe200078e02ff */
[----:B------:R2:W-:Y:S01]  /*8f00*/  STL [R1+0xf7c], R4 ;  /* 0x000f7c0401007387 */ /* 0x0005e20000100800 */
[----:B------:R-:W-:Y:S01]  /*8f10*/  SHF.R.S32.HI R145, RZ, 0x1f, R145 ;  /* 0x0000001fff917819 */ /* 0x000fe20000011491 */
[----:B------:R-:W-:Y:S01]  /*8f20*/  IMAD R150, R150, 0xae, RZ ;  /* 0x000000ae96967824 */ /* 0x000fe200078e02ff */
[C---:B-1----:R-:W-:Y:S01]  /*8f30*/  IADD3 R7, P1, R25.reuse, R152, RZ ;  /* 0x0000009819077210 */ /* 0x042fe20007f3e0ff */
[----:B------:R-:W-:Y:S01]  /*8f40*/  IMAD R158, R158, 0xad, RZ ;  /* 0x000000ad9e9e7824 */ /* 0x000fe200078e02ff */
[----:B------:R-:W-:Y:S01]  /*8f50*/  SHF.R.S32.HI R147, RZ, 0x1f, R147 ;  /* 0x0000001fff937819 */ /* 0x000fe20000011493 */
[----:B------:R-:W-:Y:S01]  /*8f60*/  IMAD R160, R160, 0xac, RZ ;  /* 0x000000aca0a07824 */ /* 0x000fe200078e02ff */
[----:B0-----:R-:W-:Y:S01]  /*8f70*/  IADD3 R5, P0, R25, R2, RZ ;  /* 0x0000000219057210 */ /* 0x001fe20007f1e0ff */
[----:B------:R-:W-:Y:S01]  /*8f80*/  IMAD R162, R162, 0xab, RZ ;  /* 0x000000aba2a27824 */ /* 0x000fe200078e02ff */
[----:B------:R-:W-:Y:S01]  /*8f90*/  SHF.R.S32.HI R148, RZ, 0x1f, R148 ;  /* 0x0000001fff947819 */ /* 0x000fe20000011494 */
[----:B------:R-:W-:Y:S01]  /*8fa0*/  IMAD R163, R163, 0xaa, RZ ;  /* 0x000000aaa3a37824 */ /* 0x000fe200078e02ff */
[----:B--2---:R-:W-:Y:S01]  /*8fb0*/  IADD3 R4, P4, R25, R0, RZ ;  /* 0x0000000019047210 */ /* 0x004fe20007f9e0ff */
[----:B------:R0:W-:Y:S01]  /*8fc0*/  STL [R1+0xf84], R7 ;  /* 0x000f840701007387 */ /* 0x0001e20000100800 */
[----:B------:R-:W-:Y:S01]  /*8fd0*/  SHF.R.S32.HI R150, RZ, 0x1f, R150 ;  /* 0x0000001fff967819 */ /* 0x000fe20000011496 */
[----:B------:R-:W-:Y:S01]  /*8fe0*/  IMAD R165, R165, 0xa9, RZ ;  /* 0x000000a9a5a57824 */ /* 0x000fe200078e02ff */
[----:B------:R-:W-:Y:S01]  /*8ff0*/  SHF.R.S32.HI R158, RZ, 0x1f, R158 ;  /* 0x0000001fff9e7819 */ /* 0x000fe2000001149e */
[----:B------:R1:W-:Y:S01]  /*9000*/  STL [R1+0xf8c], R5 ;  /* 0x000f8c0501007387 */ /* 0x0003e20000100800 */
[----:B------:R-:W-:Y:S01]  /*9010*/  SHF.R.S32.HI R160, RZ, 0x1f, R160 ;  /* 0x0000001fffa07819 */ /* 0x000fe200000114a0 */
[----:B------:R-:W-:Y:S01]  /*9020*/  IMAD R167, R167, 0xa8, RZ ;  /* 0x000000a8a7a77824 */ /* 0x000fe200078e02ff */
[----:B------:R-:W-:Y:S01]  /*9030*/  SHF.R.S32.HI R162, RZ, 0x1f, R162 ;  /* 0x0000001fffa27819 */ /* 0x000fe200000114a2 */
[----:B------:R2:W-:Y:S01]  /*9040*/  STL [R1+0xf94], R4 ;  /* 0x000f940401007387 */ /* 0x0005e20000100800 */
[----:B------:R-:W-:Y:S01]  /*9050*/  SHF.R.S32.HI R163, RZ, 0x1f, R163 ;  /* 0x0000001fffa37819 */ /* 0x000fe200000114a3 */
[----:B0-----:R-:W-:Y:S01]  /*9060*/  IMAD.X R7, R12, 0x1, R6, P3 ;  /* 0x000000010c077824 */ /* 0x001fe200018e0606 */
[----:B------:R-:W-:Y:S01]  /*9070*/  SHF.R.S32.HI R165, RZ, 0x1f, R165 ;  /* 0x0000001fffa57819 */ /* 0x000fe200000114a5 */
[----:B------:R-:W-:Y:S01]  /*9080*/  IMAD R169, R169, 0xa7, RZ ;  /* 0x000000a7a9a97824 */ /* 0x000fe200078e02ff */
[----:B------:R-:W-:Y:S01]  /*9090*/  SHF.R.S32.HI R167, RZ, 0x1f, R167 ;  /* 0x0000001fffa77819 */ /* 0x000fe200000114a7 */
[----:B------:R-:W-:Y:S01]  /*90a0*/  IMAD R170, R170, 0xa6, RZ ;  /* 0x000000a6aaaa7824 */ /* 0x000fe200078e02ff */
[----:B-1----:R-:W-:Y:S01]  /*90b0*/  IADD3 R5, P3, R25, R8, RZ ;  /* 0x0000000819057210 */ /* 0x002fe20007f7e0ff */
[----:B--2---:R-:W-:Y:S01]  /*90c0*/  IMAD.X R4, R12, 0x1, R10, P2 ;  /* 0x000000010c047824 */ /* 0x004fe200010e060a */
[----:B------:R0:W-:Y:S01]  /*90d0*/  STL [R1+0xf60], R7 ;  /* 0x000f600701007387 */ /* 0x0001e20000100800 */
[----:B------:R-:W-:-:S02]  /*90e0*/  SHF.R.S32.HI R169, RZ, 0x1f, R169 ;  /* 0x0000001fffa97819 */ /* 0x000fc400000114a9 */
[----:B------:R-:W-:Y:S01]  /*90f0*/  SHF.R.S32.HI R170, RZ, 0x1f, R170 ;  /* 0x0000001fffaa7819 */ /* 0x000fe200000114aa */
[----:B------:R1:W-:Y:S04]  /*9100*/  STL [R1+0xf9c], R5 ;  /* 0x000f9c0501007387 */ /* 0x0003e80000100800 */
[----:B------:R2:W-:Y:S01]  /*9110*/  STL [R1+0xf68], R4 ;  /* 0x000f680401007387 */ /* 0x0005e20000100800 */
[----:B0-----:R-:W-:Y:S01]  /*9120*/  IADD3 R7, P2, R27, R152, RZ ;  /* 0x000000981b077210 */ /* 0x001fe20007f5e0ff */
[----:B-1----:R-:W-:-:S04]  /*9130*/  IMAD.X R5, R12, 0x1, R11, P6 ;  /* 0x000000010c057824 */ /* 0x002fc800030e060b */
[----:B------:R0:W-:Y:S01]  /*9140*/  STL [R1+0xfa4], R7 ;  /* 0x000fa40701007387 */ /* 0x0001e20000100800 */
[----:B--2---:R-:W-:-:S03]  /*9150*/  IADD3 R4, P6, R27, R2, RZ ;  /* 0x000000021b047210 */ /* 0x004fc60007fde0ff */
[----:B------:R1:W-:Y:S04]  /*9160*/  STL [R1+0xf70], R5 ;  /* 0x000f700501007387 */ /* 0x0003e80000100800 */
[----:B------:R2:W-:Y:S01]  /*9170*/  STL [R1+0xfac], R4 ;  /* 0x000fac0401007387 */ /* 0x0005e20000100800 */
[----:B0-----:R-:W-:Y:S01]  /*9180*/  IMAD.X R7, R12, 0x1, R3, P5 ;  /* 0x000000010c077824 */ /* 0x001fe200028e0603 */
[----:B-1----:R-:W-:-:S04]  /*9190*/  IADD3 R5, P5, R27, R0, RZ ;  /* 0x000000001b057210 */ /* 0x002fc80007fbe0ff */
[----:B------:R0:W-:Y:S01]  /*91a0*/  STL [R1+0xf78], R7 ;  /* 0x000f780701007387 */ /* 0x0001e20000100800 */
[----:B--2---:R-:W-:-:S03]  /*91b0*/  IMAD.X R4, R13, 0x1, R6, P1 ;  /* 0x000000010d047824 */ /* 0x004fc600008e0606 */
        /* <DEDUP_REMOVED lines=1088> */
[C---:B0-----:R-:W-:Y:S02]  /*d5c0*/  IMAD.X R7, R129.reuse, 0x1, R10, P1 ;  /* 0x0000000181077824 */ /* 0x041fe400008e060a */
[----:B-1----:R-:W-:Y:S01]  /*d5d0*/  IMAD.X R5, R129, 0x1, R6, P5 ;  /* 0x0000000181057824 */ /* 0x002fe200028e0606 */
[----:B--2---:R-:W-:-:S04]  /*d5e0*/  IADD3 R4, P5, R250, R8, RZ ;  /* 0x00000008fa047210 */ /* 0x004fc80007fbe0ff */
[----:B------:R0:W-:Y:S04]  /*d5f0*/  STL [R1+0x1800], R5 ;  /* 0x0018000501007387 */ /* 0x0001e80000100800 */
[----:B------:R1:W-:Y:S04]  /*d600*/  STL [R1+0x183c], R4 ;  /* 0x00183c0401007387 */ /* 0x0003e80000100800 */
[----:B------:R2:W-:Y:S01]  /*d610*/  STL [R1+0x1808], R7 ;  /* 0x0018080701007387 */ /* 0x0005e20000100800 */
[----:B0-----:R-:W-:Y:S01]  /*d620*/  IADD3 R5, P1, R9, R152, RZ ;  /* 0x0000009809057210 */ /* 0x001fe20007f3e0ff */
[----:B-1----:R-:W-:-:S04]  /*d630*/  IMAD.X R4, R129, 0x1, R11, P0 ;  /* 0x0000000181047824 */ /* 0x002fc800000e060b */
[----:B------:R-:W-:Y:S01]  /*d640*/  STL [R1+0x1844], R5 ;  /* 0x0018440501007387 */ /* 0x000fe20000100800 */
[----:B--2---:R-:W-:-:S03]  /*d650*/  IADD3 R7, P0, R9, R2, RZ ;  /* 0x0000000209077210 */ /* 0x004fc60007f1e0ff */
[----:B------:R-:W-:Y:S04]  /*d660*/  STL [R1+0x1810], R4 ;  /* 0x0018100401007387 */ /* 0x000fe80000100800 */
[----:B------:R0:W-:Y:S02]  /*d670*/  STL [R1+0x184c], R7 ;  /* 0x00184c0701007387 */ /* 0x0001e40000100800 */
[----:B0-----:R-:W0:Y:S01]  /*d680*/  LDC R7, c[0x0][0x238] ;  /* 0x00008e00ff077b82 */ /* 0x001e220000000800 */
[----:B------:R-:W-:Y:S01]  /*d690*/  IMAD.X R5, R129, 0x1, R3, P4 ;  /* 0x0000000181057824 */ /* 0x000fe200020e0603 */
[----:B------:R-:W-:-:S04]  /*d6a0*/  IADD3 R4, P4, R9, R0, RZ ;  /* 0x0000000009047210 */ /* 0x000fc80007f9e0ff */
[----:B------:R1:W-:Y:S04]  /*d6b0*/  STL [R1+0x1818], R5 ;  /* 0x0018180501007387 */ /* 0x0003e80000100800 */
[----:B------:R2:W-:Y:S01]  /*d6c0*/  STL [R1+0x1854], R4 ;  /* 0x0018540401007387 */ /* 0x0005e20000100800 */
[C---:B-1----:R-:W-:Y:S01]  /*d6d0*/  IMAD.X R5, R130.reuse, 0x1, R6, P3 ;  /* 0x0000000182057824 */ /* 0x042fe200018e0606 */
[----:B--2---:R-:W-:Y:S01]  /*d6e0*/  IADD3 R4, P3, R9, R8, RZ ;  /* 0x0000000809047210 */ /* 0x004fe20007f7e0ff */
[C---:B------:R-:W-:Y:S02]  /*d6f0*/  IMAD.X R9, R130.reuse, 0x1, R10, P2 ;  /* 0x0000000182097824 */ /* 0x040fe400010e060a */
[----:B0-----:R-:W-:Y:S01]  /*d700*/  IMAD R7, R7, 0xb7, RZ ;  /* 0x000000b707077824 */ /* 0x001fe200078e02ff */
        /* <DEDUP_REMOVED lines=86> */
[----:B-1----:R-:W-:Y:S01]  /*dc70*/  IMAD.X R5, R139, 0x1, R6, P4 ;  /* 0x000000018b057824 */ /* 0x002fe200020e0606 */
[----:B--2---:R-:W-:Y:S01]  /*dc80*/  IADD3 R4, P4, R7, R8, RZ ;  /* 0x0000000807047210 */ /* 0x004fe20007f9e0ff */
[----:B------:R-:W-:Y:S02]  /*dc90*/  IMAD.X R7, R139, 0x1, R10, P3 ;  /* 0x000000018b077824 */ /* 0x000fe400018e060a */
        /* <DEDUP_REMOVED lines=426> */
[----:B------:R-:W-:Y:S01]  /*f740*/  IADD3 R4, P5, R7, R0, RZ ;  /* 0x0000000007047210 */ /* 0x000fe20007fbe0ff */
[----:B------:R-:W-:-:S03]  /*f750*/  IMAD.X R12, R252, 0x1, R6, P1 ;  /* 0x00000001fc0c7824 */ /* 0x000fc600008e0606 */
[----:B------:R1:W-:Y:S04]  /*f760*/  STL [R1+0x1bb8], R5 ;  /* 0x001bb80501007387 */ /* 0x0003e80000100800 */
[----:B------:R2:W-:Y:S01]  /*f770*/  STL [R1+0x1bf4], R4 ;  /* 0x001bf40401007387 */ /* 0x0005e20000100800 */
[----:B-1----:R-:W-:-:S03]  /*f780*/  IADD3 R5, P1, R7, R8, RZ ;  /* 0x0000000807057210 */ /* 0x002fc60007f3e0ff */
[----:B------:R1:W-:Y:S01]  /*f790*/  STL [R1+0x1bc0], R12 ;  /* 0x001bc00c01007387 */ /* 0x0003e20000100800 */
[C---:B--2---:R-:W-:Y:S02]  /*f7a0*/  IMAD.X R4, R252.reuse, 0x1, R10, P0 ;  /* 0x00000001fc047824 */ /* 0x044fe400000e060a */
[----:B0-----:R-:W-:Y:S01]  /*f7b0*/  IMAD R9, R9, 0x9a, RZ ;  /* 0x0000009a09097824 */ /* 0x001fe200078e02ff */
[----:B------:R0:W-:Y:S04]  /*f7c0*/  STL [R1+0x1bfc], R5 ;  /* 0x001bfc0501007387 */ /* 0x0001e80000100800 */
[----:B-1----:R-:W-:Y:S01]  /*f7d0*/  IADD3 R12, P0, R9, R152, RZ ;  /* 0x00000098090c7210 */ /* 0x002fe20007f1e0ff */
[----:B------:R-:W-:Y:S01]  /*f7e0*/  STL [R1+0x1bc8], R4 ;  /* 0x001bc80401007387 */ /* 0x000fe20000100800 */
[----:B0-----:R-:W-:-:S03]  /*f7f0*/  IMAD.X R5, R252, 0x1, R11, P4 ;  /* 0x00000001fc057824 */ /* 0x001fc600020e060b */
[----:B------:R-:W-:Y:S04]  /*f800*/  STL [R1+0x1c04], R12 ;  /* 0x001c040c01007387 */ /* 0x000fe80000100800 */
[----:B------:R0:W-:Y:S02]  /*f810*/  STL [R1+0x1bd0], R5 ;  /* 0x001bd00501007387 */ /* 0x0001e40000100800 */
[----:B0-----:R-:W-:Y:S02]  /*f820*/  SHF.R.S32.HI R5, RZ, 0x1f, R7 ;  /* 0x0000001fff057819 */ /* 0x001fe40000011407 */
[----:B------:R-:W0:Y:S01]  /*f830*/  LDC R7, c[0x0][0x238] ;  /* 0x00008e00ff077b82 */ /* 0x000e220000000800 */
[----:B------:R-:W-:Y:S01]  /*f840*/  IADD3 R4, P4, R9, R2, RZ ;  /* 0x0000000209047210 */ /* 0x000fe20007f9e0ff */
[----:B------:R-:W-:-:S04]  /*f850*/  IMAD.X R12, R252, 0x1, R3, P3 ;  /* 0x00000001fc0c7824 */ /* 0x000fc800018e0603 */
[----:B------:R1:W-:Y:S04]  /*f860*/  STL [R1+0x1c0c], R4 ;  /* 0x001c0c0401007387 */ /* 0x0003e80000100800 */
[----:B------:R2:W-:Y:S01]  /*f870*/  STL [R1+0x1bd8], R12 ;  /* 0x001bd80c01007387 */ /* 0x0005e20000100800 */
[----:B-1----:R-:W-:Y:S01]  /*f880*/  IADD3 R4, P3, R9, R0, RZ ;  /* 0x0000000009047210 */ /* 0x002fe20007f7e0ff */
[----:B--2---:R-:W-:-:S04]  /*f890*/  IMAD.X R12, R5, 0x1, R6, P2 ;  /* 0x00000001050c7824 */ /* 0x004fc800010e0606 */
[----:B------:R1:W-:Y:S01]  /*f8a0*/  STL [R1+0x1c14], R4 ;  /* 0x001c140401007387 */ /* 0x0003e20000100800 */
[----:B0-----:R-:W-:Y:S01]  /*f8b0*/  IMAD R7, R7, 0x99, RZ ;  /* 0x0000009907077824 */ /* 0x001fe200078e02ff */
[----:B------:R-:W-:Y:S02]  /*f8c0*/  IADD3 R13, P2, R9, R8, RZ ;  /* 0x00000008090d7210 */ /* 0x000fe40007f5e0ff */
[----:B------:R0:W-:Y:S01]  /*f8d0*/  STL [R1+0x1be0], R12 ;  /* 0x001be00c01007387 */ /* 0x0001e20000100800 */
[----:B-1----:R-:W-:-:S03]  /*f8e0*/  IMAD.X R4, R5, 0x1, R10, P6 ;  /* 0x0000000105047824 */ /* 0x002fc600030e060a */
[----:B------:R1:W-:Y:S01]  /*f8f0*/  STL [R1+0x1c1c], R13 ;  /* 0x001c1c0d01007387 */ /* 0x0003e20000100800 */
[----:B0-----:R-:W-:-:S03]  /*f900*/  IADD3 R12, P6, R7, R152, RZ ;  /* 0x00000098070c7210 */ /* 0x001fc60007fde0ff */
[----:B------:R-:W-:Y:S04]  /*f910*/  STL [R1+0x1be8], R4 ;  /* 0x001be80401007387 */ /* 0x000fe80000100800 */
[----:B------:R0:W-:Y:S01]  /*f920*/  STL [R1+0x1c24], R12 ;  /* 0x001c240c01007387 */ /* 0x0001e20000100800 */
[C---:B-1----:R-:W-:Y:S02]  /*f930*/  IMAD.X R13, R5.reuse, 0x1, R11, P5 ;  /* 0x00000001050d7824 */ /* 0x042fe400028e060b */
[----:B0-----:R-:W-:Y:S01]  /*f940*/  IMAD.X R12, R5, 0x1, R3, P1 ;  /* 0x00000001050c7824 */ /* 0x001fe200008e0603 */
[----:B------:R-:W-:Y:S02]  /*f950*/  SHF.R.S32.HI R5, RZ, 0x1f, R9 ;  /* 0x0000001fff057819 */ /* 0x000fe40000011409 */
[----:B------:R-:W0:Y:S01]  /*f960*/  LDC R9, c[0x0][0x238] ;  /* 0x00008e00ff097b82 */ /* 0x000e220000000800 */
[C---:B------:R-:W-:Y:S01]  /*f970*/  IADD3 R4, P5, R7.reuse, R2, RZ ;  /* 0x0000000207047210 */ /* 0x040fe20007fbe0ff */
[----:B------:R-:W-:Y:S04]  /*f980*/  STL [R1+0x1bf0], R13 ;  /* 0x001bf00d01007387 */ /* 0x000fe80000100800 */
        /* <DEDUP_REMOVED lines=461> */
[----:B0-----:R-:W-:Y:S01]  /*11660*/  IMAD.SHL.U32 R9, R9, 0x80, RZ ;  /* 0x0000008009097824 */ /* 0x001fe200078e00ff */
        /* <DEDUP_REMOVED lines=813> */
[----:B-1----:R-:W-:-:S05]  /*14940*/  IADD3 R4, P4, R9, R0, RZ ;  /* 0x0000000009047210 */ /* 0x002fca0007f9e0ff */
[----:B------:R1:W-:Y:S01]  /*14950*/  STL [R1+0x2494], R4 ;  /* 0x0024940401007387 */ /* 0x0003e20000100800 */
[----:B0-----:R-:W-:Y:S02]  /*14960*/  IMAD R7, R7, 0x55, RZ ;  /* 0x0000005507077824 */ /* 0x001fe400078e02ff */
[C---:B--2---:R-:W-:Y:S02]  /*14970*/  IMAD.X R12, R5.reuse, 0x1, R10, P2 ;  /* 0x00000001050c7824 */ /* 0x044fe400010e060a */
[----:B-1----:R-:W-:Y:S01]  /*14980*/  IMAD.X R4, R5, 0x1, R6, P3 ;  /* 0x0000000105047824 */ /* 0x002fe200018e0606 */
[----:B------:R-:W-:-:S04]  /*14990*/  IADD3 R13, P3, R9, R8, RZ ;  /* 0x00000008090d7210 */ /* 0x000fc80007f7e0ff */
[----:B------:R0:W-:Y:S04]  /*149a0*/  STL [R1+0x2460], R4 ;  /* 0x0024600401007387 */ /* 0x0001e80000100800 */
[----:B------:R1:W-:Y:S01]  /*149b0*/  STL [R1+0x249c], R13 ;  /* 0x00249c0d01007387 */ /* 0x0003e20000100800 */
[----:B0-----:R-:W-:-:S03]  /*149c0*/  IADD3 R4, P2, R7, R152, RZ ;  /* 0x0000009807047210 */ /* 0x001fc60007f5e0ff */
[----:B------:R0:W-:Y:S01]  /*149d0*/  STL [R1+0x2468], R12 ;  /* 0x0024680c01007387 */ /* 0x0001e20000100800 */
[----:B-1----:R-:W-:-:S03]  /*149e0*/  IMAD.X R13, R5, 0x1, R11, P6 ;  /* 0x00000001050d7824 */ /* 0x002fc600030e060b */
[----:B------:R1:W-:Y:S01]  /*149f0*/  STL [R1+0x24a4], R4 ;  /* 0x0024a40401007387 */ /* 0x0003e20000100800 */
[----:B0-----:R-:W-:-:S03]  /*14a00*/  IADD3 R12, P6, R7, R2, RZ ;  /* 0x00000002070c7210 */ /* 0x001fc60007fde0ff */
[----:B------:R-:W-:Y:S01]  /*14a10*/  STL [R1+0x2470], R13 ;  /* 0x0024700d01007387 */ /* 0x000fe20000100800 */
[----:B-1----:R-:W-:-:S03]  /*14a20*/  IMAD.X R4, R5, 0x1, R3, P5 ;  /* 0x0000000105047824 */ /* 0x002fc600028e0603 */
[----:B------:R-:W-:Y:S04]  /*14a30*/  STL [R1+0x24ac], R12 ;  /* 0x0024ac0c01007387 */ /* 0x000fe80000100800 */
[----:B------:R0:W-:Y:S02]  /*14a40*/  STL [R1+0x2478], R4 ;  /* 0x0024780401007387 */ /* 0x0001e40000100800 */
[----:B0-----:R-:W0:Y:S01]  /*14a50*/  LDC R4, c[0x0][0x238] ;  /* 0x00008e00ff047b82 */ /* 0x001e220000000800 */
[----:B------:R-:W-:Y:S02]  /*14a60*/  SHF.R.S32.HI R5, RZ, 0x1f, R9 ;  /* 0x0000001fff057819 */ /* 0x000fe40000011409 */
[----:B------:R-:W-:-:S05]  /*14a70*/  IADD3 R9, P5, R7, R0, RZ ;  /* 0x0000000007097210 */ /* 0x000fca0007fbe0ff */
[----:B------:R1:W-:Y:S01]  /*14a80*/  STL [R1+0x24b4], R9 ;  /* 0x0024b40901007387 */ /* 0x0003e20000100800 */
[C---:B------:R-:W-:Y:S02]  /*14a90*/  IMAD.X R12, R5.reuse, 0x1, R10, P0 ;  /* 0x00000001050c7824 */ /* 0x040fe400000e060a */
[----:B-1----:R-:W-:Y:S01]  /*14aa0*/  IMAD.X R9, R5, 0x1, R6, P1 ;  /* 0x0000000105097824 */ /* 0x002fe200008e0606 */
[----:B------:R-:W-:Y:S01]  /*14ab0*/  IADD3 R13, P1, R7, R8, RZ ;  /* 0x00000008070d7210 */ /* 0x000fe20007f3e0ff */
[----:B0-----:R-:W-:-:S03]  /*14ac0*/  IMAD R4, R4, 0x54, RZ ;  /* 0x0000005404047824 */ /* 0x001fc600078e02ff */
[----:B------:R0:W-:Y:S04]  /*14ad0*/  STL [R1+0x2480], R9 ;  /* 0x0024800901007387 */ /* 0x0001e80000100800 */
[----:B------:R-:W-:Y:S01]  /*14ae0*/  STL [R1+0x24bc], R13 ;  /* 0x0024bc0d01007387 */ /* 0x000fe20000100800 */
[----:B0-----:R-:W-:-:S03]  /*14af0*/  IADD3 R9, P0, R4, R152, RZ ;  /* 0x0000009804097210 */ /* 0x001fc60007f1e0ff */
[----:B------:R-:W-:Y:S04]  /*14b00*/  STL [R1+0x2488], R12 ;  /* 0x0024880c01007387 */ /* 0x000fe80000100800 */
[----:B------:R0:W-:Y:S02]  /*14b10*/  STL [R1+0x24c4], R9 ;  /* 0x0024c40901007387 */ /* 0x0001e40000100800 */
[----:B0-----:R-:W0:Y:S01]  /*14b20*/  LDC R9, c[0x0][0x238] ;  /* 0x00008e00ff097b82 */ /* 0x001e220000000800 */
[----:B------:R-:W-:Y:S01]  /*14b30*/  IMAD.X R13, R5, 0x1, R11, P4 ;  /* 0x00000001050d7824 */ /* 0x000fe200020e060b */
[----:B------:R-:W-:Y:S02]  /*14b40*/  IADD3 R12, P4, R4, R2, RZ ;  /* 0x00000002040c7210 */ /* 0x000fe40007f9e0ff */
[----:B------:R-:W-:-:S02]  /*14b50*/  SHF.R.S32.HI R7, RZ, 0x1f, R7 ;  /* 0x0000001fff077819 */ /* 0x000fc40000011407 */
[----:B------:R1:W-:Y:S04]  /*14b60*/  STL [R1+0x2490], R13 ;  /* 0x0024900d01007387 */ /* 0x0003e80000100800 */
[----:B------:R2:W-:Y:S01]  /*14b70*/  STL [R1+0x24cc], R12 ;  /* 0x0024cc0c01007387 */ /* 0x0005e20000100800 */
[----:B-1----:R-:W-:Y:S01]  /*14b80*/  IMAD.X R13, R5, 0x1, R3, P3 ;  /* 0x00000001050d7824 */ /* 0x002fe200018e0603 */
[C---:B--2---:R-:W-:Y:S01]  /*14b90*/  IADD3 R12, P3, R4.reuse, R0, RZ ;  /* 0x00000000040c7210 */ /* 0x044fe20007f7e0ff */
[----:B0-----:R-:W-:Y:S02]  /*14ba0*/  IMAD R5, R9, 0x53, RZ ;  /* 0x0000005309057824 */ /* 0x001fe400078e02ff */
[C---:B------:R-:W-:Y:S01]  /*14bb0*/  IMAD.X R9, R7.reuse, 0x1, R6, P2 ;  /* 0x0000000107097824 */ /* 0x040fe200010e0606 */
        /* <DEDUP_REMOVED lines=16> */
[----:B--2---:R-:W-:Y:S01]  /*14cc0*/  IADD3 R12, P1, R5, R0, RZ ;  /* 0x00000000050c7210 */ /* 0x004fe20007f3e0ff */
        /* <DEDUP_REMOVED lines=20> */
[----:B------:R-:W-:Y:S01]  /*14e10*/  IMAD.X R9, R5, 0x1, R6, P6 ;  /* 0x0000000105097824 */ /* 0x000fe200030e0606 */
        /* <DEDUP_REMOVED lines=321> */
[----:B0-----:R-:W-:Y:S02]  /*16230*/  IMAD.SHL.U32 R7, R9, 0x40, RZ ;  /* 0x0000004009077824 */ /* 0x001fe400078e00ff */
        /* <DEDUP_REMOVED lines=1153> */
[----:B------:R-:W-:Y:S01]  /*1aa50*/  STL [R1+0x2e98], R13 ;  /* 0x002e980d01007387 */ /* 0x000fe20000100800 */
[----:B------:R-:W-:-:S03]  /*1aa60*/  SHF.R.S32.HI R5, RZ, 0x1f, R5 ;  /* 0x0000001fff057819 */ /* 0x000fc60000011405 */
[----:B------:R1:W-:Y:S02]  /*1aa70*/  STL [R1+0x2ed4], R12 ;  /* 0x002ed40c01007387 */ /* 0x0003e40000100800 */
[----:B-1----:R-:W-:Y:S01]  /*1aa80*/  IMAD.X R12, R4, 0x1, R3, P0 ;  /* 0x00000001040c7824 */ /* 0x002fe200000e0603 */
[----:B------:R-:W-:-:S04]  /*1aa90*/  IADD3 R4, P0, R7, R0, RZ ;  /* 0x0000000007047210 */ /* 0x000fc80007f1e0ff */
[----:B------:R1:W-:Y:S01]  /*1aaa0*/  STL [R1+0x2ea0], R12 ;  /* 0x002ea00c01007387 */ /* 0x0003e20000100800 */
[----:B0-----:R-:W-:-:S03]  /*1aab0*/  IMAD.SHL.U32 R9, R9, 0x2, RZ ;  /* 0x0000000209097824 */ /* 0x001fc600078e00ff */
[----:B------:R0:W-:Y:S01]  /*1aac0*/  STL [R1+0x2edc], R4 ;  /* 0x002edc0401007387 */ /* 0x0001e20000100800 */
[C---:B------:R-:W-:Y:S02]  /*1aad0*/  IMAD.X R13, R5.reuse, 0x1, R10, P3 ;  /* 0x00000001050d7824 */ /* 0x040fe400018e060a */
[----:B-1----:R-:W-:Y:S01]  /*1aae0*/  IMAD.X R12, R5, 0x1, R6, P4 ;  /* 0x00000001050c7824 */ /* 0x002fe200020e0606 */
[----:B0-----:R-:W-:-:S04]  /*1aaf0*/  IADD3 R4, P4, R7, R8, RZ ;  /* 0x0000000807047210 */ /* 0x001fc80007f9e0ff */
[----:B------:R0:W-:Y:S04]  /*1ab00*/  STL [R1+0x2ea8], R12 ;  /* 0x002ea80c01007387 */ /* 0x0001e80000100800 */
[----:B------:R1:W-:Y:S01]  /*1ab10*/  STL [R1+0x2ee4], R4 ;  /* 0x002ee40401007387 */ /* 0x0003e20000100800 */
[----:B0-----:R-:W-:-:S03]  /*1ab20*/  IADD3 R12, P3, R9, R152, RZ ;  /* 0x00000098090c7210 */ /* 0x001fc60007f7e0ff */
[----:B------:R0:W-:Y:S01]  /*1ab30*/  STL [R1+0x2eb0], R13 ;  /* 0x002eb00d01007387 */ /* 0x0001e20000100800 */
[----:B-1----:R-:W-:-:S03]  /*1ab40*/  IMAD.X R4, R5, 0x1, R11, P2 ;  /* 0x0000000105047824 */ /* 0x002fc600010e060b */
[----:B------:R-:W-:Y:S04]  /*1ab50*/  STL [R1+0x2eec], R12 ;  /* 0x002eec0c01007387 */ /* 0x000fe80000100800 */
[----:B------:R1:W-:Y:S01]  /*1ab60*/  STL [R1+0x2eb8], R4 ;  /* 0x002eb80401007387 */ /* 0x0003e20000100800 */
[----:B0-----:R-:W-:Y:S01]  /*1ab70*/  IADD3 R13, P2, R9, R2, RZ ;  /* 0x00000002090d7210 */ /* 0x001fe20007f5e0ff */
[----:B-1----:R-:W-:-:S04]  /*1ab80*/  IMAD.X R4, R5, 0x1, R3, P6 ;  /* 0x0000000105047824 */ /* 0x002fc800030e0603 */
[----:B------:R-:W-:Y:S04]  /*1ab90*/  STL [R1+0x2ef4], R13 ;  /* 0x002ef40d01007387 */ /* 0x000fe80000100800 */
[----:B------:R0:W-:Y:S02]  /*1aba0*/  STL [R1+0x2ec0], R4 ;  /* 0x002ec00401007387 */ /* 0x0001e40000100800 */
[----:B0-----:R-:W0:Y:S01]  /*1abb0*/  LDC R4, c[0x0][0x238] ;  /* 0x00008e00ff047b82 */ /* 0x001e220000000800 */
[----:B------:R-:W-:Y:S02]  /*1abc0*/  SHF.R.S32.HI R7, RZ, 0x1f, R7 ;  /* 0x0000001fff077819 */ /* 0x000fe40000011407 */
[----:B------:R-:W-:-:S03]  /*1abd0*/  IADD3 R12, P6, R9, R0, RZ ;  /* 0x00000000090c7210 */ /* 0x000fc60007fde0ff */
[----:B------:R-:W-:Y:S01]  /*1abe0*/  IMAD.X R5, R7, 0x1, R6, P5 ;  /* 0x0000000107057824 */ /* 0x000fe200028e0606 */
[----:B------:R-:W-:Y:S01]  /*1abf0*/  IADD3 R13, P5, R9, R8, RZ ;  /* 0x00000008090d7210 */ /* 0x000fe20007fbe0ff */
[----:B------:R1:W-:Y:S04]  /*1ac00*/  STL [R1+0x2efc], R12 ;  /* 0x002efc0c01007387 */ /* 0x0003e80000100800 */
[----:B------:R2:W-:Y:S04]  /*1ac10*/  STL [R1+0x2ec8], R5 ;  /* 0x002ec80501007387 */ /* 0x0005e80000100800 */
[----:B------:R0:W-:Y:S01]  /*1ac20*/  STL [R1+0x2f04], R13 ;  /* 0x002f040d01007387 */ /* 0x0001e20000100800 */
[C---:B-1----:R-:W-:Y:S01]  /*1ac30*/  IMAD.X R12, R7.reuse, 0x1, R10, P1 ;  /* 0x00000001070c7824 */ /* 0x042fe200008e060a */
[----:B--2---:R-:W1:Y:S01]  /*1ac40*/  LDC R5, c[0x0][0x238] ;  /* 0x00008e00ff057b82 */ /* 0x004e620000000800 */
[----:B0-----:R-:W-:Y:S01]  /*1ac50*/  IADD3 R13, P1, R152, R4, RZ ;  /* 0x00000004980d7210 */ /* 0x001fe20007f3e0ff */
[----:B------:R-:W-:-:S02]  /*1ac60*/  IMAD.X R4, R7, 0x1, R11, P0 ;  /* 0x0000000107047824 */ /* 0x000fc400000e060b */
[----:B------:R-:W-:Y:S04]  /*1ac70*/  STL [R1+0x2ed0], R12 ;  /* 0x002ed00c01007387 */ /* 0x000fe80000100800 */
[----:B------:R-:W-:Y:S04]  /*1ac80*/  STL [R1+0x2f0c], R13 ;  /* 0x002f0c0d01007387 */ /* 0x000fe80000100800 */
[----:B------:R0:W-:Y:S02]  /*1ac90*/  STL [R1+0x2ed8], R4 ;  /* 0x002ed80401007387 */ /* 0x0001e40000100800 */
[----:B0-----:R-:W0:Y:S01]  /*1aca0*/  LDC R4, c[0x0][0x238] ;  /* 0x00008e00ff047b82 */ /* 0x001e220000000800 */
[----:B------:R-:W-:-:S07]  /*1acb0*/  IMAD.X R13, R7, 0x1, R3, P4 ;  /* 0x00000001070d7824 */ /* 0x000fce00020e0603 */
[----:B------:R-:W2:Y:S01]  /*1acc0*/  LDC R7, c[0x0][0x238] ;  /* 0x00008e00ff077b82 */ /* 0x000ea20000000800 */
[----:B-1----:R-:W-:Y:S02]  /*1acd0*/  IADD3 R12, P0, R2, R5, RZ ;  /* 0x00000005020c7210 */ /* 0x002fe40007f1e0ff */
[----:B------:R-:W-:-:S05]  /*1ace0*/  SHF.R.S32.HI R5, RZ, 0x1f, R9 ;  /* 0x0000001fff057819 */ /* 0x000fca0000011409 */
[----:B------:R-:W1:Y:S01]  /*1acf0*/  LDC R9, c[0x0][0x238] ;  /* 0x00008e00ff097b82 */ /* 0x000e620000000800 */
[----:B------:R0:W-:Y:S04]  /*1ad00*/  STL [R1+0x2f14], R12 ;  /* 0x002f140c01007387 */ /* 0x0001e80000100800 */
[----:B------:R-:W-:Y:S01]  /*1ad10*/  STL [R1+0x2ee0], R13 ;  /* 0x002ee00d01007387 */ /* 0x000fe20000100800 */
[----:B0-----:R-:W-:Y:S01]  /*1ad20*/  IADD3 R12, P4, R0, R4, RZ ;  /* 0x00000004000c7210 */ /* 0x001fe20007f9e0ff */
[----:B------:R-:W-:-:S04]  /*1ad30*/  IMAD.X R4, R5, 0x1, R6, P3 ;  /* 0x0000000105047824 */ /* 0x000fc800018e0606 */
[----:B------:R2:W-:Y:S02]  /*1ad40*/  STL [R1+0x2f1c], R12 ;  /* 0x002f1c0c01007387 */ /* 0x0005e40000100800 */
[----:B--2---:R-:W-:Y:S02]  /*1ad50*/  IADD3 R12, P3, R8, R7, RZ ;  /* 0x00000007080c7210 */ /* 0x004fe40007f7e0ff */
[----:B------:R-:W0:Y:S01]  /*1ad60*/  LDC R7, c[0x0][0x238] ;  /* 0x00008e00ff077b82 */ /* 0x000e220000000800 */
[----:B-1----:R-:W-:Y:S01]  /*1ad70*/  IMAD R9, R9, 0x26, RZ ;  /* 0x0000002609097824 */ /* 0x002fe200078e02ff */
[----:B------:R1:W-:Y:S04]  /*1ad80*/  STL [R1+0x2ee8], R4 ;  /* 0x002ee80401007387 */ /* 0x0003e80000100800 */
[----:B------:R2:W-:Y:S01]  /*1ad90*/  STL [R1+0x2f24], R12 ;  /* 0x002f240c01007387 */ /* 0x0005e20000100800 */
[----:B-1----:R-:W-:Y:S01]  /*1ada0*/  IMAD.X R4, R5, 0x1, R10, P2 ;  /* 0x0000000105047824 */ /* 0x002fe200010e060a */
[----:B--2---:R-:W-:-:S02]  /*1adb0*/  IADD3 R12, P2, R9, R152, RZ ;  /* 0x00000098090c7210 */ /* 0x004fc40007f5e0ff */
[----:B------:R1:W5:Y:S04]  /*1adc0*/  LDL.LU R152, [R1+0x31ac] ;  /* 0x0031ac0001987983 */ /* 0x0003680000300800 */
[----:B------:R2:W-:Y:S01]  /*1add0*/  STL [R1+0x2ef0], R4 ;  /* 0x002ef00401007387 */ /* 0x0005e20000100800 */
[----:B0-----:R-:W-:-:S03]  /*1ade0*/  SHF.R.S32.HI R7, RZ, 0x1f, R7 ;  /* 0x0000001fff077819 */ /* 0x001fc60000011407 */
[----:B------:R0:W-:Y:S01]  /*1adf0*/  STL [R1+0x2a84], R12 ;  /* 0x002a840c01007387 */ /* 0x0001e20000100800 */
[----:B--2---:R-:W-:Y:S01]  /*1ae00*/  IMAD.X R4, R5, 0x1, R11, P6 ;  /* 0x0000000105047824 */ /* 0x004fe200030e060b */
[----:B0-----:R-:W-:Y:S02]  /*1ae10*/  IADD3 R12, P6, R9, R2, RZ ;  /* 0x00000002090c7210 */ /* 0x001fe40007fde0ff */
[----:B------:R-:W0:Y:S02]  /*1ae20*/  LDC R2, c[0x0][0x238] ;  /* 0x00008e00ff027b82 */ /* 0x000e240000000800 */
[----:B------:R2:W-:Y:S04]  /*1ae30*/  STL [R1+0x2ef8], R4 ;  /* 0x002ef80401007387 */ /* 0x0005e80000100800 */
[----:B------:R-:W-:Y:S01]  /*1ae40*/  STL [R1+0x2f2c], R12 ;  /* 0x002f2c0c01007387 */ /* 0x000fe20000100800 */
[----:B--2---:R-:W-:Y:S01]  /*1ae50*/  IMAD.X R4, R5, 0x1, R3, P5 ;  /* 0x0000000105047824 */ /* 0x004fe200028e0603 */
[----:B------:R-:W-:Y:S01]  /*1ae60*/  IADD3 R5, P5, R9, R0, RZ ;  /* 0x0000000009057210 */ /* 0x000fe20007fbe0ff */
[----:B------:R-:W-:-:S03]  /*1ae70*/  IMAD.X R0, R7, 0x1, R6, P1 ;  /* 0x0000000107007824 */ /* 0x000fc600008e0606 */
[----:B------:R2:W-:Y:S04]  /*1ae80*/  STL [R1+0x2f00], R4 ;  /* 0x002f000401007387 */ /* 0x0005e80000100800 */
[----:B------:R3:W-:Y:S04]  /*1ae90*/  STL [R1+0x2f34], R5 ;  /* 0x002f340501007387 */ /* 0x0007e80000100800 */
[----:B------:R4:W-:Y:S01]  /*1aea0*/  STL [R1+0x2f08], R0 ;  /* 0x002f080001007387 */ /* 0x0009e20000100800 */
[----:B--2---:R-:W-:Y:S02]  /*1aeb0*/  IADD3 R4, P1, R9, R8, RZ ;  /* 0x0000000809047210 */ /* 0x004fe40007f3e0ff */
[----:B------:R-:W-:Y:S01]  /*1aec0*/  SHF.R.S32.HI R9, RZ, 0x1f, R9 ;  /* 0x0000001fff097819 */ /* 0x000fe20000011409 */
[----:B---3--:R-:W-:-:S02]  /*1aed0*/  IMAD.X R5, R7, 0x1, R11, P4 ;  /* 0x0000000107057824 */ /* 0x008fc400020e060b */
[----:B----4-:R-:W-:Y:S01]  /*1aee0*/  IMAD.X R0, R7, 0x1, R10, P0 ;  /* 0x0000000107007824 */ /* 0x010fe200000e060a */
[----:B------:R2:W-:Y:S01]  /*1aef0*/  STL [R1+0x2f3c], R4 ;  /* 0x002f3c0401007387 */ /* 0x0005e20000100800 */
[----:B------:R-:W-:-:S03]  /*1af00*/  UIADD3.64 UR10, UR4, 0x13fe, URZ ;  /* 0x000013fe040a7897 */ /* 0x000fc6000fffe03f */
[----:B------:R3:W-:Y:S01]  /*1af10*/  STL [R1+0x2f10], R0 ;  /* 0x002f100001007387 */ /* 0x0007e20000100800 */
[----:B------:R-:W-:Y:S02]  /*1af20*/  UIADD3.64 UR14, UR4, 0x404, URZ ;  /* 0x00000404040e7897 */ /* 0x000fe4000fffe03f */
[----:B------:R-:W-:Y:S01]  /*1af30*/  UIADD3.64 UR10, UR4, 0x1402, URZ ;  /* 0x00001402040a7897 */ /* 0x000fe2000fffe03f */
[----:B--2---:R-:W-:Y:S01]  /*1af40*/  IMAD.X R4, R7, 0x1, R3, P3 ;  /* 0x0000000107047824 */ /* 0x004fe200018e0603 */
[----:B------:R-:W-:Y:S01]  /*1af50*/  UIADD3.64 UR14, UR4, 0x1400, URZ ;  /* 0x00001400040e7897 */ /* 0x000fe2000fffe03f */
[----:B---3--:R-:W-:Y:S01]  /*1af60*/  IMAD.X R0, R9, 0x1, R6, P2 ;  /* 0x0000000109007824 */ /* 0x008fe200010e0606 */
[----:B------:R-:W-:Y:S01]  /*1af70*/  UIADD3.64 UR10, UR4, 0x5fe, URZ ;  /* 0x000005fe040a7897 */ /* 0x000fe2000fffe03f */
[----:B------:R2:W-:Y:S01]  /*1af80*/  STL [R1+0x2f18], R5 ;  /* 0x002f180501007387 */ /* 0x0005e20000100800 */
[----:B------:R-:W-:Y:S02]  /*1af90*/  UIADD3.64 UR14, UR4, 0x1404, URZ ;  /* 0x00001404040e7897 */ /* 0x000fe4000fffe03f */
[----:B------:R-:W-:Y:S01]  /*1afa0*/  UIADD3.64 UR10, UR4, 0x602, URZ ;  /* 0x00000602040a7897 */ /* 0x000fe2000fffe03f */
[----:B------:R3:W-:Y:S01]  /*1afb0*/  STL [R1+0x2f20], R4 ;  /* 0x002f200401007387 */ /* 0x0007e20000100800 */
[----:B------:R-:W-:-:S02]  /*1afc0*/  UIADD3.64 UR14, UR4, 0x600, URZ ;  /* 0x00000600040e7897 */ /* 0x000fc4000fffe03f */
[----:B------:R-:W-:Y:S01]  /*1afd0*/  UIADD3.64 UR10, UR4, 0x604, URZ ;  /* 0x00000604040a7897 */ /* 0x000fe2000fffe03f */
[----:B------:R4:W-:Y:S01]  /*1afe0*/  STL [R1+0x2a80], R0 ;  /* 0x002a800001007387 */ /* 0x0009e20000100800 */
[----:B------:R-:W-:Y:S01]  /*1aff0*/  UIADD3.64 UR18, UR4, 0x15fe, URZ ;  /* 0x000015fe04127897 */ /* 0x000fe2000fffe03f */
[C---:B--2---:R-:W-:Y:S01]  /*1b000*/  IMAD.X R5, R9.reuse, 0x1, R10, P6 ;  /* 0x0000000109057824 */ /* 0x044fe200030e060a */
[----:B------:R-:W-:Y:S02]  /*1b010*/  UIADD3.64 UR14, UR4, 0x1600, URZ ;  /* 0x00001600040e7897 */ /* 0x000fe4000fffe03f */
[----:B------:R-:W-:Y:S01]  /*1b020*/  UIADD3.64 UR10, UR4, 0x1602, URZ ;  /* 0x00001602040a7897 */ /* 0x000fe2000fffe03f */
[C---:B---3--:R-:W-:Y:S01]  /*1b030*/  IMAD.X R4, R9.reuse, 0x1, R11, P5 ;  /* 0x0000000109047824 */ /* 0x048fe200028e060b */
[----:B------:R-:W-:Y:S01]  /*1b040*/  UIADD3.64 UR18, UR4, 0x1604, URZ ;  /* 0x0000160404127897 */ /* 0x000fe2000fffe03f */
[----:B0-----:R-:W-:Y:S01]  /*1b050*/  IMAD.SHL.U32 R2, R2, 0x100, RZ ;  /* 0x0000010002027824 */ /* 0x001fe200078e00ff */
[----:B------:R-:W-:Y:S01]  /*1b060*/  UIADD3.64 UR14, UR4, 0x7fe, URZ ;  /* 0x000007fe040e7897 */ /* 0x000fe2000fffe03f */
[----:B----4-:R-:W-:Y:S01]  /*1b070*/  IMAD.X R0, R9, 0x1, R3, P1 ;  /* 0x0000000109007824 */ /* 0x010fe200008e0603 */
[----:B------:R-:W-:-:S02]  /*1b080*/  UIADD3.64 UR10, UR4, 0x800, URZ ;  /* 0x00000800040a7897 */ /* 0x000fc4000fffe03f */
[----:B------:R-:W-:Y:S02]  /*1b090*/  UIADD3.64 UR18, UR4, 0x802, URZ ;  /* 0x0000080204127897 */ /* 0x000fe4000fffe03f */
[----:B------:R-:W-:Y:S02]  /*1b0a0*/  UIADD3.64 UR14, UR4, 0x804, URZ ;  /* 0x00000804040e7897 */ /* 0x000fe4000fffe03f */
[----:B------:R-:W-:Y:S01]  /*1b0b0*/  UIADD3.64 UR10, UR4, 0x17fe, URZ ;  /* 0x000017fe040a7897 */ /* 0x000fe2000fffe03f */
[----:B------:R-:W-:Y:S01]  /*1b0c0*/  STL [R1+0x2f28], R5 ;  /* 0x002f280501007387 */ /* 0x000fe20000100800 */
[----:B------:R-:W-:Y:S02]  /*1b0d0*/  UIADD3.64 UR18, UR4, 0x1800, URZ ;  /* 0x0000180004127897 */ /* 0x000fe4000fffe03f */
[----:B------:R-:W-:Y:S02]  /*1b0e0*/  UIADD3.64 UR14, UR4, 0x1802, URZ ;  /* 0x00001802040e7897 */ /* 0x000fe4000fffe03f */
[----:B------:R-:W-:Y:S01]  /*1b0f0*/  UIADD3.64 UR10, UR4, 0x1804, URZ ;  /* 0x00001804040a7897 */ /* 0x000fe2000fffe03f */
[----:B------:R-:W-:Y:S01]  /*1b100*/  STL [R1+0x2f30], R4 ;  /* 0x002f300401007387 */ /* 0x000fe20000100800 */
[----:B------:R-:W-:-:S02]  /*1b110*/  UIADD3.64 UR18, UR4, 0x9fe, URZ ;  /* 0x000009fe04127897 */ /* 0x000fc4000fffe03f */
[----:B------:R-:W-:Y:S02]  /*1b120*/  UIADD3.64 UR14, UR4, 0xa00, URZ ;  /* 0x00000a00040e7897 */ /* 0x000fe4000fffe03f */
[----:B------:R-:W-:Y:S01]  /*1b130*/  UIADD3.64 UR10, UR4, 0xa02, URZ ;  /* 0x00000a02040a7897 */ /* 0x000fe2000fffe03f */
[----:B------:R0:W-:Y:S01]  /*1b140*/  STL [R1+0x2f38], R0 ;  /* 0x002f380001007387 */ /* 0x0001e20000100800 */
[----:B------:R-:W-:Y:S02]  /*1b150*/  UIADD3.64 UR18, UR4, 0xa04, URZ ;  /* 0x00000a0404127897 */ /* 0x000fe4000fffe03f */
[----:B------:R-:W-:Y:S02]  /*1b160*/  UIADD3.64 UR14, UR4, 0x19fe, URZ ;  /* 0x000019fe040e7897 */ /* 0x000fe4000fffe03f */
[----:B------:R-:W-:Y:S01]  /*1b170*/  UIADD3.64 UR10, UR4, 0x1a00, URZ ;  /* 0x00001a00040a7897 */ /* 0x000fe2000fffe03f */
[----:B------:R-:W-:Y:S01]  /*1b180*/  CS2R R158, SRZ ;  /* 0x00000000009e7805 */ /* 0x000fe2000001ff00 */
[----:B------:R-:W-:Y:S01]  /*1b190*/  UIADD3.64 UR18, UR4, 0x1a02, URZ ;  /* 0x00001a0204127897 */ /* 0x000fe2000fffe03f */
[----:B------:R-:W-:Y:S01]  /*1b1a0*/  CS2R R160, SRZ ;  /* 0x0000000000a07805 */ /* 0x000fe2000001ff00 */
[----:B------:R-:W-:Y:S01]  /*1b1b0*/  UIADD3.64 UR14, UR4, 0x1a04, URZ ;  /* 0x00001a04040e7897 */ /* 0x000fe2000fffe03f */
[----:B------:R-:W-:Y:S01]  /*1b1c0*/  CS2R R162, SRZ ;  /* 0x0000000000a27805 */ /* 0x000fe2000001ff00 */
[----:B------:R-:W-:Y:S01]  /*1b1d0*/  UIADD3.64 UR10, UR4, 0xbfe, URZ ;  /* 0x00000bfe040a7897 */ /* 0x000fe2000fffe03f */
        /* <DEDUP_REMOVED lines=74> */
[----:B0-----:R-:W-:Y:S01]  /*1b680*/  SHF.R.S32.HI R0, RZ, 0x1f, R2 ;  /* 0x0000001fff007819 */ /* 0x001fe20000011402 */
[----:B------:R-:W-:Y:S02]  /*1b690*/  UIADD3.64 UR18, UR4, 0xc00, URZ ;  /* 0x00000c0004127897 */ /* 0x000fe4000fffe03f */
[----:B------:R-:W-:Y:S02]  /*1b6a0*/  UIADD3.64 UR14, UR4, 0xc02, URZ ;  /* 0x00000c02040e7897 */ /* 0x000fe4000fffe03f */
[----:B------:R-:W-:Y:S02]  /*1b6b0*/  UIADD3.64 UR10, UR4, 0xc04, URZ ;  /* 0x00000c04040a7897 */ /* 0x000fe4000fffe03f */
[----:B------:R-:W-:Y:S02]  /*1b6c0*/  UIADD3.64 UR18, UR4, 0x1bfe, URZ ;  /* 0x00001bfe04127897 */ /* 0x000fe4000fffe03f */
[----:B------:R-:W-:-:S02]  /*1b6d0*/  UIADD3.64 UR14, UR4, 0x1c00, URZ ;  /* 0x00001c00040e7897 */ /* 0x000fc4000fffe03f */
[----:B------:R-:W-:Y:S02]  /*1b6e0*/  UIADD3.64 UR10, UR4, 0x1c02, URZ ;  /* 0x00001c02040a7897 */ /* 0x000fe4000fffe03f */
[----:B------:R-:W-:Y:S02]  /*1b6f0*/  UIADD3.64 UR18, UR4, 0x1c04, URZ ;  /* 0x00001c0404127897 */ /* 0x000fe4000fffe03f */
[----:B------:R-:W-:Y:S02]  /*1b700*/  UIADD3.64 UR14, UR4, 0xdfe, URZ ;  /* 0x00000dfe040e7897 */ /* 0x000fe4000fffe03f */
[----:B------:R-:W-:Y:S01]  /*1b710*/  UIADD3.64 UR10, UR4, 0xe00, URZ ;  /* 0x00000e00040a7897 */ /* 0x000fe2000fffe03f */
[----:B------:R-:W-:Y:S01]  /*1b720*/  UMOV UR35, 0x40000040 ;  /* 0x4000004000237882 */ /* 0x000fe20000000000 */
[----:B------:R-:W-:Y:S02]  /*1b730*/  UIADD3.64 UR36, UR4, 0xe02, URZ ;  /* 0x00000e0204247897 */ /* 0x000fe4000fffe03f */
[----:B------:R-:W-:-:S02]  /*1b740*/  UIADD3.64 UR40, UR4, 0xe04, URZ ;  /* 0x00000e0404287897 */ /* 0x000fc4000fffe03f */
[----:B------:R-:W-:Y:S02]  /*1b750*/  UIADD3.64 UR44, UR4, 0x1dfe, URZ ;  /* 0x00001dfe042c7897 */ /* 0x000fe4000fffe03f */
        /* <DEDUP_REMOVED lines=8> */
[----:B-1----:R-:W-:-:S12]  /*1b7e0*/  UIADD3.64 UR30, UR6, 0x204, URZ ;  /* 0x00000204061e7897 */ /* 0x002fd8000fffe03f */
.L_x_2:
[----:B0-----:R0:W-:Y:S01]  /*1b7f0*/  STL [R1+0x445c], R13 ;  /* 0x00445c0d01007387 */ /* 0x0011e20000100800 */
[----:B------:R-:W1:Y:S03]  /*1b800*/  LDC R3, c[0x0][0x230] ;  /* 0x00008c00ff037b82 */ /* 0x000e660000000800 */
[----:B------:R-:W2:Y:S04]  /*1b810*/  LDL R5, [R1+0x80] ;  /* 0x0000800001057983 */ /* 0x000ea80000100800 */
[----:B------:R-:W2:Y:S04]  /*1b820*/  LDL R4, [R1+0x84] ;  /* 0x0000840001047983 */ /* 0x000ea80000100800 */
[----:B0-----:R-:W1:Y:S04]  /*1b830*/  LDL R13, [R1+0xd9c] ;  /* 0x000d9c00010d7983 */ /* 0x001e680000100800 */
[----:B------:R-:W-:Y:S04]  /*1b840*/  STL [R1+0x4420], R11 ;  /* 0x0044200b01007387 */ /* 0x000fe80000100800 */
[----:B------:R-:W-:Y:S04]  /*1b850*/  STL [R1+0x4428], R11 ;  /* 0x0044280b01007387 */ /* 0x000fe80000100800 */
[----:B------:R-:W-:Y:S04]  /*1b860*/  STL [R1+0x4430], R11 ;  /* 0x0044300b01007387 */ /* 0x000fe80000100800 */
[----:B------:R-:W-:Y:S04]  /*1b870*/  STL [R1+0x4438], R11 ;  /* 0x0044380b01007387 */ /* 0x000fe80000100800 */
[----:B------:R-:W-:Y:S04]  /*1b880*/  STL [R1+0x4440], R11 ;  /* 0x0044400b01007387 */ /* 0x000fe80000100800 */
[----:B------:R-:W-:Y:S04]  /*1b890*/  STL [R1+0x4448], R11 ;  /* 0x0044480b01007387 */ /* 0x000fe80000100800 */
[----:B------:R-:W-:Y:S04]  /*1b8a0*/  STL [R1+0x4450], R11 ;  /* 0x0044500b01007387 */ /* 0x000fe80000100800 */
[----:B------:R0:W-:Y:S04]  /*1b8b0*/  STL [R1+0x4458], R11 ;  /* 0x0044580b01007387 */ /* 0x0001e80000100800 */
[----:B------:R-:W-:Y:S04]  /*1b8c0*/  STL [R1+0x441c], R6 ;  /* 0x00441c0601007387 */ /* 0x000fe80000100800 */
        /* <DEDUP_REMOVED lines=763> */
[----:B-----5:R-:W-:Y:S04]  /*1e880*/  STL [R1+0x3528], R247 ;  /* 0x003528f701007387 */ /* 0x020fe80000100800 */
        /* <DEDUP_REMOVED lines=322> */
[----:B------:R-:W-:Y:S01]  /*1fcb0*/  STL [R1+0x31d4], R34 ;  /* 0x0031d42201007387 */ /* 0x000fe20000100800 */
[----:B-1----:R-:W-:-:S03]  /*1fcc0*/  IMAD R3, R13, -0x100, R3 ;  /* 0xffffff000d037824 */ /* 0x002fc600078e0203 */
[----:B------:R-:W-:Y:S04]  /*1fcd0*/  STL [R1+0x3820], R34 ;  /* 0x0038202201007387 */ /* 0x000fe80000100800 */
[----:B------:R-:W-:Y:S04]  /*1fce0*/  STL [R1+0x31d0], R33 ;  /* 0x0031d02101007387 */ /* 0x000fe80000100800 */
[----:B------:R-:W-:Y:S04]  /*1fcf0*/  STL [R1+0x3824], R33 ;  /* 0x0038242101007387 */ /* 0x000fe80000100800 */
[----:B------:R-:W-:Y:S04]  /*1fd00*/  STL [R1+0x31cc], R32 ;  /* 0x0031cc2001007387 */ /* 0x000fe80000100800 */
[----:B------:R-:W-:Y:S01]  /*1fd10*/  STL [R1+0x3828], R32 ;  /* 0x0038282001007387 */ /* 0x000fe20000100800 */
[----:B------:R-:W-:-:S03]  /*1fd20*/  ISETP.GT.AND P0, PT, R3, RZ, PT ;  /* 0x000000ff0300720c */ /* 0x000fc60003f04270 */
[----:B------:R-:W-:Y:S04]  /*1fd30*/  STL [R1+0x31c8], R31 ;  /* 0x0031c81f01007387 */ /* 0x000fe80000100800 */
[----:B------:R-:W-:Y:S04]  /*1fd40*/  STL [R1+0x382c], R31 ;  /* 0x00382c1f01007387 */ /* 0x000fe80000100800 */
[----:B------:R-:W-:Y:S04]  /*1fd50*/  STL [R1+0x31c4], R30 ;  /* 0x0031c41e01007387 */ /* 0x000fe80000100800 */
[----:B------:R-:W-:Y:S04]  /*1fd60*/  STL [R1+0x3830], R30 ;  /* 0x0038301e01007387 */ /* 0x000fe80000100800 */
[----:B------:R-:W-:Y:S04]  /*1fd70*/  STL [R1+0x31c0], R29 ;  /* 0x0031c01d01007387 */ /* 0x000fe80000100800 */
[----:B------:R-:W-:Y:S04]  /*1fd80*/  STL [R1+0x3834], R29 ;  /* 0x0038341d01007387 */ /* 0x000fe80000100800 */
[----:B------:R-:W-:Y:S01]  /*1fd90*/  STL [R1+0x31bc], R28 ;  /* 0x0031bc1c01007387 */ /* 0x000fe20000100800 */
[----:B------:R-:W-:-:S03]  /*1fda0*/  PRMT R12, RZ, 0x7610, R12 ;  /* 0x00007610ff0c7816 */ /* 0x000fc6000000000c */
        /* <DEDUP_REMOVED lines=9> */
[----:B------:R-:W3:Y:S04]  /*1fe40*/  LDL.LU R13, [R1+0x445c] ;  /* 0x00445c00010d7983 */ /* 0x000ee80000300800 */
[----:B--2---:R1:W2:Y:S04]  /*1fe50*/  @P0 LDG.E.U8 R12, desc[UR60][R4.64] ;  /* 0x0000003c040c0981 */ /* 0x0042a8000c1e1100 */
[----:B------:R-:W1:Y:S04]  /*1fe60*/  LDL R4, [R1+0x2f20] ;  /* 0x002f200001047983 */ /* 0x000e680000100800 */
[----:B------:R-:W1:Y:S01]  /*1fe70*/  LDL R5, [R1+0x2f24] ;  /* 0x002f240001057983 */ /* 0x000e620000100800 */
[----:B------:R-:W-:-:S02]  /*1fe80*/  ISETP.GT.AND P2, PT, R3, 0x1, PT ;  /* 0x000000010300780c */ /* 0x000fc40003f44270 */
[----:B---3--:R-:W-:-:S11]  /*1fe90*/  PRMT R13, RZ, 0x7610, R13 ;  /* 0x00007610ff0d7816 */ /* 0x008fd6000000000d */
[----:B-1----:R-:W-:-:S04]  /*1fea0*/  @P2 LOP3.LUT R5, R5, R4, RZ, 0x3c, !PT ;  /* 0x0000000405052212 */ /* 0x002fc800078e3cff */
[----:B------:R-:W-:-:S04]  /*1feb0*/  @P2 LOP3.LUT R4, R5, R4, RZ, 0x3c, !PT ;  /* 0x0000000405042212 */ /* 0x000fc800078e3cff */
[----:B------:R-:W-:-:S05]  /*1fec0*/  @P2 LOP3.LUT R5, R5, R4, RZ, 0x3c, !PT ;  /* 0x0000000405052212 */ /* 0x000fca00078e3cff */
[----:B------:R1:W3:Y:S04]  /*1fed0*/  @P2 LDG.E.U8 R13, desc[UR60][R4.64] ;  /* 0x0000003c040d2981 */ /* 0x0002e8000c1e1100 */
[----:B------:R-:W1:Y:S04]  /*1fee0*/  LDL R4, [R1+0x2f00] ;  /* 0x002f000001047983 */ /* 0x000e680000100800 */
[----:B------:R-:W1:Y:S01]  /*1fef0*/  LDL R5, [R1+0x2f04] ;  /* 0x002f040001057983 */ /* 0x000e620000100800 */
[----:B------:R-:W-:Y:S02]  /*1ff00*/  ISETP.GT.AND P5, PT, R3, 0x2, PT ;  /* 0x000000020300780c */ /* 0x000fe40003fa4270 */
[----:B0-----:R-:W-:-:S11]  /*1ff10*/  PRMT R11, RZ, 0x7610, R11 ;  /* 0x00007610ff0b7816 */ /* 0x001fd6000000000b */
[----:B-1----:R-:W-:-:S04]  /*1ff20*/  @P5 LOP3.LUT R5, R5, R4, RZ, 0x3c, !PT ;  /* 0x0000000405055212 */ /* 0x002fc800078e3cff */
[----:B------:R-:W-:-:S04]  /*1ff30*/  @P5 LOP3.LUT R4, R5, R4, RZ, 0x3c, !PT ;  /* 0x0000000405045212 */ /* 0x000fc800078e3cff */
[----:B------:R-:W-:-:S05]  /*1ff40*/  @P5 LOP3.LUT R5, R5, R4, RZ, 0x3c, !PT ;  /* 0x0000000405055212 */ /* 0x000fca00078e3cff */
[----:B------:R-:W4:Y:S01]  /*1ff50*/  @P5 LDG.E.U8 R11, desc[UR60][R4.64] ;  /* 0x0000003c040b5981 */ /* 0x000f22000c1e1100 */
[----:B------:R-:W-:-:S03]  /*1ff60*/  ISETP.GT.AND P1, PT, R3, 0x3, PT ;  /* 0x000000030300780c */ /* 0x000fc60003f24270 */
[----:B----4-:R0:W-:Y:S04]  /*1ff70*/  STL [R1+0xd54], R11 ;  /* 0x000d540b01007387 */ /* 0x0101e80000100800 */
[----:B0-----:R-:W4:Y:S04]  /*1ff80*/  LDL.LU R11, [R1+0x4458] ;  /* 0x00445800010b7983 */ /* 0x001f280000300800 */
[----:B------:R-:W2:Y:S04]  /*1ff90*/  LDL R4, [R1+0x2ee0] ;  /* 0x002ee00001047983 */ /* 0x000ea80000100800 */
[----:B------:R-:W2:Y:S01]  /*1ffa0*/  LDL R5, [R1+0x2ee4] ;  /* 0x002ee40001057983 */ /* 0x000ea20000100800 */
[----:B------:R-:W-:-:S02]  /*1ffb0*/  PRMT R6, RZ, 0x7610, R6 ;  /* 0x00007610ff067816 */ /* 0x000fc40000000006 */
[----:B--2---:R-:W-:-:S04]  /*1ffc0*/  @P1 LOP3.LUT R5, R5, R4, RZ, 0x3c, !PT ;  /* 0x0000000405051212 */ /* 0x004fc800078e3cff */
[----:B------:R-:W-:-:S04]  /*1ffd0*/  @P1 LOP3.LUT R4, R5, R4, RZ, 0x3c, !PT ;  /* 0x0000000405041212 */ /* 0x000fc800078e3cff */
[----:B------:R-:W-:-:S05]  /*1ffe0*/  @P1 LOP3.LUT R5, R5, R4, RZ, 0x3c, !PT ;  /* 0x0000000405051212 */ /* 0x000fca00078e3cff */
[----:B------:R-:W2:Y:S01]  /*1fff0*/  @P1 LDG.E.U8 R6, desc[UR60][R4.64] ;  /* 0x0000003c04061981 */ /* 0x000ea2000c1e1100 */
[----:B------:R-:W-:-:S03]  /*20000*/  ISETP.GT.AND P3, PT, R3, 0x4, PT ;  /* 0x000000040300780c */ /* 0x000fc60003f64270 */
[----:B--2---:R0:W-:Y:S04]  /*20010*/  STL [R1+0xd4c], R6 ;  /* 0x000d4c0601007387 */ /* 0x0041e80000100800 */
[----:B0-----:R-:W2:Y:S04]  /*20020*/  LDL.LU R6, [R1+0x4454] ;  /* 0x0044540001067983 */ /* 0x001ea80000300800 */
[----:B------:R-:W3:Y:S04]  /*20030*/  LDL R4, [R1+0x2ec0] ;  /* 0x002ec00001047983 */ /* 0x000ee80000100800 */
[----:B------:R-:W3:Y:S01]  /*20040*/  LDL R5, [R1+0x2ec4] ;  /* 0x002ec40001057983 */ /* 0x000ee20000100800 */
[----:B----4-:R-:W-:-:S02]  /*20050*/  PRMT R11, RZ, 0x7610, R11 ;  /* 0x00007610ff0b7816 */ /* 0x010fc4000000000b */
[----:B---3--:R-:W-:-:S04]  /*20060*/  @P3 LOP3.LUT R5, R5, R4, RZ, 0x3c, !PT ;  /* 0x0000000405053212 */ /* 0x008fc800078e3cff */
[----:B------:R-:W-:-:S04]  /*20070*/  @P3 LOP3.LUT R4, R5, R4, RZ, 0x3c, !PT ;  /* 0x0000000405043212 */ /* 0x000fc800078e3cff */
[----:B------:R-:W-:-:S05]  /*20080*/  @P3 LOP3.LUT R5, R5, R4, RZ, 0x3c, !PT ;  /* 0x0000000405053212 */ /* 0x000fca00078e3cff */
[----:B------:R-:W3:Y:S01]  /*20090*/  @P3 LDG.E.U8 R11, desc[UR60][R4.64] ;  /* 0x0000003c040b3981 */ /* 0x000ee2000c1e1100 */
[----:B------:R-:W-:-:S03]  /*200a0*/  ISETP.GT.AND P4, PT, R3, 0x5, PT ;  /* 0x000000050300780c */ /* 0x000fc60003f84270 */
[----:B---3--:R0:W-:Y:S04]  /*200b0*/  STL [R1+0xd58], R11 ;  /* 0x000d580b01007387 */ /* 0x0081e80000100800 */
[----:B0-----:R-:W3:Y:S04]  /*200c0*/  LDL.LU R11, [R1+0x4450] ;  /* 0x00445000010b7983 */ /* 0x001ee80000300800 */
[----:B------:R-:W4:Y:S04]  /*200d0*/  LDL R4, [R1+0x2ea0] ;  /* 0x002ea00001047983 */ /* 0x000f280000100800 */
[----:B------:R-:W4:Y:S01]  /*200e0*/  LDL R5, [R1+0x2ea4] ;  /* 0x002ea40001057983 */ /* 0x000f220000100800 */
[----:B--2---:R-:W-:-:S02]  /*200f0*/  PRMT R6, RZ, 0x7610, R6 ;  /* 0x00007610ff067816 */ /* 0x004fc40000000006 */
[----:B----4-:R-:W-:-:S04]  /*20100*/  @P4 LOP3.LUT R5, R5, R4, RZ, 0x3c, !PT ;  /* 0x0000000405054212 */ /* 0x010fc800078e3cff */
[----:B------:R-:W-:-:S04]  /*20110*/  @P4 LOP3.LUT R4, R5, R4, RZ, 0x3c, !PT ;  /* 0x0000000405044212 */ /* 0x000fc800078e3cff */
[----:B------:R-:W-:-:S05]  /*20120*/  @P4 LOP3.LUT R5, R5, R4, RZ, 0x3c, !PT ;  /* 0x0000000405054212 */ /* 0x000fca00078e3cff */
[----:B------:R-:W2:Y:S04]  /*20130*/  @P4 LDG.E.U8 R6, desc[UR60][R4.64] ;  /* 0x0000003c04064981 */ /* 0x000ea8000c1e1100 */
[----:B--2---:R0:W-:Y:S04]  /*20140*/  STL [R1+0xd50], R6 ;  /* 0x000d500601007387 */ /* 0x0041e80000100800 */
[----:B0-----:R-:W2:Y:S04]  /*20150*/  LDL.LU R6, [R1+0x444c] ;  /* 0x00444c0001067983 */ /* 0x001ea80000300800 */
[----:B------:R-:W4:Y:S04]  /*20160*/  LDL R4, [R1+0x88] ;  /* 0x0000880001047983 */ /* 0x000f280000100800 */
[----:B------:R-:W4:Y:S01]  /*20170*/  LDL R5, [R1+0x8c] ;  /* 0x00008c0001057983 */ /* 0x000f220000100800 */
[----:B---3--:R-:W-:-:S02]  /*20180*/  PRMT R11, RZ, 0x7610, R11 ;  /* 0x00007610ff0b7816 */ /* 0x008fc4000000000b */
[----:B----4-:R-:W-:-:S04]  /*20190*/  @P0 LOP3.LUT R5, R5, R4, RZ, 0x3c, !PT ;  /* 0x0000000405050212 */ /* 0x010fc800078e3cff */
[----:B------:R-:W-:-:S04]  /*201a0*/  @P0 LOP3.LUT R4, R5, R4, RZ, 0x3c, !PT ;  /* 0x0000000405040212 */ /* 0x000fc800078e3cff */
[----:B------:R-:W-:-:S05]  /*201b0*/  @P0 LOP3.LUT R5, R5, R4, RZ, 0x3c, !PT ;  /* 0x0000000405050212 */ /* 0x000fca00078e3cff */
[----:B------:R-:W3:Y:S04]  /*201c0*/  @P0 LDG.E.U8 R11, desc[UR60][R4.64] ;  /* 0x0000003c040b0981 */ /* 0x000ee8000c1e1100 */
        /* <DEDUP_REMOVED lines=98> */
[----:B------:R-:W2:Y:S01]  /*207f0*/  @P1 LDG.E.U8 R6, desc[UR60][R4.64] ;  /* 0x0000003c04061981 */ /* 0x000ea2000c1e1100 */
[----:B------:R-:W-:-:S03]  /*20800*/  ISETP.GT.AND P5, PT, R3, 0x6, PT ;  /* 0x000000060300780c */ /* 0x000fc60003fa4270 */
        /* <DEDUP_REMOVED lines=9> */
[----:B------:R-:W4:Y:S04]  /*208a0*/  LDL R4, [R1+0x2e60] ;  /* 0x002e600001047983 */ /* 0x000f280000100800 */
[----:B------:R-:W4:Y:S01]  /*208b0*/  LDL R5, [R1+0x2e64] ;  /* 0x002e640001057983 */ /* 0x000f220000100800 */
[----:B------:R-:W-:Y:S02]  /*208c0*/  ISETP.GT.AND P6, PT, R3, 0x7, PT ;  /* 0x000000070300780c */ /* 0x000fe40003fc4270 */
[----:B--2---:R-:W-:Y:S01]  /*208d0*/  PRMT R6, RZ, 0x7610, R6 ;  /* 0x00007610ff067816 */ /* 0x004fe20000000006 */
[----:B---3--:R-:W-:Y:S10]  /*208e0*/  STL [R1+0x3850], R11 ;  /* 0x0038500b01007387 */ /* 0x008ff40000100800 */
[----:B----4-:R-:W-:-:S04]  /*208f0*/  @P6 LOP3.LUT R5, R5, R4, RZ, 0x3c, !PT ;  /* 0x0000000405056212 */ /* 0x010fc800078e3cff */
[----:B------:R-:W-:-:S04]  /*20900*/  @P6 LOP3.LUT R4, R5, R4, RZ, 0x3c, !PT ;  /* 0x0000000405046212 */ /* 0x000fc800078e3cff */
[----:B------:R-:W-:-:S05]  /*20910*/  @P6 LOP3.LUT R5, R5, R4, RZ, 0x3c, !PT ;  /* 0x0000000405056212 */ /* 0x000fca00078e3cff */
[----:B------:R0:W2:Y:S04]  /*20920*/  @P6 LDG.E.U8 R6, desc[UR60][R4.64] ;  /* 0x0000003c04066981 */ /* 0x0000a8000c1e1100 */
[----:B------:R-:W0:Y:S04]  /*20930*/  LDL R4, [R1+0x2e40] ;  /* 0x002e400001047983 */ /* 0x000e280000100800 */
[----:B------:R-:W0:Y:S01]  /*20940*/  LDL R5, [R1+0x2e44] ;  /* 0x002e440001057983 */ /* 0x000e220000100800 */
[----:B------:R-:W-:Y:S02]  /*20950*/  ISETP.GT.AND P2, PT, R3, 0x8, PT ;  /* 0x000000080300780c */ /* 0x000fe40003f44270 */
[----:B------:R-:W-:-:S11]  /*20960*/  PRMT R8, RZ, 0x7610, R8 ;  /* 0x00007610ff087816 */ /* 0x000fd60000000008 */
[----:B0-----:R-:W-:-:S04]  /*20970*/  @P2 LOP3.LUT R5, R5, R4, RZ, 0x3c, !PT ;  /* 0x0000000405052212 */ /* 0x001fc800078e3cff */
        /* <DEDUP_REMOVED lines=8> */
[----:B------:R-:W-:-:S02]  /*20a00*/  PRMT R7, RZ, 0x7610, R7 ;  /* 0x00007610ff077816 */ /* 0x000fc40000000007 */
[----:B----4-:R-:W-:-:S04]  /*20a10*/  @P0 LOP3.LUT R5, R5, R4, RZ, 0x3c, !PT ;  /* 0x0000000405050212 */ /* 0x010fc800078e3cff */
        /* <DEDUP_REMOVED lines=8> */
[----:B---3--:R-:W-:-:S02]  /*20aa0*/  PRMT R8, RZ, 0x7610, R8 ;  /* 0x00007610ff087816 */ /* 0x008fc40000000008 */
[----:B--2---:R-:W-:-:S04]  /*20ab0*/  @P1 LOP3.LUT R5, R5, R4, RZ, 0x3c, !PT ;  /* 0x0000000405051212 */ /* 0x004fc800078e3cff */
[----:B------:R-:W-:-:S04]  /*20ac0*/  @P1 LOP3.LUT R4, R5, R4, RZ, 0x3c, !PT ;  /* 0x0000000405041212 */ /* 0x000fc800078e3cff */
[----:B------:R-:W-:-:S05]  /*20ad0*/  @P1 LOP3.LUT R5, R5, R4, RZ, 0x3c, !PT ;  /* 0x0000000405051212 */ /* 0x000fca00078e3cff */
[----:B------:R-:W2:Y:S04]  /*20ae0*/  @P1 LDG.E.U8 R8, desc[UR60][R4.64] ;  /* 0x0000003c04081981 */ /* 0x000ea8000c1e1100 */
        /* <DEDUP_REMOVED lines=3746> */
[----:B------:R-:W-:-:S02]  /*2f510*/  PRMT R247, RZ, 0x7610, R247 ;  /* 0x00007610fff77816 */ /* 0x000fc400000000f7 */
[----:B----4-:R-:W-:-:S04]  /*2f520*/  @P1 LOP3.LUT R5, R5, R4, RZ, 0x3c, !PT ;  /* 0x0000000405051212 */ /* 0x010fc800078e3cff */
[----:B------:R-:W-:-:S04]  /*2f530*/  @P1 LOP3.LUT R4, R5, R4, RZ, 0x3c, !PT ;  /* 0x0000000405041212 */ /* 0x000fc800078e3cff */
[----:B------:R-:W-:-:S05]  /*2f540*/  @P1 LOP3.LUT R5, R5, R4, RZ, 0x3c, !PT ;  /* 0x0000000405051212 */ /* 0x000fca00078e3cff */
[----:B------:R0:W4:Y:S04]  /*2f550*/  @P1 LDG.E.U8 R247, desc[UR60][R4.64] ;  /* 0x0000003c04f71981 */ /* 0x000128000c1e1100 */
[----:B------:R-:W0:Y:S04]  /*2f560*/  LDL R4, [R1+0x21f0] ;  /* 0x0021f00001047983 */ /* 0x000e280000100800 */
[----:B------:R-:W0:Y:S01]  /*2f570*/  LDL R5, [R1+0x21f4] ;  /* 0x0021f40001057983 */ /* 0x000e220000100800 */
[----:B---3--:R-:W-:Y:S02]  /*2f580*/  PRMT R7, RZ, 0x7610, R7 ;  /* 0x00007610ff077816 */ /* 0x008fe40000000007 */
[----:B0-----:R-:W-:-:S04]  /*2f590*/  @P1 LOP3.LUT R5, R5, R4, RZ, 0x3c, !PT ;  /* 0x0000000405051212 */ /* 0x001fc800078e3cff */
[----:B------:R-:W-:-:S04]  /*2f5a0*/  @P1 LOP3.LUT R4, R5, R4, RZ, 0x3c, !PT ;  /* 0x0000000405041212 */ /* 0x000fc800078e3cff */
[----:B------:R-:W-:-:S05]  /*2f5b0*/  @P1 LOP3.LUT R5, R5, R4, RZ, 0x3c, !PT ;  /* 0x0000000405051212 */ /* 0x000fca00078e3cff */
[----:B------:R-:W3:Y:S04]  /*2f5c0*/  @P1 LDG.E.U8 R7, desc[UR60][R4.64] ;  /* 0x0000003c04071981 */ /* 0x000ee8000c1e1100 */
[----:B----4-:R-:W-:Y:S04]  /*2f5d0*/  STL [R1+0x384c], R247 ;  /* 0x00384cf701007387 */ /* 0x010fe80000100800 */
        /* <DEDUP_REMOVED lines=76> */
[----:B------:R-:W-:Y:S02]  /*2faa0*/  PRMT R243, RZ, 0x7610, R243 ;  /* 0x00007610fff37816 */ /* 0x000fe400000000f3 */
[----:B0-----:R-:W-:-:S04]  /*2fab0*/  @P1 LOP3.LUT R5, R5, R4, RZ, 0x3c, !PT ;  /* 0x0000000405051212 */ /* 0x001fc800078e3cff */
[----:B------:R-:W-:-:S04]  /*2fac0*/  @P1 LOP3.LUT R4, R5, R4, RZ, 0x3c, !PT ;  /* 0x0000000405041212 */ /* 0x000fc800078e3cff */
[----:B------:R-:W-:-:S05]  /*2fad0*/  @P1 LOP3.LUT R5, R5, R4, RZ, 0x3c, !PT ;  /* 0x0000000405051212 */ /* 0x000fca00078e3cff */
[----:B------:R0:W4:Y:S04]  /*2fae0*/  @P1 LDG.E.U8 R243, desc[UR60][R4.64] ;  /* 0x0000003c04f31981 */ /* 0x000128000c1e1100 */
[----:B------:R-:W0:Y:S04]  /*2faf0*/  LDL R4, [R1+0x21a0] ;  /* 0x0021a00001047983 */ /* 0x000e280000100800 */
[----:B------:R-:W0:Y:S01]  /*2fb00*/  LDL R5, [R1+0x21a4] ;  /* 0x0021a40001057983 */ /* 0x000e220000100800 */
[----:B--2---:R-:W-:Y:S02]  /*2fb10*/  PRMT R8, RZ, 0x7610, R8 ;  /* 0x00007610ff087816 */ /* 0x004fe40000000008 */
[----:B0-----:R-:W-:-:S04]  /*2fb20*/  @P1 LOP3.LUT R5, R5, R4, RZ, 0x3c, !PT ;  /* 0x0000000405051212 */ /* 0x001fc800078e3cff */
        /* <DEDUP_REMOVED lines=76> */
[----:B------:R-:W-:-:S02]  /*2fff0*/  PRMT R242, RZ, 0x7610, R242 ;  /* 0x00007610fff27816 */ /* 0x000fc400000000f2 */
[----:B---3--:R-:W-:-:S04]  /*30000*/  @P0 LOP3.LUT R5, R5, R4, RZ, 0x3c, !PT ;  /* 0x0000000405050212 */ /* 0x008fc800078e3cff */
[----:B------:R-:W-:-:S04]  /*30010*/  @P0 LOP3.LUT R4, R5, R4, RZ, 0x3c, !PT ;  /* 0x0000000405040212 */ /* 0x000fc800078e3cff */
[----:B------:R-:W-:-:S05]  /*30020*/  @P0 LOP3.LUT R5, R5, R4, RZ, 0x3c, !PT ;  /* 0x0000000405050212 */ /* 0x000fca00078e3cff */
[----:B------:R0:W3:Y:S04]  /*30030*/  @P0 LDG.E.U8 R242, desc[UR60][R4.64] ;  /* 0x0000003c04f20981 */ /* 0x0000e8000c1e1100 */
[----:B------:R-:W0:Y:S04]  /*30040*/  LDL R4, [R1+0x2150] ;  /* 0x0021500001047983 */ /* 0x000e280000100800 */
[----:B------:R-:W0:Y:S01]  /*30050*/  LDL R5, [R1+0x2154] ;  /* 0x0021540001057983 */ /* 0x000e220000100800 */
[----:B--2---:R-:W-:Y:S02]  /*30060*/  PRMT R8, RZ, 0x7610, R8 ;  /* 0x00007610ff087816 */ /* 0x004fe40000000008 */
[----:B0-----:R-:W-:-:S04]  /*30070*/  @P0 LOP3.LUT R5, R5, R4, RZ, 0x3c, !PT ;  /* 0x0000000405050212 */ /* 0x001fc800078e3cff */
        /* <DEDUP_REMOVED lines=11> */
[----:B------:R-:W4:Y:S04]  /*30130*/  @P0 LDG.E.U8 R7, desc[UR60][R4.64] ;  /* 0x0000003c04070981 */ /* 0x000f28000c1e1100 */
[----:B----4-:R0:W-:Y:S04]  /*30140*/  STL [R1+0x690], R7 ;  /* 0x0006900701007387 */ /* 0x0101e80000100800 */
[----:B0-----:R-:W4:Y:S04]  /*30150*/  LDL.LU R7, [R1+0x3d7c] ;  /* 0x003d7c0001077983 */ /* 0x001f280000300800 */
[----:B------:R-:W3:Y:S04]  /*30160*/  LDL R4, [R1+0x2140] ;  /* 0x0021400001047983 */ /* 0x000ee80000100800 */
[----:B------:R-:W3:Y:S01]  /*30170*/  LDL R5, [R1+0x2144] ;  /* 0x0021440001057983 */ /* 0x000ee20000100800 */
[----:B--2---:R-:W-:-:S02]  /*30180*/  PRMT R8, RZ, 0x7610, R8 ;  /* 0x00007610ff087816 */ /* 0x004fc40000000008 */
[----:B---3--:R-:W-:-:S04]  /*30190*/  @P0 LOP3.LUT R5, R5, R4, RZ, 0x3c, !PT ;  /* 0x0000000405050212 */ /* 0x008fc800078e3cff */
        /* <DEDUP_REMOVED lines=15> */
[----:B------:R-:W-:Y:S02]  /*30290*/  PRMT R221, RZ, 0x7610, R221 ;  /* 0x00007610ffdd7816 */ /* 0x000fe400000000dd */
[----:B0-----:R-:W-:-:S04]  /*302a0*/  @P1 LOP3.LUT R5, R5, R4, RZ, 0x3c, !PT ;  /* 0x0000000405051212 */ /* 0x001fc800078e3cff */
        /* <DEDUP_REMOVED lines=19> */
[----:B------:R-:W-:Y:S02]  /*303e0*/  ISETP.GT.AND P0, PT, R3, 0x72, PT ;  /* 0x000000720300780c */ /* 0x000fe40003f04270 */
[----:B------:R-:W-:-:S11]  /*303f0*/  PRMT R183, RZ, 0x7610, R183 ;  /* 0x00007610ffb77816 */ /* 0x000fd600000000b7 */
[----:B0-----:R-:W-:-:S04]  /*30400*/  @P0 LOP3.LUT R5, R5, R4, RZ, 0x3c, !PT ;  /* 0x0000000405050212 */ /* 0x001fc800078e3cff */
        /* <DEDUP_REMOVED lines=9> */
[----:B------:R0:W2:Y:S04]  /*304a0*/  @P0 LDG.E.U8 R8, desc[UR60][R4.64] ;  /* 0x0000003c04080981 */ /* 0x0000a8000c1e1100 */
[----:B------:R-:W0:Y:S04]  /*304b0*/  LDL R4, [R1+0x2108] ;  /* 0x0021080001047983 */ /* 0x000e280000100800 */
[----:B------:R-:W0:Y:S01]  /*304c0*/  LDL R5, [R1+0x210c] ;  /* 0x00210c0001057983 */ /* 0x000e220000100800 */
[----:B----4-:R-:W-:Y:S02]  /*304d0*/  PRMT R7, RZ, 0x7610, R7 ;  /* 0x00007610ff077816 */ /* 0x010fe40000000007 */
[----:B0-----:R-:W-:-:S04]  /*304e0*/  @P0 LOP3.LUT R5, R5, R4, RZ, 0x3c, !PT ;  /* 0x0000000405050212 */ /* 0x001fc800078e3cff */
[----:B------:R-:W-:-:S04]  /*304f0*/  @P0 LOP3.LUT R4, R5, R4, RZ, 0x3c, !PT ;  /* 0x0000000405040212 */ /* 0x000fc800078e3cff */
[----:B------:R-:W-:-:S05]  /*30500*/  @P0 LOP3.LUT R5, R5, R4, RZ, 0x3c, !PT ;  /* 0x0000000405050212 */ /* 0x000fca00078e3cff */
[----:B------:R-:W4:Y:S04]  /*30510*/  @P0 LDG.E.U8 R7, desc[UR60][R4.64] ;  /* 0x0000003c04070981 */ /* 0x000f28000c1e1100 */
[----:B----4-:R0:W-:Y:S04]  /*30520*/  STL [R1+0x678], R7 ;  /* 0x0006780701007387 */ /* 0x0101e80000100800 */
[----:B0-----:R-:W4:Y:S04]  /*30530*/  LDL.LU R7, [R1+0x3d74] ;  /* 0x003d740001077983 */ /* 0x001f280000300800 */
[----:B------:R-:W3:Y:S04]  /*30540*/  LDL R4, [R1+0x2100] ;  /* 0x0021000001047983 */ /* 0x000ee80000100800 */
[----:B------:R-:W3:Y:S01]  /*30550*/  LDL R5, [R1+0x2104] ;  /* 0x0021040001057983 */ /* 0x000ee20000100800 */
[----:B------:R-:W-:-:S02]  /*30560*/  PRMT R10, RZ, 0x7610, R10 ;  /* 0x00007610ff0a7816 */ /* 0x000fc4000000000a */
[----:B---3--:R-:W-:-:S04]  /*30570*/  @P0 LOP3.LUT R5, R5, R4, RZ, 0x3c, !PT ;  /* 0x0000000405050212 */ /* 0x008fc800078e3cff */
[----:B------:R-:W-:-:S04]  /*30580*/  @P0 LOP3.LUT R4, R5, R4, RZ, 0x3c, !PT ;  /* 0x0000000405040212 */ /* 0x000fc800078e3cff */
[----:B------:R-:W-:-:S05]  /*30590*/  @P0 LOP3.LUT R5, R5, R4, RZ, 0x3c, !PT ;  /* 0x0000000405050212 */ /* 0x000fca00078e3cff */
[----:B------:R-:W3:Y:S01]  /*305a0*/  @P0 LDG.E.U8 R10, desc[UR60][R4.64] ;  /* 0x0000003c040a0981 */ /* 0x000ee2000c1e1100 */
[----:B------:R-:W-:-:S03]  /*305b0*/  ISETP.GT.AND P1, PT, R3, 0x73, PT ;  /* 0x000000730300780c */ /* 0x000fc60003f24270 */
[----:B---3--:R0:W-:Y:S04]  /*305c0*/  STL [R1+0x674], R10 ;  /* 0x0006740a01007387 */ /* 0x0081e80000100800 */
[----:B0-----:R-:W3:Y:S04]  /*305d0*/  LDL.LU R10, [R1+0x3d70] ;  /* 0x003d7000010a7983 */ /* 0x001ee80000300800 */
[----:B------:R-:W2:Y:S04]  /*305e0*/  LDL R4, [R1+0x20f8] ;  /* 0x0020f80001047983 */ /* 0x000ea80000100800 */
[----:B------:R-:W2:Y:S01]  /*305f0*/  LDL R5, [R1+0x20fc] ;  /* 0x0020fc0001057983 */ /* 0x000ea20000100800 */
[----:B----4-:R-:W-:-:S02]  /*30600*/  PRMT R7, RZ, 0x7610, R7 ;  /* 0x00007610ff077816 */ /* 0x010fc40000000007 */
[----:B--2---:R-:W-:-:S04]  /*30610*/  @P1 LOP3.LUT R5, R5, R4, RZ, 0x3c, !PT ;  /* 0x0000000405051212 */ /* 0x004fc800078e3cff */
[----:B------:R-:W-:-:S04]  /*30620*/  @P1 LOP3.LUT R4, R5, R4, RZ, 0x3c, !PT ;  /* 0x0000000405041212 */ /* 0x000fc800078e3cff */
[----:B------:R-:W-:-:S05]  /*30630*/  @P1 LOP3.LUT R5, R5, R4, RZ, 0x3c, !PT ;  /* 0x0000000405051212 */ /* 0x000fca00078e3cff */
[----:B------:R0:W2:Y:S04]  /*30640*/  @P1 LDG.E.U8 R7, desc[UR60][R4.64] ;  /* 0x0000003c04071981 */ /* 0x0000a8000c1e1100 */
        /* <DEDUP_REMOVED lines=23> */
[----:B------:R-:W-:Y:S02]  /*307c0*/  ISETP.GT.AND P0, PT, R3, 0x74, PT ;  /* 0x000000740300780c */ /* 0x000fe40003f04270 */
[----:B---3--:R-:W-:-:S11]  /*307d0*/  PRMT R10, RZ, 0x7610, R10 ;  /* 0x00007610ff0a7816 */ /* 0x008fd6000000000a */
        /* <DEDUP_REMOVED lines=31> */
[----:B------:R-:W-:Y:S02]  /*309d0*/  ISETP.GT.AND P1, PT, R3, 0x75, PT ;  /* 0x000000750300780c */ /* 0x000fe40003f24270 */
[----:B----4-:R-:W-:-:S11]  /*309e0*/  PRMT R9, RZ, 0x7610, R9 ;  /* 0x00007610ff097816 */ /* 0x010fd60000000009 */
        /* <DEDUP_REMOVED lines=94> */
[----:B--2---:R-:W-:-:S11]  /*30fd0*/  PRMT R251, RZ, 0x7610, R251 ;  /* 0x00007610fffb7816 */ /* 0x004fd600000000fb */
        /* <DEDUP_REMOVED lines=2870> */
[----:B------:R-:W4:Y:S02]  /*3c340*/  LDL R5, [R1+0x168c] ;  /* 0x00168c0001057983 */ /* 0x000f240000100800 */
[----:B----4-:R-:W-:-:S02]  /*3c350*/  @P0 LOP3.LUT R5, R5, R4, RZ, 0x3c, !PT ;  /* 0x0000000405050212 */ /* 0x010fc400078e3cff */
[----:B---3--:R-:W-:Y:S02]  /*3c360*/  PRMT R252, RZ, 0x7610, R252 ;  /* 0x00007610fffc7816 */ /* 0x008fe400000000fc */
        /* <DEDUP_REMOVED lines=11> */
[----:B------:R-:W3:Y:S01]  /*3c420*/  @P0 LDG.E.U8 R252, desc[UR60][R4.64] ;  /* 0x0000003c04fc0981 */ /* 0x000ee2000c1e1100 */
[----:B------:R-:W-:-:S03]  /*3c430*/  ISETP.GT.AND P1, PT, R3, 0xc7, PT ;  /* 0x000000c70300780c */ /* 0x000fc60003f24270 */
        /* <DEDUP_REMOVED lines=91> */
[----:B------:R-:W3:Y:S04]  /*3c9f0*/  @P1 LDG.E.U8 R249, desc[UR60][R4.64] ;  /* 0x0000003c04f91981 */ /* 0x000ee8000c1e1100 */
[----:B---3--:R0:W-:Y:S04]  /*3ca00*/  STL [R1+0x110], R249 ;  /* 0x000110f901007387 */ /* 0x0081e80000100800 */
[----:B0-----:R-:W3:Y:S04]  /*3ca10*/  LDL.LU R249, [R1+0x3880] ;  /* 0x0038800001f97983 */ /* 0x001ee80000300800 */
[----:B------:R-:W2:Y:S04]  /*3ca20*/  LDL R4, [R1+0x1628] ;  /* 0x0016280001047983 */ /* 0x000ea80000100800 */
[----:B------:R-:W2:Y:S01]  /*3ca30*/  LDL R5, [R1+0x162c] ;  /* 0x00162c0001057983 */ /* 0x000ea20000100800 */
[----:B------:R-:W-:-:S02]  /*3ca40*/  PRMT R248, RZ, 0x7610, R248 ;  /* 0x00007610fff87816 */ /* 0x000fc400000000f8 */
[----:B--2---:R-:W-:-:S04]  /*3ca50*/  @P1 LOP3.LUT R5, R5, R4, RZ, 0x3c, !PT ;  /* 0x0000000405051212 */ /* 0x004fc800078e3cff */
        /* <DEDUP_REMOVED lines=1561> */
[----:B------:R0:W4:Y:S02]  /*42bf0*/  @P0 LDG.E.U8 R15, desc[UR60][R4.64] ;  /* 0x0000003c040f0981 */ /* 0x000124000c1e1100 */
[----:B0-----:R-:W-:Y:S02]  /*42c00*/  LOP3.LUT R5, R12, 0xffff, RZ, 0xc0, !PT ;  /* 0x0000ffff0c057812 */ /* 0x001fe400078ec0ff */
[----:B------:R-:W-:-:S04]  /*42c10*/  LOP3.LUT R4, R13, 0xffff, RZ, 0xc0, !PT ;  /* 0x0000ffff0d047812 */ /* 0x000fc800078ec0ff */
[----:B------:R-:W-:Y:S02]  /*42c20*/  PRMT R4, R5, 0x3340, R4 ;  /* 0x0000334005047816 */ /* 0x000fe40000000004 */
[----:B------:R-:W3:Y:S04]  /*42c30*/  LDL R5, [R1+0xf80] ;  /* 0x000f800001057983 */ /* 0x000ee80000100800 */
[----:B------:R0:W-:Y:S04]  /*42c40*/  STL [R1+0x3198], R4 ;  /* 0x0031980401007387 */ /* 0x0001e80000100800 */
[----:B0-----:R-:W3:Y:S01]  /*42c50*/  LDL R4, [R1+0xf84] ;  /* 0x000f840001047983 */ /* 0x001ee20000100800 */
[----:B------:R-:W-:-:S06]  /*42c60*/  PRMT R11, RZ, 0x7610, R11 ;  /* 0x00007610ff0b7816 */ /* 0x000fcc000000000b */
[----:B---3--:R-:W3:Y:S04]  /*42c70*/  @P0 LDG.E.U8 R11, desc[UR60][R4.64] ;  /* 0x0000003c040b0981 */ /* 0x008ee8000c1e1100 */
[----:B---3--:R0:W-:Y:S04]  /*42c80*/  STL [R1+0x3ec], R11 ;  /* 0x0003ec0b01007387 */ /* 0x0081e80000100800 */
[----:B0-----:R-:W3:Y:S04]  /*42c90*/  LDL.LU R11, [R1+0x3850] ;  /* 0x00385000010b7983 */ /* 0x001ee80000300800 */
[----:B------:R-:W2:Y:S04]  /*42ca0*/  LDL.LU R5, [R1+0xd54] ;  /* 0x000d540001057983 */ /* 0x000ea80000300800 */
[----:B------:R-:W4:Y:S01]  /*42cb0*/  LDL.LU R4, [R1+0xd4c] ;  /* 0x000d4c0001047983 */ /* 0x000f220000300800 */
[----:B------:R-:W-:-:S02]  /*42cc0*/  ISETP.GT.AND P0, PT, R3, 0xff, PT ;  /* 0x000000ff0300780c */ /* 0x000fc40003f04270 */
[----:B--2---:R-:W-:Y:S02]  /*42cd0*/  LOP3.LUT R5, R5, 0xffff, RZ, 0xc0, !PT ;  /* 0x0000ffff05057812 */ /* 0x004fe400078ec0ff */
[----:B----4-:R-:W-:-:S04]  /*42ce0*/  LOP3.LUT R4, R4, 0xffff, RZ, 0xc0, !PT ;  /* 0x0000ffff04047812 */ /* 0x010fc800078ec0ff */
[----:B------:R-:W-:Y:S02]  /*42cf0*/  PRMT R4, R5, 0x3340, R4 ;  /* 0x0000334005047816 */ /* 0x000fe40000000004 */
[----:B------:R-:W2:Y:S04]  /*42d00*/  LDL R5, [R1+0xf78] ;  /* 0x000f780001057983 */ /* 0x000ea80000100800 */
[----:B------:R0:W-:Y:S04]  /*42d10*/  STL [R1+0x3194], R4 ;  /* 0x0031940401007387 */ /* 0x0001e80000100800 */
[----:B0-----:R-:W2:Y:S01]  /*42d20*/  LDL R4, [R1+0xf7c] ;  /* 0x000f7c0001047983 */ /* 0x001ea20000100800 */
[----:B------:R-:W-:-:S06]  /*42d30*/  PRMT R13, RZ, 0x7610, R13 ;  /* 0x00007610ff0d7816 */ /* 0x000fcc000000000d */
[----:B--2---:R0:W2:Y:S04]  /*42d40*/  @P0 LDG.E.U8 R13, desc[UR60][R4.64] ;  /* 0x0000003c040d0981 */ /* 0x0040a8000c1e1100 */
[----:B------:R-:W0:Y:S04]  /*42d50*/  LDL.LU R5, [R1+0xd58] ;  /* 0x000d580001057983 */ /* 0x000e280000300800 */
[----:B------:R-:W4:Y:S01]  /*42d60*/  LDL.LU R4, [R1+0xd50] ;  /* 0x000d500001047983 */ /* 0x000f220000300800 */
[----:B0-----:R-:W-:Y:S02]  /*42d70*/  LOP3.LUT R5, R5, 0xffff, RZ, 0xc0, !PT ;  /* 0x0000ffff05057812 */ /* 0x001fe400078ec0ff */
[----:B----4-:R-:W-:-:S04]  /*42d80*/  LOP3.LUT R4, R4, 0xffff, RZ, 0xc0, !PT ;  /* 0x0000ffff04047812 */ /* 0x010fc800078ec0ff */
[----:B------:R-:W-:Y:S02]  /*42d90*/  PRMT R4, R5, 0x3340, R4 ;  /* 0x0000334005047816 */ /* 0x000fe40000000004 */
[----:B------:R-:W4:Y:S04]  /*42da0*/  LDL R5, [R1+0xf70] ;  /* 0x000f700001057983 */ /* 0x000f280000100800 */
[----:B------:R0:W-:Y:S04]  /*42db0*/  STL [R1+0x3190], R4 ;  /* 0x0031900401007387 */ /* 0x0001e80000100800 */
[----:B0-----:R-:W4:Y:S01]  /*42dc0*/  LDL R4, [R1+0xf74] ;  /* 0x000f740001047983 */ /* 0x001f220000100800 */
[----:B------:R-:W-:-:S06]  /*42dd0*/  PRMT R12, RZ, 0x7610, R12 ;  /* 0x00007610ff0c7816 */ /* 0x000fcc000000000c */
[----:B----4-:R3:W4:Y:S02]  /*42de0*/  @P0 LDG.E.U8 R12, desc[UR60][R4.64] ;  /* 0x0000003c040c0981 */ /* 0x010724000c1e1100 */
[----:B---3--:R-:W-:Y:S02]  /*42df0*/  LOP3.LUT R5, R11, 0xffff, RZ, 0xc0, !PT ;  /* 0x0000ffff0b057812 */ /* 0x008fe400078ec0ff */
[----:B------:R-:W-:Y:S02]  /*42e00*/  LOP3.LUT R4, R6, 0xffff, RZ, 0xc0, !PT ;  /* 0x0000ffff06047812 */ /* 0x000fe400078ec0ff */
[----:B------:R-:W3:Y:S02]  /*42e10*/  LDL.LU R6, [R1+0xd0c] ;  /* 0x000d0c0001067983 */ /* 0x000ee40000300800 */
        /* <DEDUP_REMOVED lines=15> */
[----:B----4-:R0:W4:Y:S01]  /*42f10*/  @P0 LDG.E.U8 R247, desc[UR60][R4.64] ;  /* 0x0000003c04f70981 */ /* 0x010122000c1e1100 */
[----:B---3--:R-:W-:Y:S02]  /*42f20*/  LOP3.LUT R6, R6, 0xffff, RZ, 0xc0, !PT ;  /* 0x0000ffff06067812 */ /* 0x008fe400078ec0ff */
[----:B------:R-:W-:Y:S02]  /*42f30*/  LOP3.LUT R8, R8, 0xffff, RZ, 0xc0, !PT ;  /* 0x0000ffff08087812 */ /* 0x000fe400078ec0ff */
[----:B------:R-:W-:Y:S01]  /*42f40*/  LOP3.LUT R10, R10, 0xffff, RZ, 0xc0, !PT ;  /* 0x0000ffff0a0a7812 */ /* 0x000fe200078ec0ff */
[----:B------:R-:W3:Y:S01]  /*42f50*/  LDL.LU R5, [R1+0xca0] ;  /* 0x000ca00001057983 */ /* 0x000ee20000300800 */
[----:B0-----:R-:W0:Y:S01]  /*42f60*/  S2R R4, SR_TID.X ;  /* 0x0000000000047919 */ /* 0x001e220000002100 */
[----:B------:R-:W-:Y:S01]  /*42f70*/  LOP3.LUT R9, R9, 0xffff, RZ, 0xc0, !PT ;  /* 0x0000ffff09097812 */ /* 0x000fe200078ec0ff */
[----:B------:R-:W-:Y:S01]  /*42f80*/  BAR.SYNC.DEFER_BLOCKING 0x0 ;  /* 0x0000000000007b1d */ /* 0x000fe20000010000 */
[----:B0-----:R-:W-:-:S04]  /*42f90*/  LOP3.LUT R4, R4, 0x7f, RZ, 0xc0, !PT ;  /* 0x0000007f04047812 */ /* 0x001fc800078ec0ff */
[----:B------:R-:W-:Y:S01]  /*42fa0*/  ISETP.GE.AND P0, PT, R4, R3, PT ;  /* 0x000000030400720c */ /* 0x000fe20003f06270 */
[----:B----4-:R0:W-:Y:S04]  /*42fb0*/  STL [R1+0x3ac], R247 ;  /* 0x0003acf701007387 */ /* 0x0101e80000100800 */
[----:B------:R-:W4:Y:S01]  /*42fc0*/  LDL.LU R4, [R1+0xd80] ;  /* 0x000d800001047983 */ /* 0x000f220000300800 */
[----:B0-----:R-:W0:Y:S02]  /*42fd0*/  S2R R247, SR_TID.X ;  /* 0x0000000000f77919 */ /* 0x001e240000002100 */
[----:B0-----:R-:W-:-:S04]  /*42fe0*/  LOP3.LUT R247, R247, 0x7f, RZ, 0xc0, !PT ;  /* 0x0000007ff7f77812 */ /* 0x001fc800078ec0ff */
[----:B------:R-:W-:-:S04]  /*42ff0*/  LOP3.LUT R247, R247, 0x80, RZ, 0xfc, !PT ;  /* 0x00000080f7f77812 */ /* 0x000fc800078efcff */
[CC--:B------:R-:W-:Y:S02]  /*43000*/  ISETP.GE.AND P2, PT, R247.reuse, R3.reuse, PT ;  /* 0x00000003f700720c */ /* 0x0c0fe40003f46270 */
[----:B------:R-:W-:Y:S02]  /*43010*/  ISETP.GE.AND P1, PT, R247, R3, PT ;  /* 0x00000003f700720c */ /* 0x000fe40003f26270 */
[----:B------:R-:W2:Y:S04]  /*43020*/  LDL.LU R247, [R1+0x384c] ;  /* 0x00384c0001f77983 */ /* 0x000ea80000300800 */
[----:B------:R-:W2:Y:S01]  /*43030*/  LDL.LU R3, [R1+0xd6c] ;  /* 0x000d6c0001037983 */ /* 0x000ea20000300800 */
[----:B---3--:R-:W-:-:S04]  /*43040*/  LOP3.LUT R5, R5, 0xffff, RZ, 0xc0, !PT ;  /* 0x0000ffff05057812 */ /* 0x008fc800078ec0ff */
[----:B------:R-:W-:Y:S02]  /*43050*/  PRMT R5, R6, 0x3340, R5 ;  /* 0x0000334006057816 */ /* 0x000fe40000000005 */
[----:B------:R-:W3:Y:S04]  /*43060*/  LDL.LU R6, [R1+0xd88] ;  /* 0x000d880001067983 */ /* 0x000ee80000300800 */
[----:B------:R0:W-:Y:S04]  /*43070*/  STL [R1+0x3184], R5 ;  /* 0x0031840501007387 */ /* 0x0001e80000100800 */
[----:B0-----:R-:W3:Y:S01]  /*43080*/  LDL.LU R5, [R1+0xd70] ;  /* 0x000d700001057983 */ /* 0x001ee20000300800 */
[----:B----4-:R-:W-:-:S02]  /*43090*/  LOP3.LUT R4, R4, 0xffff, RZ, 0xc0, !PT ;  /* 0x0000ffff04047812 */ /* 0x010fc400078ec0ff */
[----:B--2---:R-:W-:-:S04]  /*430a0*/  LOP3.LUT R3, R3, 0xffff, RZ, 0xc0, !PT ;  /* 0x0000ffff03037812 */ /* 0x004fc800078ec0ff */
[----:B------:R-:W-:Y:S02]  /*430b0*/  PRMT R3, R4, 0x3340, R3 ;  /* 0x0000334004037816 */ /* 0x000fe40000000003 */
[----:B------:R-:W2:Y:S04]  /*430c0*/  LDL.LU R4, [R1+0xd84] ;  /* 0x000d840001047983 */ /* 0x000ea80000300800 */
[----:B------:R0:W-:Y:S04]  /*430d0*/  STL [R1+0xd80], R3 ;  /* 0x000d800301007387 */ /* 0x0001e80000100800 */
[----:B0-----:R-:W4:Y:S01]  /*430e0*/  LDL.LU R3, [R1+0xd68] ;  /* 0x000d680001037983 */ /* 0x001f220000300800 */
[----:B---3--:R-:W-:-:S02]  /*430f0*/  LOP3.LUT R6, R6, 0xffff, RZ, 0xc0, !PT ;  /* 0x0000ffff06067812 */ /* 0x008fc400078ec0ff */
[----:B------:R-:W-:-:S04]  /*43100*/  LOP3.LUT R5, R5, 0xffff, RZ, 0xc0, !PT ;  /* 0x0000ffff05057812 */ /* 0x000fc800078ec0ff */
[----:B------:R-:W-:Y:S02]  /*43110*/  PRMT R5, R6, 0x3340, R5 ;  /* 0x0000334006057816 */ /* 0x000fe40000000005 */
[----:B------:R-:W3:Y:S04]  /*43120*/  LDL.LU R6, [R1+0xcbc] ;  /* 0x000cbc0001067983 */ /* 0x000ee80000300800 */
[----:B------:R0:W-:Y:S04]  /*43130*/  STL [R1+0xd70], R5 ;  /* 0x000d700501007387 */ /* 0x0001e80000100800 */
[----:B0-----:R-:W3:Y:S01]  /*43140*/  LDL.LU R5, [R1+0xcb8] ;  /* 0x000cb80001057983 */ /* 0x001ee20000300800 */
[----:B--2---:R-:W-:-:S02]  /*43150*/  LOP3.LUT R4, R4, 0xffff, RZ, 0xc0, !PT ;  /* 0x0000ffff04047812 */ /* 0x004fc400078ec0ff */
[----:B----4-:R-:W-:-:S04]  /*43160*/  LOP3.LUT R3, R3, 0xffff, RZ, 0xc0, !PT ;  /* 0x0000ffff03037812 */ /* 0x010fc800078ec0ff */
        /* <DEDUP_REMOVED lines=31> */
[----:B--2---:R-:W-:Y:S02]  /*43360*/  LOP3.LUT R4, R4, 0xffff, RZ, 0xc0, !PT ;  /* 0x0000ffff04047812 */ /* 0x004fe400078ec0ff */
[----:B----4-:R-:W-:-:S04]  /*43370*/  LOP3.LUT R3, R3, 0xffff, RZ, 0xc0, !PT ;  /* 0x0000ffff03037812 */ /* 0x010fc800078ec0ff */
[----:B------:R-:W-:Y:S02]  /*43380*/  PRMT R3, R4, 0x3340, R3 ;  /* 0x0000334004037816 */ /* 0x000fe40000000003 */
[----:B------:R-:W2:Y:S04]  /*43390*/  LDL.LU R4, [R1+0xd40] ;  /* 0x000d400001047983 */ /* 0x000ea80000300800 */
[----:B------:R0:W-:Y:S04]  /*433a0*/  STL [R1+0xd4c], R3 ;  /* 0x000d4c0301007387 */ /* 0x0001e80000100800 */
[----:B0-----:R-:W3:Y:S04]  /*433b0*/  LDL.LU R3, [R1+0xd34] ;  /* 0x000d340001037983 */ /* 0x001ee80000300800 */
[----:B------:R-:W4:Y:S04]  /*433c0*/  LDL.LU R6, [R1+0xd44] ;  /* 0x000d440001067983 */ /* 0x000f280000300800 */
[----:B------:R0:W-:Y:S04]  /*433d0*/  STL [R1+0xd48], R5 ;  /* 0x000d480501007387 */ /* 0x0001e80000100800 */
[----:B0-----:R-:W3:Y:S01]  /*433e0*/  LDL.LU R5, [R1+0xd3c] ;  /* 0x000d3c0001057983 */ /* 0x001ee20000300800 */
[----:B--2---:R-:W-:-:S02]  /*433f0*/  LOP3.LUT R4, R4, 0xffff, RZ, 0xc0, !PT ;  /* 0x0000ffff04047812 */ /* 0x004fc400078ec0ff */
[----:B----4-:R-:W-:Y:S02]  /*43400*/  LOP3.LUT R6, R6, 0xffff, RZ, 0xc0, !PT ;  /* 0x0000ffff06067812 */ /* 0x010fe400078ec0ff */
[----:B---3--:R-:W-:Y:S02]  /*43410*/  LOP3.LUT R3, R3, 0xffff, RZ, 0xc0, !PT ;  /* 0x0000ffff03037812 */ /* 0x008fe400078ec0ff */
[----:B------:R-:W-:Y:S02]  /*43420*/  LOP3.LUT R5, R5, 0xffff, RZ, 0xc0, !PT ;  /* 0x0000ffff05057812 */ /* 0x000fe400078ec0ff */
[----:B------:R-:W-:Y:S02]  /*43430*/  PRMT R3, R4, 0x3340, R3 ;  /* 0x0000334004037816 */ /* 0x000fe40000000003 */
[----:B------:R-:W-:Y:S02]  /*43440*/  PRMT R5, R6, 0x3340, R5 ;  /* 0x0000334006057816 */ /* 0x000fe40000000005 */
[----:B------:R-:W2:Y:S04]  /*43450*/  LDL.LU R6, [R1+0xd30] ;  /* 0x000d300001067983 */ /* 0x000ea80000300800 */
[----:B------:R0:W-:Y:S04]  /*43460*/  STL [R1+0xd38], R5 ;  /* 0x000d380501007387 */ /* 0x0001e80000100800 */
[----:B0-----:R-:W3:Y:S04]  /*43470*/  LDL.LU R5, [R1+0xd24] ;  /* 0x000d240001057983 */ /* 0x001ee80000300800 */
[----:B------:R-:W4:Y:S04]  /*43480*/  LDL.LU R4, [R1+0xd28] ;  /* 0x000d280001047983 */ /* 0x000f280000300800 */
[----:B------:R0:W-:Y:S04]  /*43490*/  STL [R1+0xd34], R3 ;  /* 0x000d340301007387 */ /* 0x0001e80000100800 */
[----:B0-----:R-:W4:Y:S01]  /*434a0*/  LDL.LU R3, [R1+0xd20] ;  /* 0x000d200001037983 */ /* 0x001f220000300800 */
[----:B--2---:R-:W-:-:S02]  /*434b0*/  LOP3.LUT R6, R6, 0xffff, RZ, 0xc0, !PT ;  /* 0x0000ffff06067812 */ /* 0x004fc400078ec0ff */
[----:B---3--:R-:W-:Y:S02]  /*434c0*/  LOP3.LUT R5, R5, 0xffff, RZ, 0xc0, !PT ;  /* 0x0000ffff05057812 */ /* 0x008fe400078ec0ff */
[----:B----4-:R-:W-:Y:S02]  /*434d0*/  LOP3.LUT R4, R4, 0xffff, RZ, 0xc0, !PT ;  /* 0x0000ffff04047812 */ /* 0x010fe400078ec0ff */
[----:B------:R-:W-:Y:S02]  /*434e0*/  PRMT R5, R6, 0x3340, R5 ;  /* 0x0000334006057816 */ /* 0x000fe40000000005 */
[----:B------:R-:W2:Y:S01]  /*434f0*/  LDL.LU R6, [R1+0xd18] ;  /* 0x000d180001067983 */ /* 0x000ea20000300800 */
[----:B------:R-:W-:-:S03]  /*43500*/  LOP3.LUT R3, R3, 0xffff, RZ, 0xc0, !PT ;  /* 0x0000ffff03037812 */ /* 0x000fc600078ec0ff */
[----:B------:R0:W-:Y:S01]  /*43510*/  STL [R1+0xd24], R5 ;  /* 0x000d240501007387 */ /* 0x0001e20000100800 */
[----:B------:R-:W-:-:S03]  /*43520*/  PRMT R3, R4, 0x3340, R3 ;  /* 0x0000334004037816 */ /* 0x000fc60000000003 */
        /* <DEDUP_REMOVED lines=1147> */
[----:B------:R-:W-:-:S04]  /*47ce0*/  LOP3.LUT R5, R5, 0xffff, RZ, 0xc0, !PT ;  /* 0x0000ffff05057812 */ /* 0x000fc800078ec0ff */
[----:B------:R-:W-:Y:S02]  /*47cf0*/  PRMT R5, R6, 0x3340, R5 ;  /* 0x0000334006057816 */ /* 0x000fe40000000005 */
[----:B------:R-:W2:Y:S04]  /*47d00*/  LDL.LU R6, [R1+0x700] ;  /* 0x0007000001067983 */ /* 0x000ea80000300800 */
[----:B------:R0:W-:Y:S01]  /*47d10*/  STL [R1+0x70c], R5 ;  /* 0x00070c0501007387 */ /* 0x0001e20000100800 */
[----:B------:R-:W-:-:S03]  /*47d20*/  PRMT R4, R4, 0x3340, R3 ;  /* 0x0000334004047816 */ /* 0x000fc60000000003 */
[----:B0-----:R-:W3:Y:S04]  /*47d30*/  LDL.LU R5, [R1+0x6fc] ;  /* 0x0006fc0001057983 */ /* 0x001ee80000300800 */
[----:B------:R-:W4:Y:S04]  /*47d40*/  LDL.LU R3, [R1+0x714] ;  /* 0x0007140001037983 */ /* 0x000f280000300800 */
[----:B------:R4:W-:Y:S02]  /*47d50*/  STL [R1+0x704], R4 ;  /* 0x0007040401007387 */ /* 0x0009e40000100800 */
[----:B----4-:R-:W-:-:S02]  /*47d60*/  LOP3.LUT R4, R3, 0xffff, RZ, 0xc0, !PT ;  /* 0x0000ffff03047812 */ /* 0x010fc400078ec0ff */
[----:B--2---:R-:W-:Y:S02]  /*47d70*/  LOP3.LUT R3, R6, 0xffff, RZ, 0xc0, !PT ;  /* 0x0000ffff06037812 */ /* 0x004fe400078ec0ff */
[----:B---3--:R-:W-:Y:S02]  /*47d80*/  LOP3.LUT R6, R5, 0xffff, RZ, 0xc0, !PT ;  /* 0x0000ffff05067812 */ /* 0x008fe400078ec0ff */
[----:B------:R-:W-:Y:S02]  /*47d90*/  LOP3.LUT R5, R247, 0xffff, RZ, 0xc0, !PT ;  /* 0x0000fffff7057812 */ /* 0x000fe400078ec0ff */
[----:B------:R-:W-:Y:S02]  /*47da0*/  PRMT R247, R4, 0x3340, R3 ;  /* 0x0000334004f77816 */ /* 0x000fe40000000003 */
[----:B------:R-:W2:Y:S04]  /*47db0*/  LDL.LU R4, [R1+0x6f0] ;  /* 0x0006f00001047983 */ /* 0x000ea80000300800 */
[----:B------:R-:W3:Y:S04]  /*47dc0*/  LDL.LU R3, [R1+0x6e4] ;  /* 0x0006e40001037983 */ /* 0x000ee80000300800 */
[----:B------:R0:W-:Y:S01]  /*47dd0*/  STL [R1+0x352c], R247 ;  /* 0x00352cf701007387 */ /* 0x0001e20000100800 */
[----:B------:R-:W-:-:S03]  /*47de0*/  PRMT R6, R6, 0x3340, R5 ;  /* 0x0000334006067816 */ /* 0x000fc60000000005 */
[----:B0-----:R-:W4:Y:S04]  /*47df0*/  LDL.LU R247, [R1+0x6f8] ;  /* 0x0006f80001f77983 */ /* 0x001f280000300800 */
[----:B------:R-:W4:Y:S04]  /*47e00*/  LDL.LU R5, [R1+0x6ec] ;  /* 0x0006ec0001057983 */ /* 0x000f280000300800 */
[----:B------:R4:W-:Y:S01]  /*47e10*/  STL [R1+0x6e8], R6 ;  /* 0x0006e80601007387 */ /* 0x0009e20000100800 */
[----:B--2---:R-:W-:Y:S02]  /*47e20*/  LOP3.LUT R4, R4, 0xffff, RZ, 0xc0, !PT ;  /* 0x0000ffff04047812 */ /* 0x004fe400078ec0ff */
[----:B---3--:R-:W-:-:S04]  /*47e30*/  LOP3.LUT R3, R3, 0xffff, RZ, 0xc0, !PT ;  /* 0x0000ffff03037812 */ /* 0x008fc800078ec0ff */
[----:B------:R-:W-:Y:S02]  /*47e40*/  PRMT R3, R4, 0x3340, R3 ;  /* 0x0000334004037816 */ /* 0x000fe40000000003 */
[----:B----4-:R-:W-:Y:S02]  /*47e50*/  LOP3.LUT R6, R247, 0xffff, RZ, 0xc0, !PT ;  /* 0x0000fffff7067812 */ /* 0x010fe400078ec0ff */
[----:B------:R-:W-:Y:S01]  /*47e60*/  LOP3.LUT R5, R5, 0xffff, RZ, 0xc0, !PT ;  /* 0x0000ffff05057812 */ /* 0x000fe200078ec0ff */
[----:B------:R-:W2:Y:S03]  /*47e70*/  LDL.LU R247, [R1+0x6b0] ;  /* 0x0006b00001f77983 */ /* 0x000ea60000300800 */
[----:B------:R-:W-:Y:S02]  /*47e80*/  PRMT R5, R6, 0x3340, R5 ;  /* 0x0000334006057816 */ /* 0x000fe40000000005 */
[----:B------:R-:W3:Y:S04]  /*47e90*/  LDL.LU R6, [R1+0x6dc] ;  /* 0x0006dc0001067983 */ /* 0x000ee80000300800 */
[----:B------:R0:W-:Y:S04]  /*47ea0*/  STL [R1+0x6ec], R5 ;  /* 0x0006ec0501007387 */ /* 0x0001e80000100800 */
[----:B0-----:R-:W4:Y:S04]  /*47eb0*/  LDL.LU R5, [R1+0x6c8] ;  /* 0x0006c80001057983 */ /* 0x001f280000300800 */
[----:B------:R-:W2:Y:S04]  /*47ec0*/  LDL.LU R4, [R1+0x6f4] ;  /* 0x0006f40001047983 */ /* 0x000ea80000300800 */
[----:B------:R0:W-:Y:S04]  /*47ed0*/  STL [R1+0x6e4], R3 ;  /* 0x0006e40301007387 */ /* 0x0001e80000100800 */
[----:B0-----:R-:W3:Y:S01]  /*47ee0*/  LDL.LU R3, [R1+0x6e0] ;  /* 0x0006e00001037983 */ /* 0x001ee20000300800 */
[----:B--2---:R-:W-:-:S02]  /*47ef0*/  LOP3.LUT R4, R4, 0xffff, RZ, 0xc0, !PT ;  /* 0x0000ffff04047812 */ /* 0x004fc400078ec0ff */
[----:B---3--:R-:W-:-:S04]  /*47f00*/  LOP3.LUT R3, R3, 0xffff, RZ, 0xc0, !PT ;  /* 0x0000ffff03037812 */ /* 0x008fc800078ec0ff */
[----:B------:R-:W-:Y:S02]  /*47f10*/  PRMT R3, R4, 0x3340, R3 ;  /* 0x0000334004037816 */ /* 0x000fe40000000003 */
[----:B------:R-:W2:Y:S04]  /*47f20*/  LDL.LU R4, [R1+0x6d8] ;  /* 0x0006d80001047983 */ /* 0x000ea80000300800 */
[----:B------:R0:W-:Y:S04]  /*47f30*/  STL [R1+0x6dc], R3 ;  /* 0x0006dc0301007387 */ /* 0x0001e80000100800 */
[----:B0-----:R-:W3:Y:S01]  /*47f40*/  LDL.LU R3, [R1+0x6d0] ;  /* 0x0006d00001037983 */ /* 0x001ee20000300800 */
[----:B------:R-:W-:-:S02]  /*47f50*/  LOP3.LUT R6, R6, 0xffff, RZ, 0xc0, !PT ;  /* 0x0000ffff06067812 */ /* 0x000fc400078ec0ff */
[----:B----4-:R-:W-:-:S04]  /*47f60*/  LOP3.LUT R5, R5, 0xffff, RZ, 0xc0, !PT ;  /* 0x0000ffff05057812 */ /* 0x010fc800078ec0ff */
[----:B------:R-:W-:-:S05]  /*47f70*/  PRMT R5, R6, 0x3340, R5 ;  /* 0x0000334006057816 */ /* 0x000fca0000000005 */
[----:B------:R0:W-:Y:S02]  /*47f80*/  STL [R1+0x6c8], R5 ;  /* 0x0006c80501007387 */ /* 0x0001e40000100800 */
[----:B0-----:R-:W-:Y:S02]  /*47f90*/  LOP3.LUT R5, R245, 0xffff, RZ, 0xc0, !PT ;  /* 0x0000fffff5057812 */ /* 0x001fe400078ec0ff */
[----:B--2---:R-:W-:-:S04]  /*47fa0*/  LOP3.LUT R6, R4, 0xffff, RZ, 0xc0, !PT ;  /* 0x0000ffff04067812 */ /* 0x004fc800078ec0ff */
[----:B------:R-:W-:Y:S02]  /*47fb0*/  PRMT R245, R6, 0x3340, R5 ;  /* 0x0000334006f57816 */ /* 0x000fe40000000005 */
[----:B------:R-:W2:Y:S04]  /*47fc0*/  LDL.LU R6, [R1+0x6c0] ;  /* 0x0006c00001067983 */ /* 0x000ea80000300800 */
[----:B------:R-:W4:Y:S04]  /*47fd0*/  LDL.LU R5, [R1+0x6bc] ;  /* 0x0006bc0001057983 */ /* 0x000f280000300800 */
[----:B------:R0:W-:Y:S01]  /*47fe0*/  STL [R1+0x3530], R245 ;  /* 0x003530f501007387 */ /* 0x0001e20000100800 */
[----:B---3--:R-:W-:-:S02]  /*47ff0*/  LOP3.LUT R4, R3, 0xffff, RZ, 0xc0, !PT ;  /* 0x0000ffff03047812 */ /* 0x008fc400078ec0ff */
[----:B------:R-:W-:Y:S01]  /*48000*/  LOP3.LUT R3, R243, 0xffff, RZ, 0xc0, !PT ;  /* 0x0000fffff3037812 */ /* 0x000fe200078ec0ff */
[----:B0-----:R-:W3:Y:S03]  /*48010*/  LDL.LU R245, [R1+0x6d4] ;  /* 0x0006d40001f57983 */ /* 0x001ee60000300800 */
[----:B------:R-:W-:-:S05]  /*48020*/  PRMT R243, R4, 0x3340, R3 ;  /* 0x0000334004f37816 */ /* 0x000fca0000000003 */
[----:B------:R0:W-:Y:S04]  /*48030*/  STL [R1+0x3534], R243 ;  /* 0x003534f301007387 */ /* 0x0001e80000100800 */
[----:B0-----:R-:W3:Y:S01]  /*48040*/  LDL.LU R243, [R1+0x6b8] ;  /* 0x0006b80001f37983 */ /* 0x001ee20000300800 */
[----:B--2---:R-:W-:Y:S02]  /*48050*/  LOP3.LUT R3, R6, 0xffff, RZ, 0xc0, !PT ;  /* 0x0000ffff06037812 */ /* 0x004fe400078ec0ff */
[----:B----4-:R-:W-:Y:S02]  /*48060*/  LOP3.LUT R6, R5, 0xffff, RZ, 0xc0, !PT ;  /* 0x0000ffff05067812 */ /* 0x010fe400078ec0ff */
[----:B------:R-:W-:Y:S02]  /*48070*/  LOP3.LUT R5, R241, 0xffff, RZ, 0xc0, !PT ;  /* 0x0000fffff1057812 */ /* 0x000fe400078ec0ff */
[----:B---3--:R-:W-:-:S02]  /*48080*/  LOP3.LUT R4, R245, 0xffff, RZ, 0xc0, !PT ;  /* 0x0000fffff5047812 */ /* 0x008fc400078ec0ff */
[----:B------:R-:W-:Y:S02]  /*48090*/  PRMT R245, R6, 0x3340, R5 ;  /* 0x0000334006f57816 */ /* 0x000fe40000000005 */
[----:B------:R-:W-:Y:S02]  /*480a0*/  PRMT R241, R4, 0x3340, R3 ;  /* 0x0000334004f17816 */ /* 0x000fe40000000003 */
[----:B------:R-:W-:-:S03]  /*480b0*/  LOP3.LUT R5, R246, 0xffff, RZ, 0xc0, !PT ;  /* 0x0000fffff6057812 */ /* 0x000fc600078ec0ff */
[----:B------:R0:W-:Y:S01]  /*480c0*/  STL [R1+0x3538], R241 ;  /* 0x003538f101007387 */ /* 0x0001e20000100800 */
[----:B------:R-:W-:Y:S02]  /*480d0*/  LOP3.LUT R4, R247, 0xffff, RZ, 0xc0, !PT ;  /* 0x0000fffff7047812 */ /* 0x000fe400078ec0ff */
[----:B------:R-:W-:Y:S01]  /*480e0*/  LOP3.LUT R6, R243, 0xffff, RZ, 0xc0, !PT ;  /* 0x0000fffff3067812 */ /* 0x000fe200078ec0ff */
[----:B0-----:R-:W2:Y:S04]  /*480f0*/  LDL.LU R241, [R1+0x694] ;  /* 0x0006940001f17983 */ /* 0x001ea80000300800 */
[----:B------:R0:W-:Y:S01]  /*48100*/  STL [R1+0x3550], R245 ;  /* 0x003550f501007387 */ /* 0x0001e20000100800 */
[----:B------:R-:W-:-:S03]  /*48110*/  PRMT R246, R6, 0x3340, R5 ;  /* 0x0000334006f67816 */ /* 0x000fc60000000005 */
[----:B0-----:R-:W3:Y:S04]  /*48120*/  LDL.LU R245, [R1+0x690] ;  /* 0x0006900001f57983 */ /* 0x001ee80000300800 */
[----:B------:R-:W4:Y:S04]  /*48130*/  LDL.LU R243, [R1+0x678] ;  /* 0x0006780001f37983 */ /* 0x000f280000300800 */
[----:B------:R-:W4:Y:S04]  /*48140*/  LDL.LU R247, [R1+0x674] ;  /* 0x0006740001f77983 */ /* 0x000f280000300800 */
[----:B------:R-:W2:Y:S04]  /*48150*/  LDL.LU R6, [R1+0x6b4] ;  /* 0x0006b40001067983 */ /* 0x000ea80000300800 */
[----:B------:R-:W3:Y:S04]  /*48160*/  LDL.LU R5, [R1+0x6a0] ;  /* 0x0006a00001057983 */ /* 0x000ee80000300800 */
[----:B------:R0:W-:Y:S04]  /*48170*/  STL [R1+0x353c], R246 ;  /* 0x00353cf601007387 */ /* 0x0001e80000100800 */
[----:B0-----:R-:W4:Y:S01]  /*48180*/  LDL.LU R246, [R1+0x698] ;  /* 0x0006980001f67983 */ /* 0x001f220000300800 */
[----:B------:R-:W-:-:S04]  /*48190*/  LOP3.LUT R3, R244, 0xffff, RZ, 0xc0, !PT ;  /* 0x0000fffff4037812 */ /* 0x000fc800078ec0ff */
[----:B------:R-:W-:Y:S02]  /*481a0*/  PRMT R244, R4, 0x3340, R3 ;  /* 0x0000334004f47816 */ /* 0x000fe40000000003 */
[----:B------:R-:W-:Y:S02]  /*481b0*/  LOP3.LUT R4, R242, 0xffff, RZ, 0xc0, !PT ;  /* 0x0000fffff2047812 */ /* 0x000fe400078ec0ff */
[----:B------:R-:W-:-:S04]  /*481c0*/  LOP3.LUT R3, R223, 0xffff, RZ, 0xc0, !PT ;  /* 0x0000ffffdf037812 */ /* 0x000fc800078ec0ff */
[----:B------:R-:W-:Y:S01]  /*481d0*/  PRMT R223, R4, 0x3340, R3 ;  /* 0x0000334004df7816 */ /* 0x000fe20000000003 */
[----:B------:R0:W-:Y:S01]  /*481e0*/  STL [R1+0x3540], R244 ;  /* 0x003540f401007387 */ /* 0x0001e20000100800 */
[----:B------:R-:W-:Y:S02]  /*481f0*/  LOP3.LUT R3, R219, 0xffff, RZ, 0xc0, !PT ;  /* 0x0000ffffdb037812 */ /* 0x000fe400078ec0ff */
[----:B--2---:R-:W-:Y:S02]  /*48200*/  LOP3.LUT R6, R6, 0xffff, RZ, 0xc0, !PT ;  /* 0x0000ffff06067812 */ /* 0x004fe400078ec0ff */
[----:B---3--:R-:W-:-:S04]  /*48210*/  LOP3.LUT R5, R5, 0xffff, RZ, 0xc0, !PT ;  /* 0x0000ffff05057812 */ /* 0x008fc800078ec0ff */
[----:B------:R-:W-:-:S05]  /*48220*/  PRMT R242, R6, 0x3340, R5 ;  /* 0x0000334006f27816 */ /* 0x000fca0000000005 */
[----:B------:R-:W-:Y:S04]  /*48230*/  STL [R1+0x3544], R242 ;  /* 0x003544f201007387 */ /* 0x000fe80000100800 */
[----:B------:R1:W-:Y:S01]  /*48240*/  STL [R1+0x3548], R223 ;  /* 0x003548df01007387 */ /* 0x0003e20000100800 */
[----:B----4-:R-:W-:-:S03]  /*48250*/  LOP3.LUT R6, R246, 0xffff, RZ, 0xc0, !PT ;  /* 0x0000fffff6067812 */ /* 0x010fc600078ec0ff */
[----:B0-----:R-:W2:Y:S04]  /*48260*/  LDL.LU R244, [R1+0x664] ;  /* 0x0006640001f47983 */ /* 0x001ea80000300800 */
[----:B------:R-:W3:Y:S01]  /*48270*/  LDL.LU R246, [R1+0x660] ;  /* 0x0006600001f67983 */ /* 0x000ee20000300800 */
[----:B------:R-:W-:Y:S02]  /*48280*/  LOP3.LUT R4, R245, 0xffff, RZ, 0xc0, !PT ;  /* 0x0000fffff5047812 */ /* 0x000fe400078ec0ff */
[----:B------:R-:W-:Y:S02]  /*48290*/  LOP3.LUT R5, R221, 0xffff, RZ, 0xc0, !PT ;  /* 0x0000ffffdd057812 */ /* 0x000fe400078ec0ff */
[----:B------:R-:W-:Y:S02]  /*482a0*/  PRMT R219, R4, 0x3340, R3 ;  /* 0x0000334004db7816 */ /* 0x000fe40000000003 */
[----:B------:R-:W-:-:S02]  /*482b0*/  PRMT R221, R6, 0x3340, R5 ;  /* 0x0000334006dd7816 */ /* 0x000fc40000000005 */
[----:B------:R-:W-:Y:S02]  /*482c0*/  LOP3.LUT R4, R241, 0xffff, RZ, 0xc0, !PT ;  /* 0x0000fffff1047812 */ /* 0x000fe400078ec0ff */
[----:B------:R-:W-:Y:S02]  /*482d0*/  LOP3.LUT R3, R224, 0xffff, RZ, 0xc0, !PT ;  /* 0x0000ffffe0037812 */ /* 0x000fe400078ec0ff */
[----:B------:R-:W-:Y:S02]  /*482e0*/  LOP3.LUT R6, R183, 0xffff, RZ, 0xc0, !PT ;  /* 0x0000ffffb7067812 */ /* 0x000fe400078ec0ff */
[----:B------:R-:W-:Y:S02]  /*482f0*/  LOP3.LUT R5, R7, 0xffff, RZ, 0xc0, !PT ;  /* 0x0000ffff07057812 */ /* 0x000fe400078ec0ff */
[----:B------:R-:W-:Y:S02]  /*48300*/  PRMT R183, R4, 0x3340, R3 ;  /* 0x0000334004b77816 */ /* 0x000fe40000000003 */
[----:B------:R-:W-:Y:S01]  /*48310*/  PRMT R224, R6, 0x3340, R5 ;  /* 0x0000334006e07816 */ /* 0x000fe20000000005 */
[----:B------:R-:W-:Y:S04]  /*48320*/  STL [R1+0x354c], R221 ;  /* 0x00354cdd01007387 */ /* 0x000fe80000100800 */
[----:B------:R-:W-:Y:S04]  /*48330*/  STL [R1+0x3554], R219 ;  /* 0x003554db01007387 */ /* 0x000fe80000100800 */
[----:B------:R-:W-:Y:S04]  /*48340*/  STL [R1+0x3558], R183 ;  /* 0x003558b701007387 */ /* 0x000fe80000100800 */
[----:B------:R-:W-:Y:S04]  /*48350*/  STL [R1+0x355c], R224 ;  /* 0x00355ce001007387 */ /* 0x000fe80000100800 */
[----:B------:R-:W4:Y:S01]  /*48360*/  LDL.LU R245, [R1+0x64c] ;  /* 0x00064c0001f57983 */ /* 0x000f220000300800 */
[----:B------:R-:W-:-:S03]  /*48370*/  LOP3.LUT R6, R243, 0xffff, RZ, 0xc0, !PT ;  /* 0x0000fffff3067812 */ /* 0x000fc600078ec0ff */
[----:B------:R-:W4:Y:S04]  /*48380*/  LDL.LU R241, [R1+0x648] ;  /* 0x0006480001f17983 */ /* 0x000f280000300800 */
[----:B------:R-:W4:Y:S01]  /*48390*/  LDL.LU R243, [R1+0x644] ;  /* 0x0006440001f37983 */ /* 0x000f220000300800 */
[----:B------:R-:W-:Y:S02]  /*483a0*/  LOP3.LUT R7, R222, 0xffff, RZ, 0xc0, !PT ;  /* 0x0000ffffde077812 */ /* 0x000fe400078ec0ff */
[----:B------:R-:W-:Y:S02]  /*483b0*/  LOP3.LUT R5, R220, 0xffff, RZ, 0xc0, !PT ;  /* 0x0000ffffdc057812 */ /* 0x000fe400078ec0ff */
[----:B------:R-:W-:Y:S02]  /*483c0*/  LOP3.LUT R4, R247, 0xffff, RZ, 0xc0, !PT ;  /* 0x0000fffff7047812 */ /* 0x000fe400078ec0ff */
[----:B------:R-:W-:Y:S01]  /*483d0*/  LOP3.LUT R3, R184, 0xffff, RZ, 0xc0, !PT ;  /* 0x0000ffffb8037812 */ /* 0x000fe200078ec0ff */
[----:B------:R-:W4:Y:S01]  /*483e0*/  LDL.LU R247, [R1+0x640] ;  /* 0x0006400001f77983 */ /* 0x000f220000300800 */
[----:B------:R-:W-:-:S02]  /*483f0*/  PRMT R222, R8, 0x3340, R7 ;  /* 0x0000334008de7816 */ /* 0x000fc40000000007 */
[----:B------:R-:W-:Y:S02]  /*48400*/  PRMT R220, R6, 0x3340, R5 ;  /* 0x0000334006dc7816 */ /* 0x000fe40000000005 */
[----:B------:R-:W-:Y:S01]  /*48410*/  PRMT R184, R4, 0x3340, R3 ;  /* 0x0000334004b87816 */ /* 0x000fe20000000003 */
[----:B------:R-:W-:Y:S04]  /*48420*/  STL [R1+0x3560], R222 ;  /* 0x003560de01007387 */ /* 0x000fe80000100800 */
[----:B------:R-:W-:Y:S04]  /*48430*/  STL [R1+0x3564], R220 ;  /* 0x003564dc01007387 */ /* 0x000fe80000100800 */
[----:B------:R-:W-:Y:S04]  /*48440*/  STL [R1+0x3568], R184 ;  /* 0x003568b801007387 */ /* 0x000fe80000100800 */
[----:B-1----:R-:W4:Y:S04]  /*48450*/  LDL.LU R223, [R1+0x62c] ;  /* 0x00062c0001df7983 */ /* 0x002f280000300800 */
[----:B------:R-:W4:Y:S01]  /*48460*/  LDL.LU R242, [R1+0x628] ;  /* 0x0006280001f27983 */ /* 0x000f220000300800 */
[----:B------:R-:W-:-:S02]  /*48470*/  LOP3.LUT R7, R215, 0xffff, RZ, 0xc0, !PT ;  /* 0x0000ffffd7077812 */ /* 0x000fc400078ec0ff */
[----:B------:R-:W-:Y:S02]  /*48480*/  LOP3.LUT R5, R213, 0xffff, RZ, 0xc0, !PT ;  /* 0x0000ffffd5057812 */ /* 0x000fe400078ec0ff */
[----:B------:R-:W-:Y:S02]  /*48490*/  LOP3.LUT R4, R217, 0xffff, RZ, 0xc0, !PT ;  /* 0x0000ffffd9047812 */ /* 0x000fe400078ec0ff */
[----:B------:R-:W-:Y:S02]  /*484a0*/  LOP3.LUT R3, R181, 0xffff, RZ, 0xc0, !PT ;  /* 0x0000ffffb5037812 */ /* 0x000fe400078ec0ff */
[----:B------:R-:W-:Y:S02]  /*484b0*/  PRMT R217, R10, 0x3340, R9 ;  /* 0x000033400ad97816 */ /* 0x000fe40000000009 */
[----:B------:R-:W-:Y:S02]  /*484c0*/  PRMT R181, R4, 0x3340, R3 ;  /* 0x0000334004b57816 */ /* 0x000fe40000000003 */
[----:B--2---:R-:W-:-:S02]  /*484d0*/  LOP3.LUT R8, R244, 0xffff, RZ, 0xc0, !PT ;  /* 0x0000fffff4087812 */ /* 0x004fc400078ec0ff */
[----:B---3--:R-:W-:Y:S01]  /*484e0*/  LOP3.LUT R6, R246, 0xffff, RZ, 0xc0, !PT ;  /* 0x0000fffff6067812 */ /* 0x008fe200078ec0ff */
[----:B------:R-:W2:Y:S04]  /*484f0*/  LDL.LU R244, [R1+0x624] ;  /* 0x0006240001f47983 */ /* 0x000ea80000300800 */
[----:B------:R-:W3:Y:S01]  /*48500*/  LDL.LU R246, [R1+0x620] ;  /* 0x0006200001f67983 */ /* 0x000ee20000300800 */
[----:B------:R-:W-:Y:S02]  /*48510*/  PRMT R215, R8, 0x3340, R7 ;  /* 0x0000334008d77816 */ /* 0x000fe40000000007 */
[----:B------:R-:W-:Y:S01]  /*48520*/  PRMT R213, R6, 0x3340, R5 ;  /* 0x0000334006d57816 */ /* 0x000fe20000000005 */
[----:B------:R0:W-:Y:S04]  /*48530*/  STL [R1+0x356c], R217 ;  /* 0x00356cd901007387 */ /* 0x0001e80000100800 */
[----:B------:R-:W-:Y:S04]  /*48540*/  STL [R1+0x3570], R215 ;  /* 0x003570d701007387 */ /* 0x000fe80000100800 */
[----:B------:R-:W-:Y:S04]  /*48550*/  STL [R1+0x3574], R213 ;  /* 0x003574d501007387 */ /* 0x000fe80000100800 */
[----:B------:R-:W-:Y:S01]  /*48560*/  STL [R1+0x3578], R181 ;  /* 0x003578b501007387 */ /* 0x000fe20000100800 */
[----:B----4-:R-:W-:-:S02]  /*48570*/  LOP3.LUT R10, R245, 0xffff, RZ, 0xc0, !PT ;  /* 0x0000fffff50a7812 */ /* 0x010fc400078ec0ff */
[----:B------:R-:W-:Y:S01]  /*48580*/  LOP3.LUT R8, R241, 0xffff, RZ, 0xc0, !PT ;  /* 0x0000fffff1087812 */ /* 0x000fe200078ec0ff */
[----:B------:R-:W4:Y:S01]  /*48590*/  LDL.LU R245, [R1+0x60c] ;  /* 0x00060c0001f57983 */ /* 0x000f220000300800 */
[----:B------:R-:W-:-:S03]  /*485a0*/  LOP3.LUT R6, R243, 0xffff, RZ, 0xc0, !PT ;  /* 0x0000fffff3067812 */ /* 0x000fc600078ec0ff */
[----:B------:R-:W4:Y:S04]  /*485b0*/  LDL.LU R241, [R1+0x608] ;  /* 0x0006080001f17983 */ /* 0x000f280000300800 */
[----:B------:R-:W4:Y:S01]  /*485c0*/  LDL.LU R243, [R1+0x604] ;  /* 0x0006040001f37983 */ /* 0x000f220000300800 */
[----:B------:R-:W-:Y:S02]  /*485d0*/  LOP3.LUT R9, R218, 0xffff, RZ, 0xc0, !PT ;  /* 0x0000ffffda097812 */ /* 0x000fe400078ec0ff */
[----:B------:R-:W-:Y:S02]  /*485e0*/  LOP3.LUT R7, R216, 0xffff, RZ, 0xc0, !PT ;  /* 0x0000ffffd8077812 */ /* 0x000fe400078ec0ff */
[----:B------:R-:W-:Y:S02]  /*485f0*/  LOP3.LUT R5, R214, 0xffff, RZ, 0xc0, !PT ;  /* 0x0000ffffd6057812 */ /* 0x000fe400078ec0ff */
[----:B------:R-:W-:-:S02]  /*48600*/  LOP3.LUT R4, R247, 0xffff, RZ, 0xc0, !PT ;  /* 0x0000fffff7047812 */ /* 0x000fc400078ec0ff */
[----:B------:R-:W-:Y:S02]  /*48610*/  LOP3.LUT R3, R182, 0xffff, RZ, 0xc0, !PT ;  /* 0x0000ffffb6037812 */ /* 0x000fe400078ec0ff */
[----:B------:R-:W-:Y:S02]  /*48620*/  PRMT R218, R10, 0x3340, R9 ;  /* 0x000033400ada7816 */ /* 0x000fe40000000009 */
[----:B------:R-:W-:Y:S02]  /*48630*/  PRMT R216, R8, 0x3340, R7 ;  /* 0x0000334008d87816 */ /* 0x000fe40000000007 */
[----:B------:R-:W-:Y:S02]  /*48640*/  PRMT R214, R6, 0x3340, R5 ;  /* 0x0000334006d67816 */ /* 0x000fe40000000005 */
[----:B------:R-:W-:Y:S01]  /*48650*/  PRMT R182, R4, 0x3340, R3 ;  /* 0x0000334004b67816 */ /* 0x000fe20000000003 */
[----:B------:R-:W4:Y:S04]  /*48660*/  LDL.LU R247, [R1+0x600] ;  /* 0x0006000001f77983 */ /* 0x000f280000300800 */
[----:B------:R-:W-:Y:S04]  /*48670*/  STL [R1+0x357c], R218 ;  /* 0x00357cda01007387 */ /* 0x000fe80000100800 */
[----:B------:R-:W-:Y:S04]  /*48680*/  STL [R1+0x3580], R216 ;  /* 0x003580d801007387 */ /* 0x000fe80000100800 */
[----:B------:R-:W-:Y:S04]  /*48690*/  STL [R1+0x3584], R214 ;  /* 0x003584d601007387 */ /* 0x000fe80000100800 */
[----:B------:R-:W-:Y:S01]  /*486a0*/  STL [R1+0x3588], R182 ;  /* 0x003588b601007387 */ /* 0x000fe20000100800 */
[----:B------:R-:W-:-:S02]  /*486b0*/  LOP3.LUT R10, R223, 0xffff, RZ, 0xc0, !PT ;  /* 0x0000ffffdf0a7812 */ /* 0x000fc400078ec0ff */
[----:B------:R-:W-:Y:S01]  /*486c0*/  LOP3.LUT R8, R242, 0xffff, RZ, 0xc0, !PT ;  /* 0x0000fffff2087812 */ /* 0x000fe200078ec0ff */
[----:B------:R-:W4:Y:S04]  /*486d0*/  LDL.LU R223, [R1+0x5ec] ;  /* 0x0005ec0001df7983 */ /* 0x000f280000300800 */
[----:B------:R-:W4:Y:S01]  /*486e0*/  LDL.LU R242, [R1+0x5e8] ;  /* 0x0005e80001f27983 */ /* 0x000f220000300800 */
[----:B------:R-:W-:Y:S02]  /*486f0*/  LOP3.LUT R9, R210, 0xffff, RZ, 0xc0, !PT ;  /* 0x0000ffffd2097812 */ /* 0x000fe400078ec0ff */
[----:B------:R-:W-:Y:S02]  /*48700*/  LOP3.LUT R7, R208, 0xffff, RZ, 0xc0, !PT ;  /* 0x0000ffffd0077812 */ /* 0x000fe400078ec0ff */
[----:B------:R-:W-:-:S02]  /*48710*/  LOP3.LUT R5, R179, 0xffff, RZ, 0xc0, !PT ;  /* 0x0000ffffb3057812 */ /* 0x000fc400078ec0ff */
[----:B------:R-:W-:Y:S02]  /*48720*/  LOP3.LUT R3, R145, 0xffff, RZ, 0xc0, !PT ;  /* 0x0000ffff91037812 */ /* 0x000fe400078ec0ff */
[----:B------:R-:W-:Y:S02]  /*48730*/  PRMT R145, R10, 0x3340, R9 ;  /* 0x000033400a917816 */ /* 0x000fe40000000009 */
[----:B------:R-:W-:Y:S02]  /*48740*/  PRMT R210, R8, 0x3340, R7 ;  /* 0x0000334008d27816 */ /* 0x000fe40000000007 */
[----:B--2---:R-:W-:Y:S02]  /*48750*/  LOP3.LUT R6, R244, 0xffff, RZ, 0xc0, !PT ;  /* 0x0000fffff4067812 */ /* 0x004fe400078ec0ff */
[----:B---3--:R-:W-:Y:S01]  /*48760*/  LOP3.LUT R4, R246, 0xffff, RZ, 0xc0, !PT ;  /* 0x0000fffff6047812 */ /* 0x008fe200078ec0ff */
[----:B------:R-:W2:Y:S04]  /*48770*/  LDL.LU R244, [R1+0x5e4] ;  /* 0x0005e40001f47983 */ /* 0x000ea80000300800 */
[----:B------:R-:W3:Y:S01]  /*48780*/  LDL.LU R246, [R1+0x5e0] ;  /* 0x0005e00001f67983 */ /* 0x000ee20000300800 */
[----:B------:R-:W-:-:S02]  /*48790*/  PRMT R208, R6, 0x3340, R5 ;  /* 0x0000334006d07816 */ /* 0x000fc40000000005 */
[----:B------:R-:W-:Y:S01]  /*487a0*/  PRMT R179, R4, 0x3340, R3 ;  /* 0x0000334004b37816 */ /* 0x000fe20000000003 */
[----:B------:R-:W-:Y:S04]  /*487b0*/  STL [R1+0x358c], R145 ;  /* 0x00358c9101007387 */ /* 0x000fe80000100800 */
[----:B------:R-:W-:Y:S04]  /*487c0*/  STL [R1+0x3590], R210 ;  /* 0x003590d201007387 */ /* 0x000fe80000100800 */
[----:B------:R-:W-:Y:S04]  /*487d0*/  STL [R1+0x3594], R208 ;  /* 0x003594d001007387 */ /* 0x000fe80000100800 */
[----:B------:R-:W-:Y:S01]  /*487e0*/  STL [R1+0x3598], R179 ;  /* 0x003598b301007387 */ /* 0x000fe20000100800 */
[----:B----4-:R-:W-:-:S03]  /*487f0*/  LOP3.LUT R6, R243, 0xffff, RZ, 0xc0, !PT ;  /* 0x0000fffff3067812 */ /* 0x010fc600078ec0ff */
[----:B------:R-:W4:Y:S01]  /*48800*/  LDL.LU R243, [R1+0x5cc] ;  /* 0x0005cc0001f37983 */ /* 0x000f220000300800 */
[----:B------:R-:W-:Y:S02]  /*48810*/  LOP3.LUT R10, R245, 0xffff, RZ, 0xc0, !PT ;  /* 0x0000fffff50a7812 */ /* 0x000fe400078ec0ff */
[----:B------:R-:W-:Y:S02]  /*48820*/  LOP3.LUT R9, R212, 0xffff, RZ, 0xc0, !PT ;  /* 0x0000ffffd4097812 */ /* 0x000fe400078ec0ff */
[----:B------:R-:W-:Y:S02]  /*48830*/  LOP3.LUT R8, R241, 0xffff, RZ, 0xc0, !PT ;  /* 0x0000fffff1087812 */ /* 0x000fe400078ec0ff */
[----:B------:R-:W-:Y:S02]  /*48840*/  LOP3.LUT R7, R211, 0xffff, RZ, 0xc0, !PT ;  /* 0x0000ffffd3077812 */ /* 0x000fe400078ec0ff */
[----:B------:R-:W-:Y:S02]  /*48850*/  LOP3.LUT R5, R209, 0xffff, RZ, 0xc0, !PT ;  /* 0x0000ffffd1057812 */ /* 0x000fe400078ec0ff */
[----:B------:R-:W-:-:S02]  /*48860*/  LOP3.LUT R3, R180, 0xffff, RZ, 0xc0, !PT ;  /* 0x0000ffffb4037812 */ /* 0x000fc400078ec0ff */
[----:B------:R-:W-:Y:S02]  /*48870*/  PRMT R212, R10, 0x3340, R9 ;  /* 0x000033400ad47816 */ /* 0x000fe40000000009 */
[----:B------:R-:W-:Y:S02]  /*48880*/  LOP3.LUT R4, R247, 0xffff, RZ, 0xc0, !PT ;  /* 0x0000fffff7047812 */ /* 0x000fe400078ec0ff */
[----:B------:R-:W-:Y:S02]  /*48890*/  PRMT R211, R8, 0x3340, R7 ;  /* 0x0000334008d37816 */ /* 0x000fe40000000007 */
[----:B------:R-:W-:Y:S02]  /*488a0*/  LOP3.LUT R9, R190, 0xffff, RZ, 0xc0, !PT ;  /* 0x0000ffffbe097812 */ /* 0x000fe400078ec0ff */
[----:B------:R-:W-:Y:S02]  /*488b0*/  PRMT R209, R6, 0x3340, R5 ;  /* 0x0000334006d17816 */ /* 0x000fe40000000005 */
[----:B------:R-:W-:Y:S01]  /*488c0*/  LOP3.LUT R7, R188, 0xffff, RZ, 0xc0, !PT ;  /* 0x0000ffffbc077812 */ /* 0x000fe200078ec0ff */
[----:B------:R-:W4:Y:S01]  /*488d0*/  LDL.LU R245, [R1+0x5c8] ;  /* 0x0005c80001f57983 */ /* 0x000f220000300800 */
[----:B------:R-:W-:-:S02]  /*488e0*/  LOP3.LUT R10, R223, 0xffff, RZ, 0xc0, !PT ;  /* 0x0000ffffdf0a7812 */ /* 0x000fc400078ec0ff */
[----:B------:R-:W-:Y:S02]  /*488f0*/  LOP3.LUT R8, R242, 0xffff, RZ, 0xc0, !PT ;  /* 0x0000fffff2087812 */ /* 0x000fe400078ec0ff */
[----:B------:R-:W-:Y:S02]  /*48900*/  PRMT R180, R4, 0x3340, R3 ;  /* 0x0000334004b47816 */ /* 0x000fe40000000003 */
[----:B------:R-:W-:Y:S01]  /*48910*/  LOP3.LUT R5, R186, 0xffff, RZ, 0xc0, !PT ;  /* 0x0000ffffba057812 */ /* 0x000fe200078ec0ff */
[----:B------:R-:W4:Y:S01]  /*48920*/  LDL.LU R241, [R1+0x5c4] ;  /* 0x0005c40001f17983 */ /* 0x000f220000300800 */
[----:B------:R-:W-:-:S03]  /*48930*/  LOP3.LUT R3, R177, 0xffff, RZ, 0xc0, !PT ;  /* 0x0000ffffb1037812 */ /* 0x000fc600078ec0ff */
[----:B------:R-:W4:Y:S01]  /*48940*/  LDL.LU R247, [R1+0x5c0] ;  /* 0x0005c00001f77983 */ /* 0x000f220000300800 */
[----:B------:R-:W-:-:S03]  /*48950*/  PRMT R190, R10, 0x3340, R9 ;  /* 0x000033400abe7816 */ /* 0x000fc60000000009 */
[----:B------:R-:W-:Y:S01]  /*48960*/  STL [R1+0x359c], R212 ;  /* 0x00359cd401007387 */ /* 0x000fe20000100800 */
[----:B------:R-:W-:-:S03]  /*48970*/  PRMT R188, R8, 0x3340, R7 ;  /* 0x0000334008bc7816 */ /* 0x000fc60000000007 */
[----:B------:R-:W-:Y:S04]  /*48980*/  STL [R1+0x35a0], R211 ;  /* 0x0035a0d301007387 */ /* 0x000fe80000100800 */
[----:B------:R-:W-:Y:S04]  /*48990*/  STL [R1+0x35a4], R209 ;  /* 0x0035a4d101007387 */ /* 0x000fe80000100800 */
[----:B------:R-:W-:Y:S04]  /*489a0*/  STL [R1+0x35a8], R180 ;  /* 0x0035a8b401007387 */ /* 0x000fe80000100800 */
[----:B------:R-:W-:Y:S04]  /*489b0*/  STL [R1+0x35ac], R190 ;  /* 0x0035acbe01007387 */ /* 0x000fe80000100800 */
[----:B------:R-:W-:Y:S01]  /*489c0*/  STL [R1+0x35b0], R188 ;  /* 0x0035b0bc01007387 */ /* 0x000fe20000100800 */
[----:B--2---:R-:W-:-:S02]  /*489d0*/  LOP3.LUT R6, R244, 0xffff, RZ, 0xc0, !PT ;  /* 0x0000fffff4067812 */ /* 0x004fc400078ec0ff */
[----:B---3--:R-:W-:Y:S02]  /*489e0*/  LOP3.LUT R4, R246, 0xffff, RZ, 0xc0, !PT ;  /* 0x0000fffff6047812 */ /* 0x008fe400078ec0ff */
[----:B------:R-:W-:Y:S02]  /*489f0*/  PRMT R186, R6, 0x3340, R5 ;  /* 0x0000334006ba7816 */ /* 0x000fe40000000005 */
[----:B------:R-:W-:-:S03]  /*48a00*/  PRMT R177, R4, 0x3340, R3 ;  /* 0x0000334004b17816 */ /* 0x000fc60000000003 */
[----:B------:R-:W-:Y:S04]  /*48a10*/  STL [R1+0x35b4], R186 ;  /* 0x0035b4ba01007387 */ /* 0x000fe80000100800 */
[----:B------:R-:W-:Y:S04]  /*48a20*/  STL [R1+0x35b8], R177 ;  /* 0x0035b8b101007387 */ /* 0x000fe80000100800 */
[----:B0-----:R-:W2:Y:S04]  /*48a30*/  LDL.LU R217, [R1+0x5ac] ;  /* 0x0005ac0001d97983 */ /* 0x001ea80000300800 */
[----:B------:R-:W3:Y:S04]  /*48a40*/  LDL.LU R184, [R1+0x5a8] ;  /* 0x0005a80001b87983 */ /* 0x000ee80000300800 */
[----:B------:R-:W3:Y:S04]  /*48a50*/  LDL.LU R220, [R1+0x5a4] ;  /* 0x0005a40001dc7983 */ /* 0x000ee80000300800 */
[----:B------:R-:W3:Y:S04]  /*48a60*/  LDL.LU R183, [R1+0x5a0] ;  /* 0x0005a00001b77983 */ /* 0x000ee80000300800 */
[----:B------:R-:W3:Y:S04]  /*48a70*/  LDL.LU R219, [R1+0x59c] ;  /* 0x00059c0001db7983 */ /* 0x000ee80000300800 */
[----:B------:R-:W3:Y:S04]  /*48a80*/  LDL.LU R221, [R1+0x598] ;  /* 0x0005980001dd7983 */ /* 0x000ee80000300800 */
[----:B------:R-:W3:Y:S01]  /*48a90*/  LDL.LU R223, [R1+0x594] ;  /* 0x0005940001df7983 */ /* 0x000ee20000300800 */
[----:B----4-:R-:W-:-:S03]  /*48aa0*/  LOP3.LUT R10, R243, 0xffff, RZ, 0xc0, !PT ;  /* 0x0000fffff30a7812 */ /* 0x010fc600078ec0ff */
[----:B------:R-:W4:Y:S04]  /*48ab0*/  LDL.LU R243, [R1+0x590] ;  /* 0x0005900001f37983 */ /* 0x000f280000300800 */
[----:B------:R-:W4:Y:S04]  /*48ac0*/  LDL.LU R222, [R1+0x58c] ;  /* 0x00058c0001de7983 */ /* 0x000f280000300800 */
[----:B------:R-:W4:Y:S04]  /*48ad0*/  LDL.LU R224, [R1+0x588] ;  /* 0x0005880001e07983 */ /* 0x000f280000300800 */
[----:B------:R-:W4:Y:S04]  /*48ae0*/  LDL.LU R242, [R1+0x584] ;  /* 0x0005840001f27983 */ /* 0x000f280000300800 */
[----:B------:R-:W4:Y:S04]  /*48af0*/  LDL.LU R244, [R1+0x580] ;  /* 0x0005800001f47983 */ /* 0x000f280000300800 */
[----:B------:R-:W4:Y:S01]  /*48b00*/  LDL.LU R246, [R1+0x57c] ;  /* 0x00057c0001f67983 */ /* 0x000f220000300800 */
[----:B------:R-:W-:-:S02]  /*48b10*/  LOP3.LUT R9, R191, 0xffff, RZ, 0xc0, !PT ;  /* 0x0000ffffbf097812 */ /* 0x000fc400078ec0ff */
[----:B------:R-:W-:Y:S02]  /*48b20*/  LOP3.LUT R7, R189, 0xffff, RZ, 0xc0, !PT ;  /* 0x0000ffffbd077812 */ /* 0x000fe400078ec0ff */
[----:B------:R-:W-:Y:S02]  /*48b30*/  LOP3.LUT R5, R187, 0xffff, RZ, 0xc0, !PT ;  /* 0x0000ffffbb057812 */ /* 0x000fe400078ec0ff */
[----:B------:R-:W-:Y:S02]  /*48b40*/  LOP3.LUT R3, R178, 0xffff, RZ, 0xc0, !PT ;  /* 0x0000ffffb2037812 */ /* 0x000fe400078ec0ff */
[----:B------:R-:W-:Y:S02]  /*48b50*/  LOP3.LUT R8, R245, 0xffff, RZ, 0xc0, !PT ;  /* 0x0000fffff5087812 */ /* 0x000fe400078ec0ff */
[----:B------:R-:W-:Y:S01]  /*48b60*/  PRMT R191, R10, 0x3340, R9 ;  /* 0x000033400abf7816 */ /* 0x000fe20000000009 */
[----:B------:R-:W4:Y:S01]  /*48b70*/  LDL.LU R245, [R1+0x578] ;  /* 0x0005780001f57983 */ /* 0x000f220000300800 */
[----:B------:R-:W-:-:S02]  /*48b80*/  LOP3.LUT R6, R241, 0xffff, RZ, 0xc0, !PT ;  /* 0x0000fffff1067812 */ /* 0x000fc400078ec0ff */
[----:B------:R-:W-:Y:S02]  /*48b90*/  LOP3.LUT R4, R247, 0xffff, RZ, 0xc0, !PT ;  /* 0x0000fffff7047812 */ /* 0x000fe400078ec0ff */
[----:B------:R-:W-:Y:S02]  /*48ba0*/  PRMT R189, R8, 0x3340, R7 ;  /* 0x0000334008bd7816 */ /* 0x000fe40000000007 */
[----:B------:R-:W-:Y:S01]  /*48bb0*/  PRMT R187, R6, 0x3340, R5 ;  /* 0x0000334006bb7816 */ /* 0x000fe20000000005 */
[----:B------:R-:W4:Y:S01]  /*48bc0*/  LDL.LU R241, [R1+0x574] ;  /* 0x0005740001f17983 */ /* 0x000f220000300800 */
[----:B------:R-:W-:-:S03]  /*48bd0*/  PRMT R178, R4, 0x3340, R3 ;  /* 0x0000334004b27816 */ /* 0x000fc60000000003 */
[----:B------:R-:W4:Y:S04]  /*48be0*/  LDL.LU R247, [R1+0x570] ;  /* 0x0005700001f77983 */ /* 0x000f280000300800 */
[----:B------:R-:W-:Y:S04]  /*48bf0*/  STL [R1+0x35bc], R191 ;  /* 0x0035bcbf01007387 */ /* 0x000fe80000100800 */
[----:B------:R-:W-:Y:S04]  /*48c00*/  STL [R1+0x35c0], R189 ;  /* 0x0035c0bd01007387 */ /* 0x000fe80000100800 */
[----:B------:R-:W-:Y:S04]  /*48c10*/  STL [R1+0x35c4], R187 ;  /* 0x0035c4bb01007387 */ /* 0x000fe80000100800 */
[----:B------:R-:W-:Y:S01]  /*48c20*/  STL [R1+0x35c8], R178 ;  /* 0x0035c8b201007387 */ /* 0x000fe20000100800 */
[----:B--2---:R-:W-:-:S02]  /*48c30*/  LOP3.LUT R10, R217, 0xffff, RZ, 0xc0, !PT ;  /* 0x0000ffffd90a7812 */ /* 0x004fc400078ec0ff */
[----:B---3--:R-:W-:Y:S02]  /*48c40*/  LOP3.LUT R9, R219, 0xffff, RZ, 0xc0, !PT ;  /* 0x0000ffffdb097812 */ /* 0x008fe400078ec0ff */
[----:B------:R-:W-:Y:S01]  /*48c50*/  LOP3.LUT R8, R184, 0xffff, RZ, 0xc0, !PT ;  /* 0x0000ffffb8087812 */ /* 0x000fe200078ec0ff */
[----:B------:R-:W2:Y:S04]  /*48c60*/  LDL.LU R217, [R1+0x56c] ;  /* 0x00056c0001d97983 */ /* 0x000ea80000300800 */
[----:B------:R-:W3:Y:S01]  /*48c70*/  LDL.LU R184, [R1+0x568] ;  /* 0x0005680001b87983 */ /* 0x000ee20000300800 */
[----:B------:R-:W-:Y:S02]  /*48c80*/  PRMT R9, R10, 0x3340, R9 ;  /* 0x000033400a097816 */ /* 0x000fe40000000009 */
[----:B------:R-:W-:-:S02]  /*48c90*/  LOP3.LUT R6, R220, 0xffff, RZ, 0xc0, !PT ;  /* 0x0000ffffdc067812 */ /* 0x000fc400078ec0ff */
[----:B------:R-:W-:Y:S01]  /*48ca0*/  LOP3.LUT R4, R183, 0xffff, RZ, 0xc0, !PT ;  /* 0x0000ffffb7047812 */ /* 0x000fe200078ec0ff */
[----:B------:R0:W-:Y:S04]  /*48cb0*/  STL [R1+0x59c], R9 ;  /* 0x00059c0901007387 */ /* 0x0001e80000100800 */
[----:B------:R-:W3:Y:S04]  /*48cc0*/  LDL.LU R220, [R1+0x564] ;  /* 0x0005640001dc7983 */ /* 0x000ee80000300800 */
[----:B------:R-:W3:Y:S04]  /*48cd0*/  LDL.LU R183, [R1+0x560] ;  /* 0x0005600001b77983 */ /* 0x000ee80000300800 */
[----:B------:R-:W3:Y:S01]  /*48ce0*/  LDL.LU R219, [R1+0x55c] ;  /* 0x00055c0001db7983 */ /* 0x000ee20000300800 */
[----:B------:R-:W-:-:S03]  /*48cf0*/  LOP3.LUT R7, R221, 0xffff, RZ, 0xc0, !PT ;  /* 0x0000ffffdd077812 */ /* 0x000fc600078ec0ff */
[----:B------:R-:W3:Y:S01]  /*48d00*/  LDL.LU R221, [R1+0x558] ;  /* 0x0005580001dd7983 */ /* 0x000ee20000300800 */
[----:B------:R-:W-:Y:S02]  /*48d10*/  LOP3.LUT R5, R223, 0xffff, RZ, 0xc0, !PT ;  /* 0x0000ffffdf057812 */ /* 0x000fe400078ec0ff */
[----:B----4-:R-:W-:Y:S01]  /*48d20*/  LOP3.LUT R3, R243, 0xffff, RZ, 0xc0, !PT ;  /* 0x0000fffff3037812 */ /* 0x010fe200078ec0ff */
[----:B------:R-:W4:Y:S04]  /*48d30*/  LDL.LU R223, [R1+0x554] ;  /* 0x0005540001df7983 */ /* 0x000f280000300800 */
[----:B------:R-:W4:Y:S01]  /*48d40*/  LDL.LU R243, [R1+0x550] ;  /* 0x0005500001f37983 */ /* 0x000f220000300800 */
[----:B------:R-:W-:Y:S02]  /*48d50*/  PRMT R7, R8, 0x3340, R7 ;  /* 0x0000334008077816 */ /* 0x000fe40000000007 */
[----:B------:R-:W-:-:S02]  /*48d60*/  PRMT R5, R6, 0x3340, R5 ;  /* 0x0000334006057816 */ /* 0x000fc40000000005 */
[----:B------:R-:W-:Y:S02]  /*48d70*/  LOP3.LUT R10, R222, 0xffff, RZ, 0xc0, !PT ;  /* 0x0000ffffde0a7812 */ /* 0x000fe400078ec0ff */
[----:B0-----:R-:W-:Y:S02]  /*48d80*/  LOP3.LUT R9, R246, 0xffff, RZ, 0xc0, !PT ;  /* 0x0000fffff6097812 */ /* 0x001fe400078ec0ff */
[----:B------:R-:W-:Y:S01]  /*48d90*/  PRMT R3, R4, 0x3340, R3 ;  /* 0x0000334004037816 */ /* 0x000fe20000000003 */
[----:B------:R0:W-:Y:S04]  /*48da0*/  STL [R1+0x598], R7 ;  /* 0x0005980701007387 */ /* 0x0001e80000100800 */
[----:B------:R1:W-:Y:S01]  /*48db0*/  STL [R1+0x594], R5 ;  /* 0x0005940501007387 */ /* 0x0003e20000100800 */
[----:B------:R-:W-:-:S02]  /*48dc0*/  PRMT R9, R10, 0x3340, R9 ;  /* 0x000033400a097816 */ /* 0x000fc40000000009 */
[----:B------:R-:W-:Y:S01]  /*48dd0*/  LOP3.LUT R8, R224, 0xffff, RZ, 0xc0, !PT ;  /* 0x0000ffffe0087812 */ /* 0x000fe200078ec0ff */
[----:B------:R1:W-:Y:S04]  /*48de0*/  STL [R1+0x590], R3 ;  /* 0x0005900301007387 */ /* 0x0003e80000100800 */
[----:B------:R-:W4:Y:S04]  /*48df0*/  LDL.LU R222, [R1+0x54c] ;  /* 0x00054c0001de7983 */ /* 0x000f280000300800 */
[----:B------:R-:W4:Y:S01]  /*48e00*/  LDL.LU R224, [R1+0x548] ;  /* 0x0005480001e07983 */ /* 0x000f220000300800 */
[----:B------:R-:W-:-:S03]  /*48e10*/  LOP3.LUT R6, R242, 0xffff, RZ, 0xc0, !PT ;  /* 0x0000fffff2067812 */ /* 0x000fc600078ec0ff */
[----:B------:R3:W-:Y:S01]  /*48e20*/  STL [R1+0x57c], R9 ;  /* 0x00057c0901007387 */ /* 0x0007e20000100800 */
[----:B------:R-:W-:-:S03]  /*48e30*/  LOP3.LUT R4, R244, 0xffff, RZ, 0xc0, !PT ;  /* 0x0000fffff4047812 */ /* 0x000fc600078ec0ff */
[----:B------:R-:W4:Y:S04]  /*48e40*/  LDL.LU R242, [R1+0x544] ;  /* 0x0005440001f27983 */ /* 0x000f280000300800 */
[----:B------:R-:W4:Y:S04]  /*48e50*/  LDL.LU R244, [R1+0x540] ;  /* 0x0005400001f47983 */ /* 0x000f280000300800 */
[----:B------:R-:W4:Y:S01]  /*48e60*/  LDL.LU R246, [R1+0x53c] ;  /* 0x00053c0001f67983 */ /* 0x000f220000300800 */
[----:B0-----:R-:W-:Y:S02]  /*48e70*/  LOP3.LUT R7, R245, 0xffff, RZ, 0xc0, !PT ;  /* 0x0000fffff5077812 */ /* 0x001fe400078ec0ff */
[----:B-1----:R-:W-:-:S02]  /*48e80*/  LOP3.LUT R5, R241, 0xffff, RZ, 0xc0, !PT ;  /* 0x0000fffff1057812 */ /* 0x002fc400078ec0ff */
[----:B------:R-:W-:Y:S01]  /*48e90*/  LOP3.LUT R3, R247, 0xffff, RZ, 0xc0, !PT ;  /* 0x0000fffff7037812 */ /* 0x000fe200078ec0ff */
[----:B------:R-:W4:Y:S01]  /*48ea0*/  LDL.LU R245, [R1+0x538] ;  /* 0x0005380001f57983 */ /* 0x000f220000300800 */
[----:B------:R-:W-:Y:S02]  /*48eb0*/  PRMT R7, R8, 0x3340, R7 ;  /* 0x0000334008077816 */ /* 0x000fe40000000007 */
[----:B------:R-:W-:Y:S02]  /*48ec0*/  PRMT R5, R6, 0x3340, R5 ;  /* 0x0000334006057816 */ /* 0x000fe40000000005 */
[----:B------:R-:W-:Y:S01]  /*48ed0*/  PRMT R3, R4, 0x3340, R3 ;  /* 0x0000334004037816 */ /* 0x000fe20000000003 */
[----:B------:R-:W4:Y:S04]  /*48ee0*/  LDL.LU R241, [R1+0x534] ;  /* 0x0005340001f17983 */ /* 0x000f280000300800 */
[----:B------:R-:W4:Y:S04]  /*48ef0*/  LDL.LU R247, [R1+0x530] ;  /* 0x0005300001f77983 */ /* 0x000f280000300800 */
[----:B------:R0:W-:Y:S04]  /*48f00*/  STL [R1+0x578], R7 ;  /* 0x0005780701007387 */ /* 0x0001e80000100800 */
[----:B------:R4:W-:Y:S04]  /*48f10*/  STL [R1+0x574], R5 ;  /* 0x0005740501007387 */ /* 0x0009e80000100800 */
[----:B------:R1:W-:Y:S01]  /*48f20*/  STL [R1+0x570], R3 ;  /* 0x0005700301007387 */ /* 0x0003e20000100800 */
[----:B--2---:R-:W-:-:S02]  /*48f30*/  LOP3.LUT R10, R217, 0xffff, RZ, 0xc0, !PT ;  /* 0x0000ffffd90a7812 */ /* 0x004fc400078ec0ff */
[----:B---3--:R-:W-:Y:S01]  /*48f40*/  LOP3.LUT R8, R184, 0xffff, RZ, 0xc0, !PT ;  /* 0x0000ffffb8087812 */ /* 0x008fe200078ec0ff */
[----:B------:R-:W2:Y:S04]  /*48f50*/  LDL.LU R217, [R1+0x52c] ;  /* 0x00052c0001d97983 */ /* 0x000ea80000300800 */
[----:B------:R-:W3:Y:S01]  /*48f60*/  LDL.LU R184, [R1+0x528] ;  /* 0x0005280001b87983 */ /* 0x000ee20000300800 */
[----:B------:R-:W-:-:S04]  /*48f70*/  LOP3.LUT R9, R219, 0xffff, RZ, 0xc0, !PT ;  /* 0x0000ffffdb097812 */ /* 0x000fc800078ec0ff */
[----:B------:R-:W-:Y:S02]  /*48f80*/  PRMT R9, R10, 0x3340, R9 ;  /* 0x000033400a097816 */ /* 0x000fe40000000009 */
[----:B------:R-:W-:Y:S02]  /*48f90*/  LOP3.LUT R6, R220, 0xffff, RZ, 0xc0, !PT ;  /* 0x0000ffffdc067812 */ /* 0x000fe400078ec0ff */
[----:B------:R-:W-:Y:S01]  /*48fa0*/  LOP3.LUT R4, R183, 0xffff, RZ, 0xc0, !PT ;  /* 0x0000ffffb7047812 */ /* 0x000fe200078ec0ff */
[----:B------:R1:W-:Y:S04]  /*48fb0*/  STL [R1+0x55c], R9 ;  /* 0x00055c0901007387 */ /* 0x0003e80000100800 */
[----:B------:R-:W3:Y:S04]  /*48fc0*/  LDL.LU R220, [R1+0x524] ;  /* 0x0005240001dc7983 */ /* 0x000ee80000300800 */
[----:B------:R-:W3:Y:S04]  /*48fd0*/  LDL.LU R183, [R1+0x520] ;  /* 0x0005200001b77983 */ /* 0x000ee80000300800 */
[----:B------:R-:W3:Y:S01]  /*48fe0*/  LDL.LU R219, [R1+0x51c] ;  /* 0x00051c0001db7983 */ /* 0x000ee20000300800 */
[----:B0-----:R-:W-:-:S03]  /*48ff0*/  LOP3.LUT R7, R221, 0xffff, RZ, 0xc0, !PT ;  /* 0x0000ffffdd077812 */ /* 0x001fc600078ec0ff */
[----:B------:R-:W3:Y:S01]  /*49000*/  LDL.LU R221, [R1+0x518] ;  /* 0x0005180001dd7983 */ /* 0x000ee20000300800 */
[----:B----4-:R-:W-:Y:S02]  /*49010*/  LOP3.LUT R5, R223, 0xffff, RZ, 0xc0, !PT ;  /* 0x0000ffffdf057812 */ /* 0x010fe400078ec0ff */
[----:B-1----:R-:W-:Y:S01]  /*49020*/  LOP3.LUT R3, R243, 0xffff, RZ, 0xc0, !PT ;  /* 0x0000fffff3037812 */ /* 0x002fe200078ec0ff */
[----:B------:R-:W4:Y:S04]  /*49030*/  LDL.LU R223, [R1+0x514] ;  /* 0x0005140001df7983 */ /* 0x000f280000300800 */
[----:B------:R-:W4:Y:S01]  /*49040*/  LDL.LU R243, [R1+0x510] ;  /* 0x0005100001f37983 */ /* 0x000f220000300800 */
[----:B------:R-:W-:Y:S02]  /*49050*/  PRMT R7, R8, 0x3340, R7 ;  /* 0x0000334008077816 */ /* 0x000fe40000000007 */
[----:B------:R-:W-:-:S02]  /*49060*/  PRMT R5, R6, 0x3340, R5 ;  /* 0x0000334006057816 */ /* 0x000fc40000000005 */
[----:B------:R-:W-:Y:S02]  /*49070*/  LOP3.LUT R10, R222, 0xffff, RZ, 0xc0, !PT ;  /* 0x0000ffffde0a7812 */ /* 0x000fe400078ec0ff */
[----:B------:R-:W-:Y:S02]  /*49080*/  PRMT R3, R4, 0x3340, R3 ;  /* 0x0000334004037816 */ /* 0x000fe40000000003 */
[----:B------:R-:W-:Y:S01]  /*49090*/  LOP3.LUT R9, R246, 0xffff, RZ, 0xc0, !PT ;  /* 0x0000fffff6097812 */ /* 0x000fe200078ec0ff */
[----:B------:R0:W-:Y:S04]  /*490a0*/  STL [R1+0x558], R7 ;  /* 0x0005580701007387 */ /* 0x0001e80000100800 */
[----:B------:R1:W-:Y:S01]  /*490b0*/  STL [R1+0x554], R5 ;  /* 0x0005540501007387 */ /* 0x0003e20000100800 */
[----:B------:R-:W-:-:S03]  /*490c0*/  PRMT R9, R10, 0x3340, R9 ;  /* 0x000033400a097816 */ /* 0x000fc60000000009 */
[----:B------:R1:W-:Y:S01]  /*490d0*/  STL [R1+0x550], R3 ;  /* 0x0005500301007387 */ /* 0x0003e20000100800 */
[----:B------:R-:W-:-:S03]  /*490e0*/  LOP3.LUT R8, R224, 0xffff, RZ, 0xc0, !PT ;  /* 0x0000ffffe0087812 */ /* 0x000fc600078ec0ff */
        /* <DEDUP_REMOVED lines=89> */
[----:B------:R-:W-:Y:S01]  /*49680*/  PRMT R3, R4, 0x3340, R3 ;  /* 0x0000334004037816 */ /* 0x000fe20000000003 */
[----:B------:R0:W-:Y:S01]  /*49690*/  STL [R1+0x4d8], R7 ;  /* 0x0004d80701007387 */ /* 0x0001e20000100800 */
[----:B------:R-:W-:-:S03]  /*496a0*/  LOP3.LUT R9, R246, 0xffff, RZ, 0xc0, !PT ;  /* 0x0000fffff6097812 */ /* 0x000fc600078ec0ff */
[----:B------:R1:W-:Y:S04]  /*496b0*/  STL [R1+0x4d4], R5 ;  /* 0x0004d40501007387 */ /* 0x0003e80000100800 */
[----:B------:R1:W-:Y:S01]  /*496c0*/  STL [R1+0x4d0], R3 ;  /* 0x0004d00301007387 */ /* 0x0003e20000100800 */
[----:B------:R-:W-:Y:S02]  /*496d0*/  LOP3.LUT R8, R224, 0xffff, RZ, 0xc0, !PT ;  /* 0x0000ffffe0087812 */ /* 0x000fe400078ec0ff */
[----:B------:R-:W-:Y:S01]  /*496e0*/  PRMT R9, R10, 0x3340, R9 ;  /* 0x000033400a097816 */ /* 0x000fe20000000009 */
[----:B------:R-:W4:Y:S04]  /*496f0*/  LDL.LU R222, [R1+0x48c] ;  /* 0x00048c0001de7983 */ /* 0x000f280000300800 */
[----:B------:R-:W4:Y:S01]  /*49700*/  LDL.LU R224, [R1+0x488] ;  /* 0x0004880001e07983 */ /* 0x000f220000300800 */
[----:B------:R-:W-:-:S02]  /*49710*/  LOP3.LUT R6, R242, 0xffff, RZ, 0xc0, !PT ;  /* 0x0000fffff2067812 */ /* 0x000fc400078ec0ff */
[----:B------:R-:W-:Y:S01]  /*49720*/  LOP3.LUT R4, R244, 0xffff, RZ, 0xc0, !PT ;  /* 0x0000fffff4047812 */ /* 0x000fe200078ec0ff */
[----:B------:R3:W-:Y:S04]  /*49730*/  STL [R1+0x4bc], R9 ;  /* 0x0004bc0901007387 */ /* 0x0007e80000100800 */
[----:B------:R-:W4:Y:S04]  /*49740*/  LDL.LU R242, [R1+0x484] ;  /* 0x0004840001f27983 */ /* 0x000f280000300800 */
[----:B------:R-:W4:Y:S04]  /*49750*/  LDL.LU R244, [R1+0x480] ;  /* 0x0004800001f47983 */ /* 0x000f280000300800 */
[----:B------:R-:W4:Y:S01]  /*49760*/  LDL.LU R246, [R1+0x47c] ;  /* 0x00047c0001f67983 */ /* 0x000f220000300800 */
[----:B0-----:R-:W-:-:S02]  /*49770*/  LOP3.LUT R7, R245, 0xffff, RZ, 0xc0, !PT ;  /* 0x0000fffff5077812 */ /* 0x001fc400078ec0ff */
[----:B-1----:R-:W-:Y:S02]  /*49780*/  LOP3.LUT R5, R241, 0xffff, RZ, 0xc0, !PT ;  /* 0x0000fffff1057812 */ /* 0x002fe400078ec0ff */
        /* <DEDUP_REMOVED lines=286> */
[----:B0-----:R-:W-:-:S03]  /*4a970*/  LOP3.LUT R7, R245, 0xffff, RZ, 0xc0, !PT ;  /* 0x0000fffff5077812 */ /* 0x001fc600078ec0ff */
[----:B------:R-:W4:Y:S01]  /*4a980*/  LDL.LU R245, [R1+0x2f0] ;  /* 0x0002f00001f57983 */ /* 0x000f220000300800 */
[----:B-1----:R-:W-:Y:S02]  /*4a990*/  LOP3.LUT R5, R241, 0xffff, RZ, 0xc0, !PT ;  /* 0x0000fffff1057812 */ /* 0x002fe400078ec0ff */
[----:B------:R-:W-:Y:S02]  /*4a9a0*/  LOP3.LUT R3, R247, 0xffff, RZ, 0xc0, !PT ;  /* 0x0000fffff7037812 */ /* 0x000fe400078ec0ff */
[----:B------:R-:W-:Y:S01]  /*4a9b0*/  PRMT R7, R8, 0x3340, R7 ;  /* 0x0000334008077816 */ /* 0x000fe20000000007 */
[----:B------:R-:W4:Y:S01]  /*4a9c0*/  LDL.LU R241, [R1+0x2ec] ;  /* 0x0002ec0001f17983 */ /* 0x000f220000300800 */
[----:B------:R-:W-:Y:S02]  /*4a9d0*/  PRMT R5, R6, 0x3340, R5 ;  /* 0x0000334006057816 */ /* 0x000fe40000000005 */
[----:B------:R-:W-:Y:S01]  /*4a9e0*/  PRMT R3, R4, 0x3340, R3 ;  /* 0x0000334004037816 */ /* 0x000fe20000000003 */
        /* <DEDUP_REMOVED lines=75> */
[----:B------:R0:W-:Y:S01]  /*4aea0*/  STL [R1+0x2d0], R7 ;  /* 0x0002d00701007387 */ /* 0x0001e20000100800 */
[----:B------:R-:W-:-:S03]  /*4aeb0*/  LOP3.LUT R9, R246, 0xffff, RZ, 0xc0, !PT ;  /* 0x0000fffff6097812 */ /* 0x000fc600078ec0ff */
[----:B------:R1:W-:Y:S01]  /*4aec0*/  STL [R1+0x2cc], R5 ;  /* 0x0002cc0501007387 */ /* 0x0003e20000100800 */
[----:B------:R-:W-:Y:S02]  /*4aed0*/  PRMT R9, R10, 0x3340, R9 ;  /* 0x000033400a097816 */ /* 0x000fe40000000009 */
[----:B0-----:R-:W-:Y:S01]  /*4aee0*/  LOP3.LUT R7, R245, 0xffff, RZ, 0xc0, !PT ;  /* 0x0000fffff5077812 */ /* 0x001fe200078ec0ff */
[----:B------:R0:W-:Y:S04]  /*4aef0*/  STL [R1+0x2c8], R3 ;  /* 0x0002c80301007387 */ /* 0x0001e80000100800 */
[----:B------:R-:W4:Y:S01]  /*4af00*/  LDL.LU R222, [R1+0x284] ;  /* 0x0002840001de7983 */ /* 0x000f220000300800 */
[----:B------:R-:W-:-:S03]  /*4af10*/  PRMT R7, R8, 0x3340, R7 ;  /* 0x0000334008077816 */ /* 0x000fc60000000007 */
[----:B------:R3:W-:Y:S04]  /*4af20*/  STL [R1+0x2b4], R9 ;  /* 0x0002b40901007387 */ /* 0x0007e80000100800 */
[----:B------:R-:W4:Y:S01]  /*4af30*/  LDL.LU R224, [R1+0x280] ;  /* 0x0002800001e07983 */ /* 0x000f220000300800 */
[----:B------:R-:W-:Y:S02]  /*4af40*/  LOP3.LUT R6, R242, 0xffff, RZ, 0xc0, !PT ;  /* 0x0000fffff2067812 */ /* 0x000fe400078ec0ff */
[----:B------:R-:W-:Y:S01]  /*4af50*/  LOP3.LUT R4, R244, 0xffff, RZ, 0xc0, !PT ;  /* 0x0000fffff4047812 */ /* 0x000fe200078ec0ff */
[----:B------:R3:W-:Y:S04]  /*4af60*/  STL [R1+0x2b0], R7 ;  /* 0x0002b00701007387 */ /* 0x0007e80000100800 */
[----:B------:R-:W4:Y:S04]  /*4af70*/  LDL.LU R242, [R1+0x27c] ;  /* 0x00027c0001f27983 */ /* 0x000f280000300800 */
[----:B------:R-:W4:Y:S04]  /*4af80*/  LDL.LU R244, [R1+0x278] ;  /* 0x0002780001f47983 */ /* 0x000f280000300800 */
[----:B------:R-:W4:Y:S01]  /*4af90*/  LDL.LU R246, [R1+0x274] ;  /* 0x0002740001f67983 */ /* 0x000f220000300800 */
[----:B-1----:R-:W-:-:S02]  /*4afa0*/  LOP3.LUT R5, R241, 0xffff, RZ, 0xc0, !PT ;  /* 0x0000fffff1057812 */ /* 0x002fc400078ec0ff */
[----:B0-----:R-:W-:Y:S01]  /*4afb0*/  LOP3.LUT R3, R247, 0xffff, RZ, 0xc0, !PT ;  /* 0x0000fffff7037812 */ /* 0x001fe200078ec0ff */
[----:B------:R-:W4:Y:S04]  /*4afc0*/  LDL.LU R245, [R1+0x270] ;  /* 0x0002700001f57983 */ /* 0x000f280000300800 */
[----:B------:R-:W4:Y:S01]  /*4afd0*/  LDL.LU R241, [R1+0x26c] ;  /* 0x00026c0001f17983 */ /* 0x000f220000300800 */
[----:B------:R-:W-:Y:S02]  /*4afe0*/  PRMT R5, R6, 0x3340, R5 ;  /* 0x0000334006057816 */ /* 0x000fe40000000005 */
[----:B------:R-:W-:Y:S01]  /*4aff0*/  PRMT R3, R4, 0x3340, R3 ;  /* 0x0000334004037816 */ /* 0x000fe20000000003 */
[----:B------:R-:W4:Y:S04]  /*4b000*/  LDL.LU R247, [R1+0x268] ;  /* 0x0002680001f77983 */ /* 0x000f280000300800 */
[----:B------:R4:W-:Y:S04]  /*4b010*/  STL [R1+0x2ac], R5 ;  /* 0x0002ac0501007387 */ /* 0x0009e80000100800 */
[----:B------:R0:W-:Y:S01]  /*4b020*/  STL [R1+0x2a8], R3 ;  /* 0x0002a80301007387 */ /* 0x0001e20000100800 */
[----:B--2---:R-:W-:-:S02]  /*4b030*/  LOP3.LUT R10, R217, 0xffff, RZ, 0xc0, !PT ;  /* 0x0000ffffd90a7812 */ /* 0x004fc400078ec0ff */
[----:B---3--:R-:W-:Y:S01]  /*4b040*/  LOP3.LUT R8, R184, 0xffff, RZ, 0xc0, !PT ;  /* 0x0000ffffb8087812 */ /* 0x008fe200078ec0ff */
[----:B------:R-:W2:Y:S01]  /*4b050*/  LDL.LU R217, [R1+0x264] ;  /* 0x0002640001d97983 */ /* 0x000ea20000300800 */
[----:B------:R-:W-:Y:S02]  /*4b060*/  LOP3.LUT R9, R219, 0xffff, RZ, 0xc0, !PT ;  /* 0x0000ffffdb097812 */ /* 0x000fe400078ec0ff */
[----:B------:R-:W-:Y:S02]  /*4b070*/  LOP3.LUT R7, R221, 0xffff, RZ, 0xc0, !PT ;  /* 0x0000ffffdd077812 */ /* 0x000fe400078ec0ff */
[----:B------:R-:W-:Y:S02]  /*4b080*/  PRMT R9, R10, 0x3340, R9 ;  /* 0x000033400a097816 */ /* 0x000fe40000000009 */
[----:B------:R-:W-:-:S03]  /*4b090*/  PRMT R7, R8, 0x3340, R7 ;  /* 0x0000334008077816 */ /* 0x000fc60000000007 */
[----:B------:R1:W-:Y:S04]  /*4b0a0*/  STL [R1+0x288], R9 ;  /* 0x0002880901007387 */ /* 0x0003e80000100800 */
[----:B------:R-:W3:Y:S01]  /*4b0b0*/  LDL.LU R184, [R1+0x260] ;  /* 0x0002600001b87983 */ /* 0x000ee20000300800 */
[----:B------:R-:W-:-:S03]  /*4b0c0*/  LOP3.LUT R6, R220, 0xffff, RZ, 0xc0, !PT ;  /* 0x0000ffffdc067812 */ /* 0x000fc600078ec0ff */
[----:B------:R1:W-:Y:S01]  /*4b0d0*/  STL [R1+0x294], R7 ;  /* 0x0002940701007387 */ /* 0x0003e20000100800 */
[----:B------:R-:W-:-:S03]  /*4b0e0*/  LOP3.LUT R4, R183, 0xffff, RZ, 0xc0, !PT ;  /* 0x0000ffffb7047812 */ /* 0x000fc600078ec0ff */
[----:B------:R-:W3:Y:S04]  /*4b0f0*/  LDL.LU R220, [R1+0x25c] ;  /* 0x00025c0001dc7983 */ /* 0x000ee80000300800 */
[----:B------:R-:W3:Y:S04]  /*4b100*/  LDL.LU R183, [R1+0x258] ;  /* 0x0002580001b77983 */ /* 0x000ee80000300800 */
[----:B------:R-:W3:Y:S01]  /*4b110*/  LDL.LU R219, [R1+0x254] ;  /* 0x0002540001db7983 */ /* 0x000ee20000300800 */
[----:B----4-:R-:W-:-:S03]  /*4b120*/  LOP3.LUT R5, R223, 0xffff, RZ, 0xc0, !PT ;  /* 0x0000ffffdf057812 */ /* 0x010fc600078ec0ff */
[----:B------:R-:W4:Y:S01]  /*4b130*/  LDL.LU R221, [R1+0x250] ;  /* 0x0002500001dd7983 */ /* 0x000f220000300800 */
[----:B0-----:R-:W-:-:S03]  /*4b140*/  LOP3.LUT R3, R243, 0xffff, RZ, 0xc0, !PT ;  /* 0x0000fffff3037812 */ /* 0x001fc600078ec0ff */
[----:B------:R-:W4:Y:S04]  /*4b150*/  LDL.LU R223, [R1+0x24c] ;  /* 0x00024c0001df7983 */ /* 0x000f280000300800 */
[----:B------:R-:W4:Y:S01]  /*4b160*/  LDL.LU R243, [R1+0x248] ;  /* 0x0002480001f37983 */ /* 0x000f220000300800 */
[----:B------:R-:W-:Y:S02]  /*4b170*/  PRMT R188, R6, 0x3340, R5 ;  /* 0x0000334006bc7816 */ /* 0x000fe40000000005 */
[----:B------:R-:W-:Y:S02]  /*4b180*/  PRMT R3, R4, 0x3340, R3 ;  /* 0x0000334004037816 */ /* 0x000fe40000000003 */
[----:B------:R-:W-:Y:S01]  /*4b190*/  LOP3.LUT R10, R222, 0xffff, RZ, 0xc0, !PT ;  /* 0x0000ffffde0a7812 */ /* 0x000fe200078ec0ff */
[----:B------:R-:W-:Y:S04]  /*4b1a0*/  STL [R1+0x3624], R188 ;  /* 0x003624bc01007387 */ /* 0x000fe80000100800 */
[----:B------:R0:W-:Y:S01]  /*4b1b0*/  STL [R1+0x28c], R3 ;  /* 0x00028c0301007387 */ /* 0x0001e20000100800 */
[----:B------:R-:W-:-:S03]  /*4b1c0*/  LOP3.LUT R8, R224, 0xffff, RZ, 0xc0, !PT ;  /* 0x0000ffffe0087812 */ /* 0x000fc600078ec0ff */
[----:B------:R-:W4:Y:S04]  /*4b1d0*/  LDL.LU R222, [R1+0x244] ;  /* 0x0002440001de7983 */ /* 0x000f280000300800 */
[----:B------:R-:W4:Y:S01]  /*4b1e0*/  LDL.LU R224, [R1+0x240] ;  /* 0x0002400001e07983 */ /* 0x000f220000300800 */
[----:B-1----:R-:W-:-:S04]  /*4b1f0*/  LOP3.LUT R9, R246, 0xffff, RZ, 0xc0, !PT ;  /* 0x0000fffff6097812 */ /* 0x002fc800078ec0ff */
[----:B------:R-:W-:Y:S02]  /*4b200*/  PRMT R9, R10, 0x3340, R9 ;  /* 0x000033400a097816 */ /* 0x000fe40000000009 */
[----:B------:R-:W-:Y:S02]  /*4b210*/  LOP3.LUT R6, R242, 0xffff, RZ, 0xc0, !PT ;  /* 0x0000fffff2067812 */ /* 0x000fe400078ec0ff */
[----:B------:R-:W-:Y:S01]  /*4b220*/  LOP3.LUT R4, R244, 0xffff, RZ, 0xc0, !PT ;  /* 0x0000fffff4047812 */ /* 0x000fe200078ec0ff */
[----:B------:R3:W-:Y:S04]  /*4b230*/  STL [R1+0x268], R9 ;  /* 0x0002680901007387 */ /* 0x0007e80000100800 */
[----:B------:R-:W4:Y:S04]  /*4b240*/  LDL.LU R242, [R1+0x23c] ;  /* 0x00023c0001f27983 */ /* 0x000f280000300800 */
[----:B------:R-:W4:Y:S04]  /*4b250*/  LDL.LU R244, [R1+0x238] ;  /* 0x0002380001f47983 */ /* 0x000f280000300800 */
[----:B------:R-:W4:Y:S01]  /*4b260*/  LDL.LU R246, [R1+0x234] ;  /* 0x0002340001f67983 */ /* 0x000f220000300800 */
[----:B------:R-:W-:-:S02]  /*4b270*/  LOP3.LUT R7, R245, 0xffff, RZ, 0xc0, !PT ;  /* 0x0000fffff5077812 */ /* 0x000fc400078ec0ff */
[----:B------:R-:W-:Y:S01]  /*4b280*/  LOP3.LUT R5, R241, 0xffff, RZ, 0xc0, !PT ;  /* 0x0000fffff1057812 */ /* 0x000fe200078ec0ff */
[----:B------:R-:W4:Y:S01]  /*4b290*/  LDL.LU R245, [R1+0x230] ;  /* 0x0002300001f57983 */ /* 0x000f220000300800 */
[----:B0-----:R-:W-:-:S03]  /*4b2a0*/  LOP3.LUT R3, R247, 0xffff, RZ, 0xc0, !PT ;  /* 0x0000fffff7037812 */ /* 0x001fc600078ec0ff */
[----:B------:R-:W4:Y:S04]  /*4b2b0*/  LDL.LU R241, [R1+0x22c] ;  /* 0x00022c0001f17983 */ /* 0x000f280000300800 */
[----:B------:R-:W4:Y:S01]  /*4b2c0*/  LDL.LU R247, [R1+0x228] ;  /* 0x0002280001f77983 */ /* 0x000f220000300800 */
[----:B------:R-:W-:Y:S02]  /*4b2d0*/  PRMT R7, R8, 0x3340, R7 ;  /* 0x0000334008077816 */ /* 0x000fe40000000007 */
[----:B------:R-:W-:Y:S02]  /*4b2e0*/  PRMT R5, R6, 0x3340, R5 ;  /* 0x0000334006057816 */ /* 0x000fe40000000005 */
[----:B------:R-:W-:Y:S01]  /*4b2f0*/  PRMT R3, R4, 0x3340, R3 ;  /* 0x0000334004037816 */ /* 0x000fe20000000003 */
[----:B------:R4:W-:Y:S04]  /*4b300*/  STL [R1+0x274], R7 ;  /* 0x0002740701007387 */ /* 0x0009e80000100800 */
[----:B------:R0:W-:Y:S04]  /*4b310*/  STL [R1+0x270], R5 ;  /* 0x0002700501007387 */ /* 0x0001e80000100800 */
[----:B------:R1:W-:Y:S01]  /*4b320*/  STL [R1+0x26c], R3 ;  /* 0x00026c0301007387 */ /* 0x0003e20000100800 */
[----:B--2---:R-:W-:-:S03]  /*4b330*/  LOP3.LUT R10, R217, 0xffff, RZ, 0xc0, !PT ;  /* 0x0000ffffd90a7812 */ /* 0x004fc600078ec0ff */
[----:B------:R-:W2:Y:S01]  /*4b340*/  LDL.LU R217, [R1+0x224] ;  /* 0x0002240001d97983 */ /* 0x000ea20000300800 */
[----:B---3--:R-:W-:Y:S02]  /*4b350*/  LOP3.LUT R9, R219, 0xffff, RZ, 0xc0, !PT ;  /* 0x0000ffffdb097812 */ /* 0x008fe400078ec0ff */
[----:B------:R-:W-:Y:S02]  /*4b360*/  LOP3.LUT R8, R184, 0xffff, RZ, 0xc0, !PT ;  /* 0x0000ffffb8087812 */ /* 0x000fe400078ec0ff */
[----:B------:R-:W-:Y:S01]  /*4b370*/  LOP3.LUT R6, R220, 0xffff, RZ, 0xc0, !PT ;  /* 0x0000ffffdc067812 */ /* 0x000fe200078ec0ff */
[----:B------:R-:W3:Y:S01]  /*4b380*/  LDL.LU R184, [R1+0x220] ;  /* 0x0002200001b87983 */ /* 0x000ee20000300800 */
[----:B------:R-:W-:Y:S02]  /*4b390*/  PRMT R9, R10, 0x3340, R9 ;  /* 0x000033400a097816 */ /* 0x000fe40000000009 */
[----:B------:R-:W-:-:S03]  /*4b3a0*/  LOP3.LUT R4, R183, 0xffff, RZ, 0xc0, !PT ;  /* 0x0000ffffb7047812 */ /* 0x000fc600078ec0ff */
[----:B------:R1:W-:Y:S04]  /*4b3b0*/  STL [R1+0x248], R9 ;  /* 0x0002480901007387 */ /* 0x0003e80000100800 */
[----:B------:R-:W3:Y:S04]  /*4b3c0*/  LDL.LU R220, [R1+0x21c] ;  /* 0x00021c0001dc7983 */ /* 0x000ee80000300800 */
[----:B------:R-:W3:Y:S04]  /*4b3d0*/  LDL.LU R183, [R1+0x218] ;  /* 0x0002180001b77983 */ /* 0x000ee80000300800 */
[----:B------:R-:W3:Y:S01]  /*4b3e0*/  LDL.LU R219, [R1+0x214] ;  /* 0x0002140001db7983 */ /* 0x000ee20000300800 */
[----:B----4-:R-:W-:-:S02]  /*4b3f0*/  LOP3.LUT R7, R221, 0xffff, RZ, 0xc0, !PT ;  /* 0x0000ffffdd077812 */ /* 0x010fc400078ec0ff */
[----:B0-----:R-:W-:Y:S01]  /*4b400*/  LOP3.LUT R5, R223, 0xffff, RZ, 0xc0, !PT ;  /* 0x0000ffffdf057812 */ /* 0x001fe200078ec0ff */
[----:B------:R-:W4:Y:S01]  /*4b410*/  LDL.LU R221, [R1+0x210] ;  /* 0x0002100001dd7983 */ /* 0x000f220000300800 */
[----:B-1----:R-:W-:-:S03]  /*4b420*/  LOP3.LUT R3, R243, 0xffff, RZ, 0xc0, !PT ;  /* 0x0000fffff3037812 */ /* 0x002fc600078ec0ff */
[----:B------:R-:W4:Y:S04]  /*4b430*/  LDL.LU R223, [R1+0x20c] ;  /* 0x00020c0001df7983 */ /* 0x000f280000300800 */
[----:B------:R-:W4:Y:S01]  /*4b440*/  LDL.LU R243, [R1+0x208] ;  /* 0x0002080001f37983 */ /* 0x000f220000300800 */
[----:B------:R-:W-:Y:S02]  /*4b450*/  PRMT R7, R8, 0x3340, R7 ;  /* 0x0000334008077816 */ /* 0x000fe40000000007 */
[----:B------:R-:W-:Y:S02]  /*4b460*/  PRMT R5, R6, 0x3340, R5 ;  /* 0x0000334006057816 */ /* 0x000fe40000000005 */
[----:B------:R-:W-:Y:S02]  /*4b470*/  LOP3.LUT R10, R222, 0xffff, RZ, 0xc0, !PT ;  /* 0x0000ffffde0a7812 */ /* 0x000fe400078ec0ff */
[----:B------:R-:W-:Y:S01]  /*4b480*/  PRMT R3, R4, 0x3340, R3 ;  /* 0x0000334004037816 */ /* 0x000fe20000000003 */
[----:B------:R0:W-:Y:S04]  /*4b490*/  STL [R1+0x254], R7 ;  /* 0x0002540701007387 */ /* 0x0001e80000100800 */
[----:B------:R-:W-:Y:S01]  /*4b4a0*/  STL [R1+0x250], R5 ;  /* 0x0002500501007387 */ /* 0x000fe20000100800 */
[----:B------:R-:W-:-:S03]  /*4b4b0*/  LOP3.LUT R9, R246, 0xffff, RZ, 0xc0, !PT ;  /* 0x0000fffff6097812 */ /* 0x000fc600078ec0ff */
[----:B------:R1:W-:Y:S01]  /*4b4c0*/  STL [R1+0x24c], R3 ;  /* 0x00024c0301007387 */ /* 0x0003e20000100800 */
[----:B------:R-:W-:-:S03]  /*4b4d0*/  LOP3.LUT R8, R224, 0xffff, RZ, 0xc0, !PT ;  /* 0x0000ffffe0087812 */ /* 0x000fc600078ec0ff */
[----:B------:R-:W4:Y:S01]  /*4b4e0*/  LDL.LU R222, [R1+0x204] ;  /* 0x0002040001de7983 */ /* 0x000f220000300800 */
[----:B------:R-:W-:-:S03]  /*4b4f0*/  PRMT R9, R10, 0x3340, R9 ;  /* 0x000033400a097816 */ /* 0x000fc60000000009 */
[----:B------:R-:W4:Y:S01]  /*4b500*/  LDL.LU R224, [R1+0x200] ;  /* 0x0002000001e07983 */ /* 0x000f220000300800 */
[----:B------:R-:W-:Y:S02]  /*4b510*/  LOP3.LUT R6, R242, 0xffff, RZ, 0xc0, !PT ;  /* 0x0000fffff2067812 */ /* 0x000fe400078ec0ff */
[----:B------:R-:W-:Y:S01]  /*4b520*/  LOP3.LUT R4, R244, 0xffff, RZ, 0xc0, !PT ;  /* 0x0000fffff4047812 */ /* 0x000fe200078ec0ff */
[----:B------:R3:W-:Y:S04]  /*4b530*/  STL [R1+0x228], R9 ;  /* 0x0002280901007387 */ /* 0x0007e80000100800 */
[----:B------:R-:W4:Y:S04]  /*4b540*/  LDL.LU R242, [R1+0x1fc] ;  /* 0x0001fc0001f27983 */ /* 0x000f280000300800 */
[----:B------:R-:W4:Y:S04]  /*4b550*/  LDL.LU R244, [R1+0x1f8] ;  /* 0x0001f80001f47983 */ /* 0x000f280000300800 */
[----:B------:R-:W4:Y:S01]  /*4b560*/  LDL.LU R246, [R1+0x1f4] ;  /* 0x0001f40001f67983 */ /* 0x000f220000300800 */
[----:B0-----:R-:W-:-:S02]  /*4b570*/  LOP3.LUT R7, R245, 0xffff, RZ, 0xc0, !PT ;  /* 0x0000fffff5077812 */ /* 0x001fc400078ec0ff */
[----:B-1----:R-:W-:Y:S01]  /*4b580*/  LOP3.LUT R3, R247, 0xffff, RZ, 0xc0, !PT ;  /* 0x0000fffff7037812 */ /* 0x002fe200078ec0ff */
[----:B------:R-:W4:Y:S04]  /*4b590*/  LDL.LU R245, [R1+0x1f0] ;  /* 0x0001f00001f57983 */ /* 0x000f280000300800 */
[----:B------:R-:W4:Y:S01]  /*4b5a0*/  LDL.LU R247, [R1+0x1ec] ;  /* 0x0001ec0001f77983 */ /* 0x000f220000300800 */
[----:B------:R-:W-:Y:S02]  /*4b5b0*/  PRMT R7, R8, 0x3340, R7 ;  /* 0x0000334008077816 */ /* 0x000fe40000000007 */
[----:B------:R-:W-:Y:S02]  /*4b5c0*/  LOP3.LUT R5, R241, 0xffff, RZ, 0xc0, !PT ;  /* 0x0000fffff1057812 */ /* 0x000fe400078ec0ff */
[----:B------:R-:W-:-:S02]  /*4b5d0*/  PRMT R3, R4, 0x3340, R3 ;  /* 0x0000334004037816 */ /* 0x000fc40000000003 */
[----:B------:R-:W-:Y:S01]  /*4b5e0*/  PRMT R5, R6, 0x3340, R5 ;  /* 0x0000334006057816 */ /* 0x000fe20000000005 */
[----:B------:R4:W-:Y:S04]  /*4b5f0*/  STL [R1+0x234], R7 ;  /* 0x0002340701007387 */ /* 0x0009e80000100800 */
[----:B------:R-:W4:Y:S04]  /*4b600*/  LDL.LU R241, [R1+0x1e8] ;  /* 0x0001e80001f17983 */ /* 0x000f280000300800 */
[----:B------:R0:W-:Y:S04]  /*4b610*/  STL [R1+0x230], R5 ;  /* 0x0002300501007387 */ /* 0x0001e80000100800 */
[----:B------:R1:W-:Y:S01]  /*4b620*/  STL [R1+0x22c], R3 ;  /* 0x00022c0301007387 */ /* 0x0003e20000100800 */
[----:B--2---:R-:W-:-:S03]  /*4b630*/  LOP3.LUT R10, R217, 0xffff, RZ, 0xc0, !PT ;  /* 0x0000ffffd90a7812 */ /* 0x004fc600078ec0ff */
[----:B------:R-:W2:Y:S01]  /*4b640*/  LDL.LU R217, [R1+0x1e4] ;  /* 0x0001e40001d97983 */ /* 0x000ea20000300800 */
[----:B---3--:R-:W-:-:S03]  /*4b650*/  LOP3.LUT R8, R184, 0xffff, RZ, 0xc0, !PT ;  /* 0x0000ffffb8087812 */ /* 0x008fc600078ec0ff */
[----:B------:R-:W3:Y:S01]  /*4b660*/  LDL.LU R184, [R1+0x1e0] ;  /* 0x0001e00001b87983 */ /* 0x000ee20000300800 */
[----:B------:R-:W-:-:S04]  /*4b670*/  LOP3.LUT R9, R219, 0xffff, RZ, 0xc0, !PT ;  /* 0x0000ffffdb097812 */ /* 0x000fc800078ec0ff */
[----:B------:R-:W-:Y:S02]  /*4b680*/  PRMT R9, R10, 0x3340, R9 ;  /* 0x000033400a097816 */ /* 0x000fe40000000009 */
[----:B------:R-:W-:Y:S02]  /*4b690*/  LOP3.LUT R6, R220, 0xffff, RZ, 0xc0, !PT ;  /* 0x0000ffffdc067812 */ /* 0x000fe400078ec0ff */
[----:B------:R-:W-:Y:S01]  /*4b6a0*/  LOP3.LUT R4, R183, 0xffff, RZ, 0xc0, !PT ;  /* 0x0000ffffb7047812 */ /* 0x000fe200078ec0ff */
[----:B------:R1:W-:Y:S04]  /*4b6b0*/  STL [R1+0x210], R9 ;  /* 0x0002100901007387 */ /* 0x0003e80000100800 */
[----:B------:R-:W3:Y:S04]  /*4b6c0*/  LDL.LU R220, [R1+0x1dc] ;  /* 0x0001dc0001dc7983 */ /* 0x000ee80000300800 */
[----:B------:R-:W2:Y:S01]  /*4b6d0*/  LDL.LU R183, [R1+0x1d8] ;  /* 0x0001d80001b77983 */ /* 0x000ea20000300800 */
[----:B----4-:R-:W-:-:S03]  /*4b6e0*/  LOP3.LUT R7, R221, 0xffff, RZ, 0xc0, !PT ;  /* 0x0000ffffdd077812 */ /* 0x010fc600078ec0ff */
[----:B------:R-:W4:Y:S01]  /*4b6f0*/  LDL.LU R219, [R1+0x1d4] ;  /* 0x0001d40001db7983 */ /* 0x000f220000300800 */
[----:B0-----:R-:W-:-:S03]  /*4b700*/  LOP3.LUT R5, R223, 0xffff, RZ, 0xc0, !PT ;  /* 0x0000ffffdf057812 */ /* 0x001fc600078ec0ff */
[----:B------:R-:W3:Y:S01]  /*4b710*/  LDL.LU R221, [R1+0x1d0] ;  /* 0x0001d00001dd7983 */ /* 0x000ee20000300800 */
[----:B-1----:R-:W-:-:S03]  /*4b720*/  LOP3.LUT R3, R243, 0xffff, RZ, 0xc0, !PT ;  /* 0x0000fffff3037812 */ /* 0x002fc600078ec0ff */
[----:B------:R-:W3:Y:S04]  /*4b730*/  LDL.LU R223, [R1+0x1cc] ;  /* 0x0001cc0001df7983 */ /* 0x000ee80000300800 */
[----:B------:R-:W3:Y:S01]  /*4b740*/  LDL.LU R243, [R1+0x1c8] ;  /* 0x0001c80001f37983 */ /* 0x000ee20000300800 */
[----:B------:R-:W-:Y:S02]  /*4b750*/  PRMT R7, R8, 0x3340, R7 ;  /* 0x0000334008077816 */ /* 0x000fe40000000007 */
[----:B------:R-:W-:Y:S02]  /*4b760*/  PRMT R5, R6, 0x3340, R5 ;  /* 0x0000334006057816 */ /* 0x000fe40000000005 */
[----:B------:R-:W-:Y:S02]  /*4b770*/  PRMT R3, R4, 0x3340, R3 ;  /* 0x0000334004037816 */ /* 0x000fe40000000003 */
[----:B------:R-:W-:Y:S01]  /*4b780*/  LOP3.LUT R10, R222, 0xffff, RZ, 0xc0, !PT ;  /* 0x0000ffffde0a7812 */ /* 0x000fe200078ec0ff */
[----:B------:R-:W-:Y:S04]  /*4b790*/  STL [R1+0x21c], R7 ;  /* 0x00021c0701007387 */ /* 0x000fe80000100800 */
[----:B------:R0:W-:Y:S04]  /*4b7a0*/  STL [R1+0x218], R5 ;  /* 0x0002180501007387 */ /* 0x0001e80000100800 */
[----:B------:R1:W-:Y:S04]  /*4b7b0*/  STL [R1+0x214], R3 ;  /* 0x0002140301007387 */ /* 0x0003e80000100800 */
[----:B------:R-:W3:Y:S01]  /*4b7c0*/  LDL.LU R222, [R1+0x1c4] ;  /* 0x0001c40001de7983 */ /* 0x000ee20000300800 */
[----:B------:R-:W-:-:S02]  /*4b7d0*/  LOP3.LUT R9, R246, 0xffff, RZ, 0xc0, !PT ;  /* 0x0000fffff6097812 */ /* 0x000fc400078ec0ff */
[----:B------:R-:W-:Y:S02]  /*4b7e0*/  LOP3.LUT R6, R242, 0xffff, RZ, 0xc0, !PT ;  /* 0x0000fffff2067812 */ /* 0x000fe400078ec0ff */
[----:B------:R-:W-:Y:S01]  /*4b7f0*/  LOP3.LUT R8, R224, 0xffff, RZ, 0xc0, !PT ;  /* 0x0000ffffe0087812 */ /* 0x000fe200078ec0ff */
[----:B------:R-:W3:Y:S01]  /*4b800*/  LDL.LU R242, [R1+0x1c0] ;  /* 0x0001c00001f27983 */ /* 0x000ee20000300800 */
[----:B------:R-:W-:Y:S02]  /*4b810*/  PRMT R9, R10, 0x3340, R9 ;  /* 0x000033400a097816 */ /* 0x000fe40000000009 */
[----:B0-----:R-:W-:Y:S02]  /*4b820*/  LOP3.LUT R5, R247, 0xffff, RZ, 0xc0, !PT ;  /* 0x0000fffff7057812 */ /* 0x001fe400078ec0ff */
[----:B------:R-:W3:Y:S04]  /*4b830*/  LDL.LU R247, [R1+0x1bc] ;  /* 0x0001bc0001f77983 */ /* 0x000ee80000300800 */
[----:B------:R-:W3:Y:S01]  /*4b840*/  LDL.LU R224, [R1+0x1b8] ;  /* 0x0001b80001e07983 */ /* 0x000ee20000300800 */
[----:B------:R-:W-:-:S03]  /*4b850*/  LOP3.LUT R4, R244, 0xffff, RZ, 0xc0, !PT ;  /* 0x0000fffff4047812 */ /* 0x000fc600078ec0ff */
[----:B------:R4:W-:Y:S04]  /*4b860*/  STL [R1+0x200], R9 ;  /* 0x0002000901007387 */ /* 0x0009e80000100800 */
[----:B------:R-:W3:Y:S01]  /*4b870*/  LDL.LU R244, [R1+0x1b4] ;  /* 0x0001b40001f47983 */ /* 0x000ee20000300800 */
[----:B------:R-:W-:-:S04]  /*4b880*/  LOP3.LUT R7, R245, 0xffff, RZ, 0xc0, !PT ;  /* 0x0000fffff5077812 */ /* 0x000fc800078ec0ff */
[----:B------:R-:W-:Y:S02]  /*4b890*/  PRMT R7, R8, 0x3340, R7 ;  /* 0x0000334008077816 */ /* 0x000fe40000000007 */
[----:B-1----:R-:W-:-:S03]  /*4b8a0*/  LOP3.LUT R3, R241, 0xffff, RZ, 0xc0, !PT ;  /* 0x0000fffff1037812 */ /* 0x002fc600078ec0ff */
[----:B------:R3:W-:Y:S04]  /*4b8b0*/  STL [R1+0x20c], R7 ;  /* 0x00020c0701007387 */ /* 0x0007e80000100800 */
[----:B------:R-:W3:Y:S04]  /*4b8c0*/  LDL.LU R246, [R1+0x1b0] ;  /* 0x0001b00001f67983 */ /* 0x000ee80000300800 */
[----:B------:R-:W3:Y:S04]  /*4b8d0*/  LDL.LU R245, [R1+0x1ac] ;  /* 0x0001ac0001f57983 */ /* 0x000ee80000300800 */
[----:B------:R-:W3:Y:S01]  /*4b8e0*/  LDL.LU R241, [R1+0x1a8] ;  /* 0x0001a80001f17983 */ /* 0x000ee20000300800 */
[----:B------:R-:W-:-:S02]  /*4b8f0*/  PRMT R5, R6, 0x3340, R5 ;  /* 0x0000334006057816 */ /* 0x000fc40000000005 */
[----:B------:R-:W-:-:S03]  /*4b900*/  PRMT R3, R4, 0x3340, R3 ;  /* 0x0000334004037816 */ /* 0x000fc60000000003 */
[----:B------:R0:W-:Y:S04]  /*4b910*/  STL [R1+0x208], R5 ;  /* 0x0002080501007387 */ /* 0x0001e80000100800 */
[----:B------:R1:W-:Y:S01]  /*4b920*/  STL [R1+0x204], R3 ;  /* 0x0002040301007387 */ /* 0x0003e20000100800 */
[----:B--2---:R-:W-:Y:S02]  /*4b930*/  LOP3.LUT R4, R183, 0xffff, RZ, 0xc0, !PT ;  /* 0x0000ffffb7047812 */ /* 0x004fe400078ec0ff */
[----:B----4-:R-:W-:Y:S01]  /*4b940*/  LOP3.LUT R9, R219, 0xffff, RZ, 0xc0, !PT ;  /* 0x0000ffffdb097812 */ /* 0x010fe200078ec0ff */
[----:B------:R-:W2:Y:S01]  /*4b950*/  LDL.LU R183, [R1+0x1a4] ;  /* 0x0001a40001b77983 */ /* 0x000ea20000300800 */
[----:B---3--:R-:W-:-:S03]  /*4b960*/  LOP3.LUT R7, R221, 0xffff, RZ, 0xc0, !PT ;  /* 0x0000ffffdd077812 */ /* 0x008fc600078ec0ff */
[----:B------:R-:W3:Y:S01]  /*4b970*/  LDL.LU R219, [R1+0x1a0] ;  /* 0x0001a00001db7983 */ /* 0x000ee20000300800 */
[----:B0-----:R-:W-:-:S03]  /*4b980*/  LOP3.LUT R5, R223, 0xffff, RZ, 0xc0, !PT ;  /* 0x0000ffffdf057812 */ /* 0x001fc600078ec0ff */
[----:B------:R-:W4:Y:S01]  /*4b990*/  LDL.LU R221, [R1+0x19c] ;  /* 0x00019c0001dd7983 */ /* 0x000f220000300800 */
[----:B-1----:R-:W-:-:S03]  /*4b9a0*/  LOP3.LUT R3, R243, 0xffff, RZ, 0xc0, !PT ;  /* 0x0000fffff3037812 */ /* 0x002fc600078ec0ff */
[----:B------:R-:W4:Y:S04]  /*4b9b0*/  LDL.LU R223, [R1+0x198] ;  /* 0x0001980001df7983 */ /* 0x000f280000300800 */
[----:B------:R-:W4:Y:S01]  /*4b9c0*/  LDL.LU R243, [R1+0x194] ;  /* 0x0001940001f37983 */ /* 0x000f220000300800 */
[----:B------:R-:W-:Y:S02]  /*4b9d0*/  LOP3.LUT R10, R217, 0xffff, RZ, 0xc0, !PT ;  /* 0x0000ffffd90a7812 */ /* 0x000fe400078ec0ff */
[----:B------:R-:W-:Y:S02]  /*4b9e0*/  LOP3.LUT R8, R184, 0xffff, RZ, 0xc0, !PT ;  /* 0x0000ffffb8087812 */ /* 0x000fe400078ec0ff */
[----:B------:R-:W-:Y:S02]  /*4b9f0*/  LOP3.LUT R6, R220, 0xffff, RZ, 0xc0, !PT ;  /* 0x0000ffffdc067812 */ /* 0x000fe400078ec0ff */
[----:B------:R-:W-:-:S02]  /*4ba00*/  PRMT R188, R10, 0x3340, R9 ;  /* 0x000033400abc7816 */ /* 0x000fc40000000009 */
[----:B------:R-:W-:Y:S02]  /*4ba10*/  PRMT R7, R8, 0x3340, R7 ;  /* 0x0000334008077816 */ /* 0x000fe40000000007 */
[----:B------:R-:W-:Y:S02]  /*4ba20*/  PRMT R5, R6, 0x3340, R5 ;  /* 0x0000334006057816 */ /* 0x000fe40000000005 */
[----:B------:R-:W-:Y:S02]  /*4ba30*/  PRMT R3, R4, 0x3340, R3 ;  /* 0x0000334004037816 */ /* 0x000fe40000000003 */
[----:B------:R-:W-:Y:S01]  /*4ba40*/  LOP3.LUT R10, R222, 0xffff, RZ, 0xc0, !PT ;  /* 0x0000ffffde0a7812 */ /* 0x000fe200078ec0ff */
[----:B------:R-:W-:Y:S04]  /*4ba50*/  STL [R1+0x3628], R188 ;  /* 0x003628bc01007387 */ /* 0x000fe80000100800 */
[----:B------:R0:W-:Y:S04]  /*4ba60*/  STL [R1+0x1f8], R7 ;  /* 0x0001f80701007387 */ /* 0x0001e80000100800 */
[----:B------:R1:W-:Y:S04]  /*4ba70*/  STL [R1+0x1f4], R5 ;  /* 0x0001f40501007387 */ /* 0x0003e80000100800 */
[----:B------:R1:W-:Y:S01]  /*4ba80*/  STL [R1+0x1f0], R3 ;  /* 0x0001f00301007387 */ /* 0x0003e20000100800 */
[----:B------:R-:W-:-:S03]  /*4ba90*/  LOP3.LUT R8, R242, 0xffff, RZ, 0xc0, !PT ;  /* 0x0000fffff2087812 */ /* 0x000fc600078ec0ff */
[----:B------:R-:W4:Y:S04]  /*4baa0*/  LDL.LU R215, [R1+0x190] ;  /* 0x0001900001d77983 */ /* 0x000f280000300800 */
[----:B------:R-:W4:Y:S01]  /*4bab0*/  LDL.LU R242, [R1+0x18c] ;  /* 0x00018c0001f27983 */ /* 0x000f220000300800 */
[----:B------:R-:W-:Y:S02]  /*4bac0*/  LOP3.LUT R9, R244, 0xffff, RZ, 0xc0, !PT ;  /* 0x0000fffff4097812 */ /* 0x000fe400078ec0ff */
[----:B------:R-:W-:Y:S02]  /*4bad0*/  LOP3.LUT R6, R247, 0xffff, RZ, 0xc0, !PT ;  /* 0x0000fffff7067812 */ /* 0x000fe400078ec0ff */
[----:B------:R-:W4:Y:S01]  /*4bae0*/  LDL.LU R247, [R1+0x188] ;  /* 0x0001880001f77983 */ /* 0x000f220000300800 */
[----:B------:R-:W-:-:S03]  /*4baf0*/  PRMT R9, R10, 0x3340, R9 ;  /* 0x000033400a097816 */ /* 0x000fc60000000009 */
[----:B------:R-:W4:Y:S04]  /*4bb00*/  LDL.LU R217, [R1+0x184] ;  /* 0x0001840001d97983 */ /* 0x000f280000300800 */
[----:B------:R-:W4:Y:S04]  /*4bb10*/  LDL.LU R184, [R1+0x180] ;  /* 0x0001800001b87983 */ /* 0x000f280000300800 */
        /* <DEDUP_REMOVED lines=8> */
[----:B------:R-:W-:Y:S01]  /*4bba0*/  LOP3.LUT R3, R241, 0xffff, RZ, 0xc0, !PT ;  /* 0x0000fffff1037812 */ /* 0x000fe200078ec0ff */
[----:B------:R-:W4:Y:S01]  /*4bbb0*/  LDL.LU R245, [R1+0x16c] ;  /* 0x00016c0001f57983 */ /* 0x000f220000300800 */
[----:B------:R-:W-:-:S03]  /*4bbc0*/  PRMT R7, R8, 0x3340, R7 ;  /* 0x0000334008077816 */ /* 0x000fc60000000007 */
[----:B------:R-:W4:Y:S01]  /*4bbd0*/  LDL.LU R241, [R1+0x168] ;  /* 0x0001680001f17983 */ /* 0x000f220000300800 */
[----:B------:R-:W-:Y:S02]  /*4bbe0*/  PRMT R5, R6, 0x3340, R5 ;  /* 0x0000334006057816 */ /* 0x000fe40000000005 */
[----:B------:R-:W-:Y:S01]  /*4bbf0*/  PRMT R3, R4, 0x3340, R3 ;  /* 0x0000334004037816 */ /* 0x000fe20000000003 */
[----:B------:R0:W-:Y:S04]  /*4bc00*/  STL [R1+0x1e4], R7 ;  /* 0x0001e40701007387 */ /* 0x0001e80000100800 */
[----:B------:R1:W-:Y:S04]  /*4bc10*/  STL [R1+0x1e0], R5 ;  /* 0x0001e00501007387 */ /* 0x0003e80000100800 */
[----:B------:R1:W-:Y:S04]  /*4bc20*/  STL [R1+0x1d8], R3 ;  /* 0x0001d80301007387 */ /* 0x0003e80000100800 */
[----:B------:R-:W4:Y:S01]  /*4bc30*/  LDL.LU R224, [R1+0x164] ;  /* 0x0001640001e07983 */ /* 0x000f220000300800 */
[----:B--2---:R-:W-:-:S02]  /*4bc40*/  LOP3.LUT R10, R183, 0xffff, RZ, 0xc0, !PT ;  /* 0x0000ffffb70a7812 */ /* 0x004fc400078ec0ff */
[----:B---3--:R-:W-:Y:S01]  /*4bc50*/  LOP3.LUT R8, R219, 0xffff, RZ, 0xc0, !PT ;  /* 0x0000ffffdb087812 */ /* 0x008fe200078ec0ff */
[----:B------:R-:W2:Y:S01]  /*4bc60*/  LDL.LU R183, [R1+0x160] ;  /* 0x0001600001b77983 */ /* 0x000ea20000300800 */
[----:B----4-:R-:W-:-:S03]  /*4bc70*/  LOP3.LUT R6, R221, 0xffff, RZ, 0xc0, !PT ;  /* 0x0000ffffdd067812 */ /* 0x010fc600078ec0ff */
[----:B------:R-:W3:Y:S01]  /*4bc80*/  LDL.LU R219, [R1+0x15c] ;  /* 0x00015c0001db7983 */ /* 0x000ee20000300800 */
[----:B------:R-:W-:-:S03]  /*4bc90*/  LOP3.LUT R4, R223, 0xffff, RZ, 0xc0, !PT ;  /* 0x0000ffffdf047812 */ /* 0x000fc600078ec0ff */
[----:B------:R-:W4:Y:S01]  /*4bca0*/  LDL.LU R221, [R1+0x158] ;  /* 0x0001580001dd7983 */ /* 0x000f220000300800 */
[----:B------:R-:W-:-:S03]  /*4bcb0*/  LOP3.LUT R9, R243, 0xffff, RZ, 0xc0, !PT ;  /* 0x0000fffff3097812 */ /* 0x000fc600078ec0ff */
[----:B------:R-:W2:Y:S04]  /*4bcc0*/  LDL.LU R223, [R1+0x154] ;  /* 0x0001540001df7983 */ /* 0x000ea80000300800 */
[----:B------:R-:W3:Y:S01]  /*4bcd0*/  LDL.LU R243, [R1+0x150] ;  /* 0x0001500001f37983 */ /* 0x000ee20000300800 */
[----:B------:R-:W-:Y:S02]  /*4bce0*/  PRMT R9, R10, 0x3340, R9 ;  /* 0x000033400a097816 */ /* 0x000fe40000000009 */
[----:B0-----:R-:W-:Y:S02]  /*4bcf0*/  LOP3.LUT R7, R215, 0xffff, RZ, 0xc0, !PT ;  /* 0x0000ffffd7077812 */ /* 0x001fe400078ec0ff */
[----:B-1----:R-:W-:Y:S02]  /*4bd00*/  LOP3.LUT R5, R242, 0xffff, RZ, 0xc0, !PT ;  /* 0x0000fffff2057812 */ /* 0x002fe400078ec0ff */
[----:B------:R-:W4:Y:S01]  /*4bd10*/  LDL.LU R242, [R1+0x14c] ;  /* 0x00014c0001f27983 */ /* 0x000f220000300800 */
[----:B------:R-:W-:-:S02]  /*4bd20*/  PRMT R7, R8, 0x3340, R7 ;  /* 0x0000334008077816 */ /* 0x000fc40000000007 */
[----:B------:R-:W-:Y:S02]  /*4bd30*/  LOP3.LUT R3, R247, 0xffff, RZ, 0xc0, !PT ;  /* 0x0000fffff7037812 */ /* 0x000fe400078ec0ff */
[----:B------:R-:W4:Y:S04]  /*4bd40*/  LDL.LU R247, [R1+0x148] ;  /* 0x0001480001f77983 */ /* 0x000f280000300800 */
[----:B------:R0:W-:Y:S01]  /*4bd50*/  STL [R1+0x1dc], R9 ;  /* 0x0001dc0901007387 */ /* 0x0001e20000100800 */
[----:B------:R-:W-:Y:S02]  /*4bd60*/  LOP3.LUT R10, R217, 0xffff, RZ, 0xc0, !PT ;  /* 0x0000ffffd90a7812 */ /* 0x000fe400078ec0ff */
[----:B------:R-:W-:Y:S01]  /*4bd70*/  PRMT R5, R6, 0x3340, R5 ;  /* 0x0000334006057816 */ /* 0x000fe20000000005 */
[----:B------:R1:W-:Y:S01]  /*4bd80*/  STL [R1+0x1d4], R7 ;  /* 0x0001d40701007387 */ /* 0x0003e20000100800 */
[----:B------:R-:W-:-:S02]  /*4bd90*/  PRMT R3, R4, 0x3340, R3 ;  /* 0x0000334004037816 */ /* 0x000fc40000000003 */
[----:B------:R-:W-:Y:S02]  /*4bda0*/  LOP3.LUT R8, R184, 0xffff, RZ, 0xc0, !PT ;  /* 0x0000ffffb8087812 */ /* 0x000fe400078ec0ff */
[----:B0-----:R-:W-:Y:S02]  /*4bdb0*/  LOP3.LUT R9, R244, 0xffff, RZ, 0xc0, !PT ;  /* 0x0000fffff4097812 */ /* 0x001fe400078ec0ff */
[----:B-1----:R-:W-:Y:S02]  /*4bdc0*/  LOP3.LUT R7, R246, 0xffff, RZ, 0xc0, !PT ;  /* 0x0000fffff6077812 */ /* 0x002fe400078ec0ff */
[----:B------:R-:W-:Y:S01]  /*4bdd0*/  PRMT R9, R10, 0x3340, R9 ;  /* 0x000033400a097816 */ /* 0x000fe20000000009 */
[----:B------:R0:W-:Y:S04]  /*4bde0*/  STL [R1+0x1d0], R5 ;  /* 0x0001d00501007387 */ /* 0x0001e80000100800 */
[----:B------:R1:W-:Y:S01]  /*4bdf0*/  STL [R1+0x1fc], R3 ;  /* 0x0001fc0301007387 */ /* 0x0003e20000100800 */
[----:B------:R-:W-:-:S02]  /*4be00*/  PRMT R7, R8, 0x3340, R7 ;  /* 0x0000334008077816 */ /* 0x000fc40000000007 */
[----:B------:R-:W-:Y:S02]  /*4be10*/  LOP3.LUT R6, R220, 0xffff, RZ, 0xc0, !PT ;  /* 0x0000ffffdc067812 */ /* 0x000fe400078ec0ff */
[----:B------:R-:W-:Y:S01]  /*4be20*/  LOP3.LUT R4, R222, 0xffff, RZ, 0xc0, !PT ;  /* 0x0000ffffde047812 */ /* 0x000fe200078ec0ff */
[----:B------:R-:W4:Y:S04]  /*4be30*/  LDL.LU R244, [R1+0x144] ;  /* 0x0001440001f47983 */ /* 0x000f280000300800 */
[----:B------:R-:W-:Y:S04]  /*4be40*/  STL [R1+0x1c4], R9 ;  /* 0x0001c40901007387 */ /* 0x000fe80000100800 */
[----:B------:R-:W4:Y:S01]  /*4be50*/  LDL.LU R246, [R1+0x140] ;  /* 0x0001400001f67983 */ /* 0x000f220000300800 */
[----:B0-----:R-:W-:-:S02]  /*4be60*/  LOP3.LUT R5, R245, 0xffff, RZ, 0xc0, !PT ;  /* 0x0000fffff5057812 */ /* 0x001fc400078ec0ff */
[----:B-1----:R-:W-:Y:S01]  /*4be70*/  LOP3.LUT R3, R241, 0xffff, RZ, 0xc0, !PT ;  /* 0x0000fffff1037812 */ /* 0x002fe200078ec0ff */
[----:B------:R3:W-:Y:S04]  /*4be80*/  STL [R1+0x1c0], R7 ;  /* 0x0001c00701007387 */ /* 0x0007e80000100800 */
[----:B------:R-:W4:Y:S01]  /*4be90*/  LDL.LU R245, [R1+0x13c] ;  /* 0x00013c0001f57983 */ /* 0x000f220000300800 */
[----:B------:R-:W-:Y:S02]  /*4bea0*/  PRMT R5, R6, 0x3340, R5 ;  /* 0x0000334006057816 */ /* 0x000fe40000000005 */
[----:B------:R-:W-:Y:S01]  /*4beb0*/  PRMT R3, R4, 0x3340, R3 ;  /* 0x0000334004037816 */ /* 0x000fe20000000003 */
[----:B------:R-:W4:Y:S04]  /*4bec0*/  LDL.LU R241, [R1+0x138] ;  /* 0x0001380001f17983 */ /* 0x000f280000300800 */
[----:B------:R0:W-:Y:S04]  /*4bed0*/  STL [R1+0x1bc], R5 ;  /* 0x0001bc0501007387 */ /* 0x0001e80000100800 */
[----:B------:R1:W-:Y:S04]  /*4bee0*/  STL [R1+0x1e8], R3 ;  /* 0x0001e80301007387 */ /* 0x0003e80000100800 */
[----:B------:R-:W4:Y:S04]  /*4bef0*/  LDL.LU R216, [R1+0x134] ;  /* 0x0001340001d87983 */ /* 0x000f280000300800 */
[----:B------:R-:W4:Y:S04]  /*4bf00*/  LDL.LU R218, [R1+0x130] ;  /* 0x0001300001da7983 */ /* 0x000f280000300800 */
[----:B------:R-:W4:Y:S01]  /*4bf10*/  LDL.LU R181, [R1+0x12c] ;  /* 0x00012c0001b57983 */ /* 0x000f220000300800 */
[----:B---3--:R-:W-:-:S03]  /*4bf20*/  LOP3.LUT R7, R243, 0xffff, RZ, 0xc0, !PT ;  /* 0x0000fffff3077812 */ /* 0x008fc600078ec0ff */
[----:B------:R-:W3:Y:S01]  /*4bf30*/  LDL.LU R243, [R1+0x128] ;  /* 0x0001280001f37983 */ /* 0x000ee20000300800 */
[----:B------:R-:W-:Y:S02]  /*4bf40*/  LOP3.LUT R10, R224, 0xffff, RZ, 0xc0, !PT ;  /* 0x0000ffffe00a7812 */ /* 0x000fe400078ec0ff */
[----:B--2---:R-:W-:Y:S02]  /*4bf50*/  LOP3.LUT R9, R223, 0xffff, RZ, 0xc0, !PT ;  /* 0x0000ffffdf097812 */ /* 0x004fe400078ec0ff */
[----:B------:R-:W-:Y:S01]  /*4bf60*/  LOP3.LUT R8, R183, 0xffff, RZ, 0xc0, !PT ;  /* 0x0000ffffb7087812 */ /* 0x000fe200078ec0ff */
[----:B------:R-:W2:Y:S01]  /*4bf70*/  LDL.LU R213, [R1+0x124] ;  /* 0x0001240001d57983 */ /* 0x000ea20000300800 */
[----:B------:R-:W-:Y:S02]  /*4bf80*/  PRMT R9, R10, 0x3340, R9 ;  /* 0x000033400a097816 */ /* 0x000fe40000000009 */
[----:B------:R-:W-:Y:S02]  /*4bf90*/  PRMT R7, R8, 0x3340, R7 ;  /* 0x0000334008077816 */ /* 0x000fe40000000007 */
[----:B------:R-:W-:-:S02]  /*4bfa0*/  LOP3.LUT R6, R219, 0xffff, RZ, 0xc0, !PT ;  /* 0x0000ffffdb067812 */ /* 0x000fc400078ec0ff */
[----:B----4-:R-:W-:Y:S01]  /*4bfb0*/  LOP3.LUT R4, R221, 0xffff, RZ, 0xc0, !PT ;  /* 0x0000ffffdd047812 */ /* 0x010fe200078ec0ff */
[----:B------:R-:W-:Y:S04]  /*4bfc0*/  STL [R1+0x1b8], R9 ;  /* 0x0001b80901007387 */ /* 0x000fe80000100800 */
[----:B------:R-:W4:Y:S01]  /*4bfd0*/  LDL.LU R215, [R1+0x120] ;  /* 0x0001200001d77983 */ /* 0x000f220000300800 */
[----:B0-----:R-:W-:-:S03]  /*4bfe0*/  LOP3.LUT R5, R242, 0xffff, RZ, 0xc0, !PT ;  /* 0x0000fffff2057812 */ /* 0x001fc600078ec0ff */
[----:B------:R-:W-:Y:S04]  /*4bff0*/  STL [R1+0x1b0], R7 ;  /* 0x0001b00701007387 */ /* 0x000fe80000100800 */
[----:B------:R-:W4:Y:S04]  /*4c000*/  LDL.LU R217, [R1+0x11c] ;  /* 0x00011c0001d97983 */ /* 0x000f280000300800 */
[----:B------:R-:W4:Y:S04]  /*4c010*/  LDL.LU R184, [R1+0x118] ;  /* 0x0001180001b87983 */ /* 0x000f280000300800 */
[----:B------:R-:W4:Y:S04]  /*4c020*/  LDL.LU R220, [R1+0x114] ;  /* 0x0001140001dc7983 */ /* 0x000f280000300800 */
[----:B------:R-:W4:Y:S04]  /*4c030*/  LDL.LU R222, [R1+0x110] ;  /* 0x0001100001de7983 */ /* 0x000f280000300800 */
[----:B------:R-:W4:Y:S04]  /*4c040*/  LDL.LU R224, [R1+0x108] ;  /* 0x0001080001e07983 */ /* 0x000f280000300800 */
[----:B------:R-:W4:Y:S01]  /*4c050*/  LDL.LU R183, [R1+0x104] ;  /* 0x0001040001b77983 */ /* 0x000f220000300800 */
[----:B-1----:R-:W-:-:S02]  /*4c060*/  LOP3.LUT R3, R247, 0xffff, RZ, 0xc0, !PT ;  /* 0x0000fffff7037812 */ /* 0x002fc400078ec0ff */
[----:B------:R-:W-:Y:S02]  /*4c070*/  PRMT R247, R6, 0x3340, R5 ;  /* 0x0000334006f77816 */ /* 0x000fe40000000005 */
[----:B------:R-:W-:-:S03]  /*4c080*/  PRMT R3, R4, 0x3340, R3 ;  /* 0x0000334004037816 */ /* 0x000fc60000000003 */
[----:B------:R-:W-:Y:S04]  /*4c090*/  STL [R1+0x3610], R247 ;  /* 0x003610f701007387 */ /* 0x000fe80000100800 */
[----:B------:R3:W-:Y:S04]  /*4c0a0*/  STL [R1+0x1c8], R3 ;  /* 0x0001c80301007387 */ /* 0x0007e80000100800 */
[----:B------:R-:W4:Y:S04]  /*4c0b0*/  LDL.LU R219, [R1+0x100] ;  /* 0x0001000001db7983 */ /* 0x000f280000300800 */
[----:B------:R-:W4:Y:S04]  /*4c0c0*/  LDL.LU R221, [R1+0xfc] ;  /* 0x0000fc0001dd7983 */ /* 0x000f280000300800 */
[----:B------:R-:W4:Y:S04]  /*4c0d0*/  LDL.LU R223, [R1+0xf8] ;  /* 0x0000f80001df7983 */ /* 0x000f280000300800 */
[----:B------:R-:W4:Y:S01]  /*4c0e0*/  LDL.LU R242, [R1+0xf4] ;  /* 0x0000f40001f27983 */ /* 0x000f220000300800 */
[----:B------:R-:W-:-:S02]  /*4c0f0*/  LOP3.LUT R10, R244, 0xffff, RZ, 0xc0, !PT ;  /* 0x0000fffff40a7812 */ /* 0x000fc400078ec0ff */
[----:B------:R-:W-:Y:S01]  /*4c100*/  LOP3.LUT R8, R246, 0xffff, RZ, 0xc0, !PT ;  /* 0x0000fffff6087812 */ /* 0x000fe200078ec0ff */
[----:B------:R-:W4:Y:S04]  /*4c110*/  LDL.LU R244, [R1+0xf0] ;  /* 0x0000f00001f47983 */ /* 0x000f280000300800 */
[----:B------:R-:W4:Y:S01]  /*4c120*/  LDL.LU R246, [R1+0xec] ;  /* 0x0000ec0001f67983 */ /* 0x000f220000300800 */
[----:B------:R-:W-:-:S03]  /*4c130*/  LOP3.LUT R6, R245, 0xffff, RZ, 0xc0, !PT ;  /* 0x0000fffff5067812 */ /* 0x000fc600078ec0ff */
[----:B------:R-:W4:Y:S01]  /*4c140*/  LDL.LU R245, [R1+0xe8] ;  /* 0x0000e80001f57983 */ /* 0x000f220000300800 */
[----:B------:R-:W-:-:S03]  /*4c150*/  LOP3.LUT R4, R241, 0xffff, RZ, 0xc0, !PT ;  /* 0x0000fffff1047812 */ /* 0x000fc600078ec0ff */
[----:B------:R-:W4:Y:S01]  /*4c160*/  LDL.LU R241, [R1+0xe4] ;  /* 0x0000e40001f17983 */ /* 0x000f220000300800 */
[----:B---3--:R-:W-:-:S03]  /*4c170*/  LOP3.LUT R3, R243, 0xffff, RZ, 0xc0, !PT ;  /* 0x0000fffff3037812 */ /* 0x008fc600078ec0ff */
[----:B------:R-:W3:Y:S01]  /*4c180*/  LDL.LU R243, [R1+0xe0] ;  /* 0x0000e00001f37983 */ /* 0x000ee20000300800 */
[----:B------:R-:W-:Y:S02]  /*4c190*/  LOP3.LUT R9, R216, 0xffff, RZ, 0xc0, !PT ;  /* 0x0000ffffd8097812 */ /* 0x000fe400078ec0ff */
[----:B------:R-:W-:Y:S02]  /*4c1a0*/  LOP3.LUT R7, R218, 0xffff, RZ, 0xc0, !PT ;  /* 0x0000ffffda077812 */ /* 0x000fe400078ec0ff */
[----:B------:R-:W-:Y:S02]  /*4c1b0*/  LOP3.LUT R5, R181, 0xffff, RZ, 0xc0, !PT ;  /* 0x0000ffffb5057812 */ /* 0x000fe400078ec0ff */
[----:B------:R-:W-:Y:S02]  /*4c1c0*/  PRMT R9, R10, 0x3340, R9 ;  /* 0x000033400a097816 */ /* 0x000fe40000000009 */
[----:B------:R-:W-:Y:S02]  /*4c1d0*/  PRMT R7, R8, 0x3340, R7 ;  /* 0x0000334008077816 */ /* 0x000fe40000000007 */
[----:B------:R-:W-:-:S02]  /*4c1e0*/  PRMT R5, R6, 0x3340, R5 ;  /* 0x0000334006057816 */ /* 0x000fc40000000005 */
[----:B------:R-:W-:Y:S02]  /*4c1f0*/  PRMT R3, R4, 0x3340, R3 ;  /* 0x0000334004037816 */ /* 0x000fe40000000003 */
[----:B--2---:R-:W-:Y:S01]  /*4c200*/  LOP3.LUT R10, R213, 0xffff, RZ, 0xc0, !PT ;  /* 0x0000ffffd50a7812 */ /* 0x004fe200078ec0ff */
[----:B------:R0:W-:Y:S04]  /*4c210*/  STL [R1+0x1a4], R9 ;  /* 0x0001a40901007387 */ /* 0x0001e80000100800 */
[----:B------:R1:W-:Y:S04]  /*4c220*/  STL [R1+0x1a0], R7 ;  /* 0x0001a00701007387 */ /* 0x0003e80000100800 */
[----:B------:R2:W-:Y:S01]  /*4c230*/  STL [R1+0x19c], R5 ;  /* 0x00019c0501007387 */ /* 0x0005e20000100800 */
[----:B----4-:R-:W-:-:S03]  /*4c240*/  LOP3.LUT R8, R215, 0xffff, RZ, 0xc0, !PT ;  /* 0x0000ffffd7087812 */ /* 0x010fc600078ec0ff */
[----:B------:R4:W-:Y:S01]  /*4c250*/  STL [R1+0x1b4], R3 ;  /* 0x0001b40301007387 */ /* 0x0009e20000100800 */
[----:B------:R-:W-:Y:S02]  /*4c260*/  LOP3.LUT R6, R217, 0xffff, RZ, 0xc0, !PT ;  /* 0x0000ffffd9067812 */ /* 0x000fe400078ec0ff */
[----:B------:R-:W-:Y:S02]  /*4c270*/  LOP3.LUT R4, R184, 0xffff, RZ, 0xc0, !PT ;  /* 0x0000ffffb8047812 */ /* 0x000fe400078ec0ff */
[----:B0-----:R-:W-:Y:S02]  /*4c280*/  LOP3.LUT R9, R220, 0xffff, RZ, 0xc0, !PT ;  /* 0x0000ffffdc097812 */ /* 0x001fe400078ec0ff */
[----:B-1----:R-:W-:Y:S02]  /*4c290*/  LOP3.LUT R7, R222, 0xffff, RZ, 0xc0, !PT ;  /* 0x0000ffffde077812 */ /* 0x002fe400078ec0ff */
[----:B--2---:R-:W-:Y:S02]  /*4c2a0*/  LOP3.LUT R5, R224, 0xffff, RZ, 0xc0, !PT ;  /* 0x0000ffffe0057812 */ /* 0x004fe400078ec0ff */
[----:B----4-:R-:W-:-:S02]  /*4c2b0*/  LOP3.LUT R3, R183, 0xffff, RZ, 0xc0, !PT ;  /* 0x0000ffffb7037812 */ /* 0x010fc400078ec0ff */
[----:B------:R-:W-:Y:S02]  /*4c2c0*/  PRMT R189, R10, 0x3340, R9 ;  /* 0x000033400abd7816 */ /* 0x000fe40000000009 */
[----:B------:R-:W-:Y:S02]  /*4c2d0*/  PRMT R177, R8, 0x3340, R7 ;  /* 0x0000334008b17816 */ /* 0x000fe40000000007 */
[----:B------:R-:W-:Y:S02]  /*4c2e0*/  PRMT R5, R6, 0x3340, R5 ;  /* 0x0000334006057816 */ /* 0x000fe40000000005 */
[----:B------:R-:W-:Y:S02]  /*4c2f0*/  PRMT R3, R4, 0x3340, R3 ;  /* 0x0000334004037816 */ /* 0x000fe40000000003 */
[----:B------:R-:W-:Y:S01]  /*4c300*/  LOP3.LUT R10, R219, 0xffff, RZ, 0xc0, !PT ;  /* 0x0000ffffdb0a7812 */ /* 0x000fe200078ec0ff */
[----:B------:R-:W-:Y:S04]  /*4c310*/  STL [R1+0x3614], R189 ;  /* 0x003614bd01007387 */ /* 0x000fe80000100800 */
[----:B------:R-:W-:Y:S04]  /*4c320*/  STL [R1+0x3618], R177 ;  /* 0x003618b101007387 */ /* 0x000fe80000100800 */
[----:B------:R0:W-:Y:S01]  /*4c330*/  STL [R1+0x190], R5 ;  /* 0x0001900501007387 */ /* 0x0001e20000100800 */
[----:B------:R-:W-:-:S03]  /*4c340*/  LOP3.LUT R8, R221, 0xffff, RZ, 0xc0, !PT ;  /* 0x0000ffffdd087812 */ /* 0x000fc600078ec0ff */
[----:B------:R1:W-:Y:S01]  /*4c350*/  STL [R1+0x1a8], R3 ;  /* 0x0001a80301007387 */ /* 0x0003e20000100800 */
[----:B------:R-:W-:Y:S02]  /*4c360*/  LOP3.LUT R6, R223, 0xffff, RZ, 0xc0, !PT ;  /* 0x0000ffffdf067812 */ /* 0x000fe400078ec0ff */
[----:B------:R-:W-:Y:S02]  /*4c370*/  LOP3.LUT R4, R242, 0xffff, RZ, 0xc0, !PT ;  /* 0x0000fffff2047812 */ /* 0x000fe400078ec0ff */
[----:B------:R-:W-:Y:S02]  /*4c380*/  LOP3.LUT R9, R244, 0xffff, RZ, 0xc0, !PT ;  /* 0x0000fffff4097812 */ /* 0x000fe400078ec0ff */
[----:B------:R-:W-:Y:S02]  /*4c390*/  LOP3.LUT R7, R246, 0xffff, RZ, 0xc0, !PT ;  /* 0x0000fffff6077812 */ /* 0x000fe400078ec0ff */
[----:B------:R-:W-:Y:S02]  /*4c3a0*/  PRMT R191, R10, 0x3340, R9 ;  /* 0x000033400abf7816 */ /* 0x000fe40000000009 */
[----:B0-----:R-:W-:-:S02]  /*4c3b0*/  LOP3.LUT R5, R245, 0xffff, RZ, 0xc0, !PT ;  /* 0x0000fffff5057812 */ /* 0x001fc400078ec0ff */
[----:B-1----:R-:W-:Y:S02]  /*4c3c0*/  LOP3.LUT R3, R241, 0xffff, RZ, 0xc0, !PT ;  /* 0x0000fffff1037812 */ /* 0x002fe400078ec0ff */
[----:B------:R-:W-:Y:S02]  /*4c3d0*/  PRMT R186, R8, 0x3340, R7 ;  /* 0x0000334008ba7816 */ /* 0x000fe40000000007 */
[----:B------:R-:W-:Y:S02]  /*4c3e0*/  PRMT R5, R6, 0x3340, R5 ;  /* 0x0000334006057816 */ /* 0x000fe40000000005 */
[----:B------:R-:W-:Y:S01]  /*4c3f0*/  PRMT R3, R4, 0x3340, R3 ;  /* 0x0000334004037816 */ /* 0x000fe20000000003 */
[----:B------:R-:W-:Y:S04]  /*4c400*/  STL [R1+0x361c], R191 ;  /* 0x00361cbf01007387 */ /* 0x000fe80000100800 */
[----:B------:R-:W-:Y:S04]  /*4c410*/  STL [R1+0x3620], R186 ;  /* 0x003620ba01007387 */ /* 0x000fe80000100800 */
[----:B------:R0:W-:Y:S01]  /*4c420*/  STL [R1+0x17c], R5 ;  /* 0x00017c0501007387 */ /* 0x0001e20000100800 */
[----:B------:R-:W-:-:S02]  /*4c430*/  LOP3.LUT R9, R27, 0xffff, RZ, 0xc0, !PT ;  /* 0x0000ffff1b097812 */ /* 0x000fc400078ec0ff */
[----:B------:R-:W-:Y:S01]  /*4c440*/  LOP3.LUT R8, R24, 0xffff, RZ, 0xc0, !PT ;  /* 0x0000ffff18087812 */ /* 0x000fe200078ec0ff */
[----:B------:R1:W-:Y:S01]  /*4c450*/  STL [R1+0x18c], R3 ;  /* 0x00018c0301007387 */ /* 0x0003e20000100800 */
[----:B------:R-:W-:-:S03]  /*4c460*/  LOP3.LUT R7, R28, 0xffff, RZ, 0xc0, !PT ;  /* 0x0000ffff1c077812 */ /* 0x000fc600078ec0ff */
[----:B------:R-:W2:Y:S01]  /*4c470*/  LDL.LU R24, [R1+0x3848] ;  /* 0x0038480001187983 */ /* 0x000ea20000300800 */
[----:B------:R-:W-:Y:S02]  /*4c480*/  LOP3.LUT R6, R25, 0xffff, RZ, 0xc0, !PT ;  /* 0x0000ffff19067812 */ /* 0x000fe400078ec0ff */
[----:B------:R-:W-:Y:S01]  /*4c490*/  LOP3.LUT R4, R26, 0xffff, RZ, 0xc0, !PT ;  /* 0x0000ffff1a047812 */ /* 0x000fe200078ec0ff */
[----:B------:R-:W4:Y:S04]  /*4c4a0*/  LDL.LU R25, [R1+0x3844] ;  /* 0x0038440001197983 */ /* 0x000f280000300800 */
[----:B------:R-:W2:Y:S01]  /*4c4b0*/  LDL.LU R26, [R1+0x3840] ;  /* 0x00384000011a7983 */ /* 0x000ea20000300800 */
[----:B0-----:R-:W-:-:S03]  /*4c4c0*/  LOP3.LUT R5, R29, 0xffff, RZ, 0xc0, !PT ;  /* 0x0000ffff1d057812 */ /* 0x001fc600078ec0ff */
[----:B------:R-:W4:Y:S01]  /*4c4d0*/  LDL.LU R27, [R1+0x383c] ;  /* 0x00383c00011b7983 */ /* 0x000f220000300800 */
[----:B-1----:R-:W-:Y:S02]  /*4c4e0*/  LOP3.LUT R3, R30, 0xffff, RZ, 0xc0, !PT ;  /* 0x0000ffff1e037812 */ /* 0x002fe400078ec0ff */
[----:B------:R-:W-:Y:S01]  /*4c4f0*/  PRMT R7, R8, 0x3340, R7 ;  /* 0x0000334008077816 */ /* 0x000fe20000000007 */
[----:B------:R-:W2:Y:S04]  /*4c500*/  LDL.LU R28, [R1+0x3838] ;  /* 0x00383800011c7983 */ /* 0x000ea80000300800 */
[----:B------:R-:W4:Y:S01]  /*4c510*/  LDL.LU R29, [R1+0x3834] ;  /* 0x00383400011d7983 */ /* 0x000f220000300800 */
[----:B------:R-:W-:Y:S02]  /*4c520*/  PRMT R187, R4, 0x3340, R3 ;  /* 0x0000334004bb7816 */ /* 0x000fe40000000003 */
[----:B------:R-:W-:Y:S01]  /*4c530*/  PRMT R5, R6, 0x3340, R5 ;  /* 0x0000334006057816 */ /* 0x000fe20000000005 */
[----:B------:R-:W2:Y:S01]  /*4c540*/  LDL.LU R30, [R1+0x3830] ;  /* 0x00383000011e7983 */ /* 0x000ea20000300800 */
[----:B------:R-:W-:-:S02]  /*4c550*/  LOP3.LUT R8, R32, 0xffff, RZ, 0xc0, !PT ;  /* 0x0000ffff20087812 */ /* 0x000fc400078ec0ff */
[----:B------:R-:W-:Y:S02]  /*4c560*/  LOP3.LUT R6, R33, 0xffff, RZ, 0xc0, !PT ;  /* 0x0000ffff21067812 */ /* 0x000fe400078ec0ff */
[----:B------:R-:W-:Y:S02]  /*4c570*/  LOP3.LUT R4, R34, 0xffff, RZ, 0xc0, !PT ;  /* 0x0000ffff22047812 */ /* 0x000fe400078ec0ff */
[----:B------:R-:W-:-:S04]  /*4c580*/  LOP3.LUT R3, R38, 0xffff, RZ, 0xc0, !PT ;  /* 0x0000ffff26037812 */ /* 0x000fc800078ec0ff */
[----:B------:R-:W-:Y:S02]  /*4c590*/  PRMT R178, R4, 0x3340, R3 ;  /* 0x0000334004b27816 */ /* 0x000fe40000000003 */
        /* <DEDUP_REMOVED lines=19> */
[----:B------:R-:W-:Y:S02]  /*4c6d0*/  LOP3.LUT R3, R93, 0xffff, RZ, 0xc0, !PT ;  /* 0x0000ffff5d037812 */ /* 0x000fe400078ec0ff */
[----:B---3--:R-:W-:-:S04]  /*4c6e0*/  LOP3.LUT R10, R243, 0xffff, RZ, 0xc0, !PT ;  /* 0x0000fffff30a7812 */ /* 0x008fc800078ec0ff */
[----:B------:R-:W-:Y:S02]  /*4c6f0*/  PRMT R9, R10, 0x3340, R9 ;  /* 0x000033400a097816 */ /* 0x000fe40000000009 */
[----:B------:R-:W-:-:S03]  /*4c700*/  LOP3.LUT R10, R31, 0xffff, RZ, 0xc0, !PT ;  /* 0x0000ffff1f0a7812 */ /* 0x000fc600078ec0ff */
[----:B------:R0:W-:Y:S04]  /*4c710*/  STL [R1+0x178], R9 ;  /* 0x0001780901007387 */ /* 0x0001e80000100800 */
[----:B------:R1:W-:Y:S04]  /*4c720*/  STL [R1+0x174], R7 ;  /* 0x0001740701007387 */ /* 0x0003e80000100800 */
[----:B------:R-:W-:Y:S04]  /*4c730*/  STL [R1+0x35cc], R187 ;  /* 0x0035ccbb01007387 */ /* 0x000fe80000100800 */
[----:B------:R3:W-:Y:S04]  /*4c740*/  STL [R1+0x170], R5 ;  /* 0x0001700501007387 */ /* 0x0007e80000100800 */
[----:B------:R-:W4:Y:S04]  /*4c750*/  LDL.LU R31, [R1+0x382c] ;  /* 0x00382c00011f7983 */ /* 0x000f280000300800 */
[----:B------:R-:W2:Y:S04]  /*4c760*/  LDL.LU R32, [R1+0x3828] ;  /* 0x0038280001207983 */ /* 0x000ea80000300800 */
[----:B------:R-:W4:Y:S04]  /*4c770*/  LDL.LU R33, [R1+0x3824] ;  /* 0x0038240001217983 */ /* 0x000f280000300800 */
[----:B------:R-:W4:Y:S01]  /*4c780*/  LDL.LU R34, [R1+0x3820] ;  /* 0x0038200001227983 */ /* 0x000f220000300800 */
[----:B0-----:R-:W-:-:S02]  /*4c790*/  LOP3.LUT R9, R35, 0xffff, RZ, 0xc0, !PT ;  /* 0x0000ffff23097812 */ /* 0x001fc400078ec0ff */
[----:B-1----:R-:W-:Y:S01]  /*4c7a0*/  LOP3.LUT R7, R36, 0xffff, RZ, 0xc0, !PT ;  /* 0x0000ffff24077812 */ /* 0x002fe200078ec0ff */
[----:B------:R-:W4:Y:S01]  /*4c7b0*/  LDL.LU R35, [R1+0x381c] ;  /* 0x00381c0001237983 */ /* 0x000f220000300800 */
[----:B---3--:R-:W-:Y:S02]  /*4c7c0*/  LOP3.LUT R5, R37, 0xffff, RZ, 0xc0, !PT ;  /* 0x0000ffff25057812 */ /* 0x008fe400078ec0ff */
[----:B------:R-:W-:Y:S02]  /*4c7d0*/  PRMT R9, R10, 0x3340, R9 ;  /* 0x000033400a097816 */ /* 0x000fe40000000009 */
[----:B------:R-:W-:Y:S01]  /*4c7e0*/  PRMT R7, R8, 0x3340, R7 ;  /* 0x0000334008077816 */ /* 0x000fe20000000007 */
[----:B------:R-:W3:Y:S04]  /*4c7f0*/  LDL.LU R36, [R1+0x3818] ;  /* 0x0038180001247983 */ /* 0x000ee80000300800 */
[----:B------:R-:W3:Y:S01]  /*4c800*/  LDL.LU R37, [R1+0x3814] ;  /* 0x0038140001257983 */ /* 0x000ee20000300800 */
[----:B------:R-:W-:-:S03]  /*4c810*/  PRMT R5, R6, 0x3340, R5 ;  /* 0x0000334006057816 */ /* 0x000fc60000000005 */
[----:B------:R-:W3:Y:S04]  /*4c820*/  LDL.LU R38, [R1+0x3810] ;  /* 0x0038100001267983 */ /* 0x000ee80000300800 */
[----:B------:R0:W-:Y:S04]  /*4c830*/  STL [R1+0x158], R9 ;  /* 0x0001580901007387 */ /* 0x0001e80000100800 */
[----:B------:R1:W-:Y:S04]  /*4c840*/  STL [R1+0x154], R7 ;  /* 0x0001540701007387 */ /* 0x0003e80000100800 */
[----:B------:R-:W-:Y:S04]  /*4c850*/  STL [R1+0x35d0], R178 ;  /* 0x0035d0b201007387 */ /* 0x000fe80000100800 */
[----:B------:R1:W-:Y:S01]  /*4c860*/  STL [R1+0x150], R5 ;  /* 0x0001500501007387 */ /* 0x0003e20000100800 */
[----:B------:R-:W-:-:S02]  /*4c870*/  LOP3.LUT R10, R39, 0xffff, RZ, 0xc0, !PT ;  /* 0x0000ffff270a7812 */ /* 0x000fc400078ec0ff */
[----:B------:R-:W-:Y:S01]  /*4c880*/  LOP3.LUT R8, R40, 0xffff, RZ, 0xc0, !PT ;  /* 0x0000ffff28087812 */ /* 0x000fe200078ec0ff */
[----:B------:R-:W3:Y:S04]  /*4c890*/  LDL.LU R39, [R1+0x380c] ;  /* 0x00380c0001277983 */ /* 0x000ee80000300800 */
[----:B------:R-:W3:Y:S01]  /*4c8a0*/  LDL.LU R40, [R1+0x3808] ;  /* 0x0038080001287983 */ /* 0x000ee20000300800 */
[----:B------:R-:W-:Y:S02]  /*4c8b0*/  LOP3.LUT R6, R41, 0xffff, RZ, 0xc0, !PT ;  /* 0x0000ffff29067812 */ /* 0x000fe400078ec0ff */
[----:B0-----:R-:W-:Y:S02]  /*4c8c0*/  LOP3.LUT R9, R43, 0xffff, RZ, 0xc0, !PT ;  /* 0x0000ffff2b097812 */ /* 0x001fe400078ec0ff */
[----:B-1----:R-:W-:Y:S01]  /*4c8d0*/  LOP3.LUT R7, R44, 0xffff, RZ, 0xc0, !PT ;  /* 0x0000ffff2c077812 */ /* 0x002fe200078ec0ff */
[----:B------:R-:W3:Y:S01]  /*4c8e0*/  LDL.LU R41, [R1+0x3804] ;  /* 0x0038040001297983 */ /* 0x000ee20000300800 */
[----:B------:R-:W-:-:S03]  /*4c8f0*/  LOP3.LUT R5, R45, 0xffff, RZ, 0xc0, !PT ;  /* 0x0000ffff2d057812 */ /* 0x000fc600078ec0ff */
[----:B------:R-:W3:Y:S01]  /*4c900*/  LDL.LU R42, [R1+0x3800] ;  /* 0x00380000012a7983 */ /* 0x000ee20000300800 */
[----:B------:R-:W-:-:S03]  /*4c910*/  PRMT R180, R10, 0x3340, R9 ;  /* 0x000033400ab47816 */ /* 0x000fc60000000009 */
[----:B------:R-:W3:Y:S01]  /*4c920*/  LDL.LU R43, [R1+0x37fc] ;  /* 0x0037fc00012b7983 */ /* 0x000ee20000300800 */
[----:B------:R-:W-:-:S03]  /*4c930*/  PRMT R211, R8, 0x3340, R7 ;  /* 0x0000334008d37816 */ /* 0x000fc60000000007 */
[----:B------:R-:W3:Y:S01]  /*4c940*/  LDL.LU R44, [R1+0x37f8] ;  /* 0x0037f800012c7983 */ /* 0x000ee20000300800 */
[----:B------:R-:W-:-:S03]  /*4c950*/  PRMT R179, R6, 0x3340, R5 ;  /* 0x0000334006b37816 */ /* 0x000fc60000000005 */
[----:B------:R-:W3:Y:S04]  /*4c960*/  LDL.LU R45, [R1+0x37f4] ;  /* 0x0037f400012d7983 */ /* 0x000ee80000300800 */
[----:B------:R-:W3:Y:S04]  /*4c970*/  LDL.LU R46, [R1+0x37f0] ;  /* 0x0037f000012e7983 */ /* 0x000ee80000300800 */
[----:B------:R-:W-:Y:S04]  /*4c980*/  STL [R1+0x35d4], R180 ;  /* 0x0035d4b401007387 */ /* 0x000fe80000100800 */
[----:B------:R-:W-:Y:S04]  /*4c990*/  STL [R1+0x35d8], R211 ;  /* 0x0035d8d301007387 */ /* 0x000fe80000100800 */
[----:B------:R-:W-:Y:S04]  /*4c9a0*/  STL [R1+0x35dc], R179 ;  /* 0x0035dcb301007387 */ /* 0x000fe80000100800 */
[----:B------:R-:W-:Y:S01]  /*4c9b0*/  STL [R1+0x35e0], R210 ;  /* 0x0035e0d201007387 */ /* 0x000fe20000100800 */
[----:B------:R-:W-:-:S02]  /*4c9c0*/  LOP3.LUT R10, R47, 0xffff, RZ, 0xc0, !PT ;  /* 0x0000ffff2f0a7812 */ /* 0x000fc400078ec0ff */
[----:B------:R-:W-:Y:S01]  /*4c9d0*/  LOP3.LUT R9, R51, 0xffff, RZ, 0xc0, !PT ;  /* 0x0000ffff33097812 */ /* 0x000fe200078ec0ff */
[----:B------:R-:W3:Y:S01]  /*4c9e0*/  LDL.LU R47, [R1+0x37ec] ;  /* 0x0037ec00012f7983 */ /* 0x000ee20000300800 */
[----:B------:R-:W-:Y:S02]  /*4c9f0*/  LOP3.LUT R8, R48, 0xffff, RZ, 0xc0, !PT ;  /* 0x0000ffff30087812 */ /* 0x000fe400078ec0ff */
[----:B------:R-:W-:Y:S01]  /*4ca00*/  LOP3.LUT R7, R52, 0xffff, RZ, 0xc0, !PT ;  /* 0x0000ffff34077812 */ /* 0x000fe200078ec0ff */
[----:B------:R-:W3:Y:S01]  /*4ca10*/  LDL.LU R48, [R1+0x37e8] ;  /* 0x0037e80001307983 */ /* 0x000ee20000300800 */
[----:B------:R-:W-:Y:S02]  /*4ca20*/  LOP3.LUT R6, R49, 0xffff, RZ, 0xc0, !PT ;  /* 0x0000ffff31067812 */ /* 0x000fe400078ec0ff */
[----:B------:R-:W-:Y:S01]  /*4ca30*/  LOP3.LUT R5, R53, 0xffff, RZ, 0xc0, !PT ;  /* 0x0000ffff35057812 */ /* 0x000fe200078ec0ff */
[----:B------:R-:W3:Y:S04]  /*4ca40*/  LDL.LU R49, [R1+0x37e4] ;  /* 0x0037e40001317983 */ /* 0x000ee80000300800 */
        /* <DEDUP_REMOVED lines=10> */
[----:B------:R-:W-:Y:S01]  /*4caf0*/  STL [R1+0x35ec], R212 ;  /* 0x0035ecd401007387 */ /* 0x000fe20000100800 */
[----:B------:R-:W-:-:S02]  /*4cb00*/  LOP3.LUT R10, R55, 0xffff, RZ, 0xc0, !PT ;  /* 0x0000ffff370a7812 */ /* 0x000fc400078ec0ff */
[----:B------:R-:W-:Y:S01]  /*4cb10*/  LOP3.LUT R9, R59, 0xffff, RZ, 0xc0, !PT ;  /* 0x0000ffff3b097812 */ /* 0x000fe200078ec0ff */
[----:B------:R-:W-:Y:S01]  /*4cb20*/  STL [R1+0x35f0], R208 ;  /* 0x0035f0d001007387 */ /* 0x000fe20000100800 */
        /* <DEDUP_REMOVED lines=15> */
[----:B------:R0:W-:Y:S04]  /*4cc20*/  STL [R1+0x35f8], R185 ;  /* 0x0035f8b901007387 */ /* 0x0001e80000100800 */
        /* <DEDUP_REMOVED lines=63> */
[----:B------:R-:W-:Y:S01]  /*4d020*/  STL [R1+0x3648], R222 ;  /* 0x003648de01007387 */ /* 0x000fe20000100800 */
[----:B------:R-:W-:-:S02]  /*4d030*/  LOP3.LUT R10, R86, 0xffff, RZ, 0xc0, !PT ;  /* 0x0000ffff560a7812 */ /* 0x000fc400078ec0ff */
[----:B------:R-:W-:Y:S01]  /*4d040*/  LOP3.LUT R9, R90, 0xffff, RZ, 0xc0, !PT ;  /* 0x0000ffff5a097812 */ /* 0x000fe200078ec0ff */
[----:B------:R2:W-:Y:S04]  /*4d050*/  STL [R1+0x364c], R183 ;  /* 0x00364cb701007387 */ /* 0x0005e80000100800 */
[----:B------:R-:W3:Y:S01]  /*4d060*/  LDL.LU R86, [R1+0x3750] ;  /* 0x0037500001567983 */ /* 0x000ee20000300800 */
[----:B------:R-:W-:Y:S02]  /*4d070*/  LOP3.LUT R8, R87, 0xffff, RZ, 0xc0, !PT ;  /* 0x0000ffff57087812 */ /* 0x000fe400078ec0ff */
[----:B------:R-:W-:Y:S01]  /*4d080*/  LOP3.LUT R7, R91, 0xffff, RZ, 0xc0, !PT ;  /* 0x0000ffff5b077812 */ /* 0x000fe200078ec0ff */
[----:B------:R-:W3:Y:S01]  /*4d090*/  LDL.LU R87, [R1+0x374c] ;  /* 0x00374c0001577983 */ /* 0x000ee20000300800 */
[----:B------:R-:W-:-:S02]  /*4d0a0*/  LOP3.LUT R6, R88, 0xffff, RZ, 0xc0, !PT ;  /* 0x0000ffff58067812 */ /* 0x000fc400078ec0ff */
[----:B------:R-:W-:Y:S01]  /*4d0b0*/  LOP3.LUT R5, R92, 0xffff, RZ, 0xc0, !PT ;  /* 0x0000ffff5c057812 */ /* 0x000fe200078ec0ff */
[----:B------:R-:W3:Y:S01]  /*4d0c0*/  LDL.LU R88, [R1+0x3748] ;  /* 0x0037480001587983 */ /* 0x000ee20000300800 */
[----:B------:R-:W-:-:S03]  /*4d0d0*/  PRMT R221, R10, 0x3340, R9 ;  /* 0x000033400add7816 */ /* 0x000fc60000000009 */
[----:B------:R-:W3:Y:S01]  /*4d0e0*/  LDL.LU R89, [R1+0x3744] ;  /* 0x0037440001597983 */ /* 0x000ee20000300800 */
[----:B------:R-:W-:Y:S02]  /*4d0f0*/  LOP3.LUT R10, R94, 0xffff, RZ, 0xc0, !PT ;  /* 0x0000ffff5e0a7812 */ /* 0x000fe400078ec0ff */
[----:B------:R-:W-:Y:S01]  /*4d100*/  LOP3.LUT R9, R98, 0xffff, RZ, 0xc0, !PT ;  /* 0x0000ffff62097812 */ /* 0x000fe200078ec0ff */
[----:B------:R-:W3:Y:S01]  /*4d110*/  LDL.LU R90, [R1+0x3740] ;  /* 0x00374000015a7983 */ /* 0x000ee20000300800 */
[----:B------:R-:W-:-:S03]  /*4d120*/  PRMT R242, R8, 0x3340, R7 ;  /* 0x0000334008f27816 */ /* 0x000fc60000000007 */
[----:B------:R-:W3:Y:S01]  /*4d130*/  LDL.LU R91, [R1+0x373c] ;  /* 0x00373c00015b7983 */ /* 0x000ee20000300800 */
[----:B------:R-:W-:Y:S02]  /*4d140*/  PRMT R246, R6, 0x3340, R5 ;  /* 0x0000334006f67816 */ /* 0x000fe40000000005 */
[----:B------:R-:W-:Y:S02]  /*4d150*/  LOP3.LUT R8, R95, 0xffff, RZ, 0xc0, !PT ;  /* 0x0000ffff5f087812 */ /* 0x000fe400078ec0ff */
[----:B------:R-:W-:Y:S01]  /*4d160*/  LOP3.LUT R7, R99, 0xffff, RZ, 0xc0, !PT ;  /* 0x0000ffff63077812 */ /* 0x000fe200078ec0ff */
[----:B------:R-:W3:Y:S01]  /*4d170*/  LDL.LU R92, [R1+0x3738] ;  /* 0x00373800015c7983 */ /* 0x000ee20000300800 */
[----:B------:R-:W-:Y:S02]  /*4d180*/  PRMT R243, R4, 0x3340, R3 ;  /* 0x0000334004f37816 */ /* 0x000fe40000000003 */
[----:B------:R-:W-:Y:S02]  /*4d190*/  LOP3.LUT R6, R96, 0xffff, RZ, 0xc0, !PT ;  /* 0x0000ffff60067812 */ /* 0x000fe400078ec0ff */
[----:B------:R-:W-:Y:S01]  /*4d1a0*/  LOP3.LUT R5, R100, 0xffff, RZ, 0xc0, !PT ;  /* 0x0000ffff64057812 */ /* 0x000fe200078ec0ff */
[----:B------:R-:W3:Y:S01]  /*4d1b0*/  LDL.LU R93, [R1+0x3734] ;  /* 0x00373400015d7983 */ /* 0x000ee20000300800 */
[----:B------:R-:W-:-:S02]  /*4d1c0*/  LOP3.LUT R4, R97, 0xffff, RZ, 0xc0, !PT ;  /* 0x0000ffff61047812 */ /* 0x000fc400078ec0ff */
[----:B------:R-:W-:Y:S02]  /*4d1d0*/  LOP3.LUT R3, R101, 0xffff, RZ, 0xc0, !PT ;  /* 0x0000ffff65037812 */ /* 0x000fe400078ec0ff */
[----:B------:R-:W-:Y:S01]  /*4d1e0*/  PRMT R245, R10, 0x3340, R9 ;  /* 0x000033400af57816 */ /* 0x000fe20000000009 */
[----:B------:R-:W-:Y:S01]  /*4d1f0*/  STL [R1+0x3650], R221 ;  /* 0x003650dd01007387 */ /* 0x000fe20000100800 */
[----:B------:R-:W-:Y:S02]  /*4d200*/  LOP3.LUT R10, R102, 0xffff, RZ, 0xc0, !PT ;  /* 0x0000ffff660a7812 */ /* 0x000fe400078ec0ff */
[----:B------:R-:W-:Y:S01]  /*4d210*/  LOP3.LUT R9, R239, 0xffff, RZ, 0xc0, !PT ;  /* 0x0000ffffef097812 */ /* 0x000fe200078ec0ff */
[----:B------:R-:W-:Y:S01]  /*4d220*/  STL [R1+0x3654], R242 ;  /* 0x003654f201007387 */ /* 0x000fe20000100800 */
[----:B------:R-:W-:-:S03]  /*4d230*/  PRMT R223, R8, 0x3340, R7 ;  /* 0x0000334008df7816 */ /* 0x000fc60000000007 */
[----:B------:R-:W-:Y:S01]  /*4d240*/  STL [R1+0x3658], R246 ;  /* 0x003658f601007387 */ /* 0x000fe20000100800 */
[----:B------:R-:W-:Y:S02]  /*4d250*/  PRMT R244, R6, 0x3340, R5 ;  /* 0x0000334006f47816 */ /* 0x000fe40000000005 */
[----:B------:R-:W-:Y:S02]  /*4d260*/  LOP3.LUT R8, R103, 0xffff, RZ, 0xc0, !PT ;  /* 0x0000ffff67087812 */ /* 0x000fe400078ec0ff */
[----:B------:R-:W-:Y:S01]  /*4d270*/  LOP3.LUT R7, R237, 0xffff, RZ, 0xc0, !PT ;  /* 0x0000ffffed077812 */ /* 0x000fe200078ec0ff */
[----:B------:R3:W-:Y:S01]  /*4d280*/  STL [R1+0x365c], R243 ;  /* 0x00365cf301007387 */ /* 0x0007e20000100800 */
[----:B------:R-:W-:Y:S02]  /*4d290*/  PRMT R241, R4, 0x3340, R3 ;  /* 0x0000334004f17816 */ /* 0x000fe40000000003 */
[----:B------:R-:W-:Y:S02]  /*4d2a0*/  LOP3.LUT R6, R104, 0xffff, RZ, 0xc0, !PT ;  /* 0x0000ffff68067812 */ /* 0x000fe400078ec0ff */
[----:B------:R-:W-:Y:S01]  /*4d2b0*/  LOP3.LUT R5, R206, 0xffff, RZ, 0xc0, !PT ;  /* 0x0000ffffce057812 */ /* 0x000fe200078ec0ff */
[----:B------:R-:W3:Y:S01]  /*4d2c0*/  LDL.LU R94, [R1+0x3730] ;  /* 0x00373000015e7983 */ /* 0x000ee20000300800 */
[----:B------:R-:W-:-:S02]  /*4d2d0*/  LOP3.LUT R4, R105, 0xffff, RZ, 0xc0, !PT ;  /* 0x0000ffff69047812 */ /* 0x000fc400078ec0ff */
[----:B------:R-:W-:Y:S02]  /*4d2e0*/  LOP3.LUT R3, R204, 0xffff, RZ, 0xc0, !PT ;  /* 0x0000ffffcc037812 */ /* 0x000fe400078ec0ff */
[----:B------:R-:W-:Y:S01]  /*4d2f0*/  PRMT R239, R10, 0x3340, R9 ;  /* 0x000033400aef7816 */ /* 0x000fe20000000009 */
        /* <DEDUP_REMOVED lines=144> */
[----:B------:R-:W-:Y:S02]  /*4dc00*/  LOP3.LUT R7, R174, 0xffff, RZ, 0xc0, !PT ;  /* 0x0000ffffae077812 */ /* 0x000fe400078ec0ff */
[----:B------:R-:W-:Y:S01]  /*4dc10*/  PRMT R169, R4, 0x3340, R3 ;  /* 0x0000334004a97816 */ /* 0x000fe20000000003 */
[----:B------:R-:W3:Y:S01]  /*4dc20*/  LDL.LU R138, [R1+0x3680] ;  /* 0x00368000018a7983 */ /* 0x000ee20000300800 */
        /* <DEDUP_REMOVED lines=10> */
[----:B------:R-:W-:Y:S02]  /*4dcd0*/  PRMT R174, R8, 0x3340, R7 ;  /* 0x0000334008ae7816 */ /* 0x000fe40000000007 */
[----:B------:R-:W-:Y:S01]  /*4dce0*/  PRMT R172, R6, 0x3340, R5 ;  /* 0x0000334006ac7816 */ /* 0x000fe20000000005 */
[----:B------:R-:W3:Y:S01]  /*4dcf0*/  LDL.LU R142, [R1+0x3670] ;  /* 0x00367000018e7983 */ /* 0x000ee20000300800 */
[----:B------:R-:W-:-:S02]  /*4dd00*/  LOP3.LUT R8, R143, 0xffff, RZ, 0xc0, !PT ;  /* 0x0000ffff8f087812 */ /* 0x000fc400078ec0ff */
[----:B------:R-:W-:Y:S01]  /*4dd10*/  PRMT R170, R4, 0x3340, R3 ;  /* 0x0000334004aa7816 */ /* 0x000fe20000000003 */
[----:B------:R-:W3:Y:S01]  /*4dd20*/  LDL.LU R143, [R1+0x366c] ;  /* 0x00366c00018f7983 */ /* 0x000ee20000300800 */
[----:B------:R-:W-:Y:S02]  /*4dd30*/  LOP3.LUT R6, R144, 0xffff, RZ, 0xc0, !PT ;  /* 0x0000ffff90067812 */ /* 0x000fe400078ec0ff */
[----:B------:R-:W-:Y:S01]  /*4dd40*/  LOP3.LUT R4, R2, 0xffff, RZ, 0xc0, !PT ;  /* 0x0000ffff02047812 */ /* 0x000fe200078ec0ff */
[----:B------:R-:W3:Y:S01]  /*4dd50*/  LDL.LU R144, [R1+0x3668] ;  /* 0x0036680001907983 */ /* 0x000ee20000300800 */
[----:B------:R-:W-:-:S03]  /*4dd60*/  PRMT R167, R10, 0x3340, R9 ;  /* 0x000033400aa77816 */ /* 0x000fc60000000009 */
[----:B------:R-:W3:Y:S01]  /*4dd70*/  LDL.LU R2, [R1+0x3664] ;  /* 0x0036640001027983 */ /* 0x000ee20000300800 */
[----:B------:R-:W-:-:S03]  /*4dd80*/  LOP3.LUT R10, R0, 0xffff, RZ, 0xc0, !PT ;  /* 0x0000ffff000a7812 */ /* 0x000fc600078ec0ff */
[----:B------:R-:W3:Y:S04]  /*4dd90*/  LDL.LU R0, [R1+0x3660] ;  /* 0x0036600001007983 */ /* 0x000ee80000300800 */
[----:B------:R-:W3:Y:S04]  /*4dda0*/  LDL R187, [R1+0x3148] ;  /* 0x0031480001bb7983 */ /* 0x000ee80000100800 */
[----:B------:R-:W3:Y:S04]  /*4ddb0*/  LDL R186, [R1+0x3158] ;  /* 0x0031580001ba7983 */ /* 0x000ee80000100800 */
[----:B0-----:R-:W3:Y:S04]  /*4ddc0*/  LDL R185, [R1+0xdac] ;  /* 0x000dac0001b97983 */ /* 0x001ee80000100800 */
[----:B-1----:R-:W3:Y:S01]  /*4ddd0*/  LDL R184, [R1+0xdb0] ;  /* 0x000db00001b87983 */ /* 0x002ee20000100800 */
[----:B------:R-:W-:-:S02]  /*4dde0*/  LOP3.LUT R5, R163, 0xffff, RZ, 0xc0, !PT ;  /* 0x0000ffffa3057812 */ /* 0x000fc400078ec0ff */
[----:B------:R-:W-:Y:S01]  /*4ddf0*/  LOP3.LUT R3, R161, 0xffff, RZ, 0xc0, !PT ;  /* 0x0000ffffa1037812 */ /* 0x000fe200078ec0ff */
[----:B--2---:R-:W2:Y:S04]  /*4de00*/  LDL R183, [R1+0x314c] ;  /* 0x00314c0001b77983 */ /* 0x004ea80000100800 */
[----:B------:R-:W2:Y:S01]  /*4de10*/  LDL R182, [R1+0x3154] ;  /* 0x0031540001b67983 */ /* 0x000ea20000100800 */
[----:B------:R-:W-:Y:S02]  /*4de20*/  PRMT R163, R6, 0x3340, R5 ;  /* 0x0000334006a37816 */ /* 0x000fe40000000005 */
[----:B------:R-:W-:Y:S02]  /*4de30*/  PRMT R161, R4, 0x3340, R3 ;  /* 0x0000334004a17816 */ /* 0x000fe40000000003 */
[----:B------:R-:W-:-:S02]  /*4de40*/  LOP3.LUT R6, R166, 0xffff, RZ, 0xc0, !PT ;  /* 0x0000ffffa6067812 */ /* 0x000fc400078ec0ff */
[----:B------:R-:W-:Y:S02]  /*4de50*/  LOP3.LUT R4, R164, 0xffff, RZ, 0xc0, !PT ;  /* 0x0000ffffa4047812 */ /* 0x000fe400078ec0ff */
[----:B------:R-:W-:Y:S02]  /*4de60*/  LOP3.LUT R5, R159, 0xffff, RZ, 0xc0, !PT ;  /* 0x0000ffff9f057812 */ /* 0x000fe400078ec0ff */
[----:B------:R-:W-:Y:S02]  /*4de70*/  LOP3.LUT R3, R158, 0xffff, RZ, 0xc0, !PT ;  /* 0x0000ffff9e037812 */ /* 0x000fe400078ec0ff */
[----:B------:R-:W-:Y:S02]  /*4de80*/  LOP3.LUT R7, R165, 0xffff, RZ, 0xc0, !PT ;  /* 0x0000ffffa5077812 */ /* 0x000fe400078ec0ff */
[----:B------:R-:W-:Y:S01]  /*4de90*/  LOP3.LUT R9, R162, 0xffff, RZ, 0xc0, !PT ;  /* 0x0000ffffa2097812 */ /* 0x000fe200078ec0ff */
[----:B------:R-:W2:Y:S04]  /*4dea0*/  LDL R181, [R1+0x30fc] ;  /* 0x0030fc0001b57983 */ /* 0x000ea80000100800 */
[----:B------:R-:W2:Y:S01]  /*4deb0*/  LDL R180, [R1+0x3100] ;  /* 0x0031000001b47983 */ /* 0x000ea20000100800 */
[----:B------:R-:W-:-:S02]  /*4dec0*/  PRMT R164, R6, 0x3340, R5 ;  /* 0x0000334006a47816 */ /* 0x000fc40000000005 */
[----:B------:R-:W-:Y:S02]  /*4ded0*/  PRMT R162, R4, 0x3340, R3 ;  /* 0x0000334004a27816 */ /* 0x000fe40000000003 */
[----:B------:R-:W-:Y:S02]  /*4dee0*/  PRMT R165, R8, 0x3340, R7 ;  /* 0x0000334008a57816 */ /* 0x000fe40000000007 */
[----:B------:R-:W-:Y:S02]  /*4def0*/  LOP3.LUT R6, R155, 0xffff, RZ, 0xc0, !PT ;  /* 0x0000ffff9b067812 */ /* 0x000fe400078ec0ff */
[----:B------:R-:W-:Y:S02]  /*4df00*/  LOP3.LUT R4, R154, 0xffff, RZ, 0xc0, !PT ;  /* 0x0000ffff9a047812 */ /* 0x000fe400078ec0ff */
[----:B------:R-:W-:Y:S02]  /*4df10*/  LOP3.LUT R5, R151, 0xffff, RZ, 0xc0, !PT ;  /* 0x0000ffff97057812 */ /* 0x000fe400078ec0ff */
[----:B------:R-:W-:-:S02]  /*4df20*/  LOP3.LUT R3, R150, 0xffff, RZ, 0xc0, !PT ;  /* 0x0000ffff96037812 */ /* 0x000fc400078ec0ff */
[----:B------:R-:W-:Y:S02]  /*4df30*/  LOP3.LUT R8, R168, 0xffff, RZ, 0xc0, !PT ;  /* 0x0000ffffa8087812 */ /* 0x000fe400078ec0ff */
[----:B------:R-:W-:Y:S02]  /*4df40*/  PRMT R168, R10, 0x3340, R9 ;  /* 0x000033400aa87816 */ /* 0x000fe40000000009 */
[----:B------:R-:W-:Y:S02]  /*4df50*/  LOP3.LUT R7, R160, 0xffff, RZ, 0xc0, !PT ;  /* 0x0000ffffa0077812 */ /* 0x000fe400078ec0ff */
[----:B------:R-:W-:Y:S02]  /*4df60*/  LOP3.LUT R9, R153, 0xffff, RZ, 0xc0, !PT ;  /* 0x0000ffff99097812 */ /* 0x000fe400078ec0ff */
[----:B------:R-:W-:Y:S02]  /*4df70*/  PRMT R155, R6, 0x3340, R5 ;  /* 0x00003340069b7816 */ /* 0x000fe40000000005 */
[----:B------:R-:W-:Y:S01]  /*4df80*/  PRMT R153, R4, 0x3340, R3 ;  /* 0x0000334004997816 */ /* 0x000fe20000000003 */
[----:B------:R-:W2:Y:S04]  /*4df90*/  LDL R179, [R1+0xda4] ;  /* 0x000da40001b37983 */ /* 0x000ea80000100800 */
[----:B------:R-:W2:Y:S01]  /*4dfa0*/  LDL R178, [R1+0xda8] ;  /* 0x000da80001b27983 */ /* 0x000ea20000100800 */
[----:B------:R-:W-:-:S02]  /*4dfb0*/  LOP3.LUT R6, R147, 0xffff, RZ, 0xc0, !PT ;  /* 0x0000ffff93067812 */ /* 0x000fc400078ec0ff */
[----:B------:R-:W-:Y:S02]  /*4dfc0*/  LOP3.LUT R4, R146, 0xffff, RZ, 0xc0, !PT ;  /* 0x0000ffff92047812 */ /* 0x000fe400078ec0ff */
[----:B------:R-:W-:Y:S02]  /*4dfd0*/  LOP3.LUT R5, R250, 0xffff, RZ, 0xc0, !PT ;  /* 0x0000fffffa057812 */ /* 0x000fe400078ec0ff */
[----:B------:R-:W-:Y:S02]  /*4dfe0*/  LOP3.LUT R3, R249, 0xffff, RZ, 0xc0, !PT ;  /* 0x0000fffff9037812 */ /* 0x000fe400078ec0ff */
[----:B------:R-:W-:Y:S02]  /*4dff0*/  PRMT R166, R8, 0x3340, R7 ;  /* 0x0000334008a67816 */ /* 0x000fe40000000007 */
[----:B------:R-:W-:Y:S02]  /*4e000*/  LOP3.LUT R8, R156, 0xffff, RZ, 0xc0, !PT ;  /* 0x0000ffff9c087812 */ /* 0x000fe400078ec0ff */
[----:B------:R-:W-:-:S02]  /*4e010*/  PRMT R156, R6, 0x3340, R5 ;  /* 0x00003340069c7816 */ /* 0x000fc40000000005 */
[----:B------:R-:W-:Y:S01]  /*4e020*/  PRMT R154, R4, 0x3340, R3 ;  /* 0x00003340049a7816 */ /* 0x000fe20000000003 */
[----:B------:R-:W2:Y:S04]  /*4e030*/  LDL R177, [R1+0x30f4] ;  /* 0x0030f40001b17983 */ /* 0x000ea80000100800 */
[----:B------:R-:W2:Y:S01]  /*4e040*/  LDL R145, [R1+0x30f8] ;  /* 0x0030f80001917983 */ /* 0x000ea20000100800 */
[----:B------:R-:W-:Y:S02]  /*4e050*/  LOP3.LUT R6, R22, 0xffff, RZ, 0xc0, !PT ;  /* 0x0000ffff16067812 */ /* 0x000fe400078ec0ff */
[----:B------:R-:W-:Y:S02]  /*4e060*/  LOP3.LUT R4, R21, 0xffff, RZ, 0xc0, !PT ;  /* 0x0000ffff15047812 */ /* 0x000fe400078ec0ff */
[----:B------:R-:W-:-:S02]  /*4e070*/  LOP3.LUT R5, R18, 0xffff, RZ, 0xc0, !PT ;  /* 0x0000ffff12057812 */ /* 0x000fc400078ec0ff */
[----:B------:R-:W-:Y:S02]  /*4e080*/  LOP3.LUT R3, R17, 0xffff, RZ, 0xc0, !PT ;  /* 0x0000ffff11037812 */ /* 0x000fe400078ec0ff */
[----:B------:R-:W-:Y:S02]  /*4e090*/  LOP3.LUT R10, R157, 0xffff, RZ, 0xc0, !PT ;  /* 0x0000ffff9d0a7812 */ /* 0x000fe400078ec0ff */
[----:B------:R-:W-:Y:S02]  /*4e0a0*/  LOP3.LUT R7, R152, 0xffff, RZ, 0xc0, !PT ;  /* 0x0000ffff98077812 */ /* 0x000fe400078ec0ff */
[----:B------:R-:W-:Y:S02]  /*4e0b0*/  PRMT R147, R6, 0x3340, R5 ;  /* 0x0000334006937816 */ /* 0x000fe40000000005 */
[----:B------:R-:W-:Y:S02]  /*4e0c0*/  PRMT R146, R4, 0x3340, R3 ;  /* 0x0000334004927816 */ /* 0x000fe40000000003 */
[----:B------:R-:W-:-:S02]  /*4e0d0*/  LOP3.LUT R5, R12, 0xffff, RZ, 0xc0, !PT ;  /* 0x0000ffff0c057812 */ /* 0x000fc400078ec0ff */
[----:B------:R-:W-:Y:S02]  /*4e0e0*/  LOP3.LUT R3, R11, 0xffff, RZ, 0xc0, !PT ;  /* 0x0000ffff0b037812 */ /* 0x000fe400078ec0ff */
[----:B------:R-:W-:Y:S01]  /*4e0f0*/  PRMT R159, R10, 0x3340, R9 ;  /* 0x000033400a9f7816 */ /* 0x000fe20000000009 */
[----:B------:R-:W2:Y:S04]  /*4e100*/  LDL R12, [R1+0x307c] ;  /* 0x00307c00010c7983 */ /* 0x000ea80000100800 */
[----:B------:R-:W2:Y:S01]  /*4e110*/  LDL R11, [R1+0x3080] ;  /* 0x00308000010b7983 */ /* 0x000ea20000100800 */
[----:B------:R-:W-:Y:S02]  /*4e120*/  LOP3.LUT R10, R149, 0xffff, RZ, 0xc0, !PT ;  /* 0x0000ffff950a7812 */ /* 0x000fe400078ec0ff */
[----:B------:R-:W-:-:S02]  /*4e130*/  LOP3.LUT R9, R252, 0xffff, RZ, 0xc0, !PT ;  /* 0x0000fffffc097812 */ /* 0x000fc400078ec0ff */
[----:B------:R-:W-:Y:S01]  /*4e140*/  PRMT R157, R8, 0x3340, R7 ;  /* 0x00003340089d7816 */ /* 0x000fe20000000007 */
[----:B------:R-:W2:Y:S04]  /*4e150*/  LDL R18, [R1+0x2ffc] ;  /* 0x002ffc0001127983 */ /* 0x000ea80000100800 */
[----:B------:R-:W2:Y:S01]  /*4e160*/  LDL R17, [R1+0x3000] ;  /* 0x0030000001117983 */ /* 0x000ea20000100800 */
[----:B------:R-:W-:Y:S02]  /*4e170*/  PRMT R160, R10, 0x3340, R9 ;  /* 0x000033400aa07816 */ /* 0x000fe40000000009 */
[----:B------:R-:W-:Y:S02]  /*4e180*/  LOP3.LUT R10, R248, 0xffff, RZ, 0xc0, !PT ;  /* 0x0000fffff80a7812 */ /* 0x000fe400078ec0ff */
[----:B------:R-:W-:-:S02]  /*4e190*/  LOP3.LUT R9, R20, 0xffff, RZ, 0xc0, !PT ;  /* 0x0000ffff14097812 */ /* 0x000fc400078ec0ff */
[----:B------:R-:W-:Y:S02]  /*4e1a0*/  LOP3.LUT R8, R148, 0xffff, RZ, 0xc0, !PT ;  /* 0x0000ffff94087812 */ /* 0x000fe400078ec0ff */
[----:B------:R-:W-:Y:S02]  /*4e1b0*/  LOP3.LUT R7, R251, 0xffff, RZ, 0xc0, !PT ;  /* 0x0000fffffb077812 */ /* 0x000fe400078ec0ff */
[----:B------:R-:W-:Y:S02]  /*4e1c0*/  LOP3.LUT R6, R14, 0xffff, RZ, 0xc0, !PT ;  /* 0x0000ffff0e067812 */ /* 0x000fe400078ec0ff */
[----:B------:R-:W-:Y:S01]  /*4e1d0*/  PRMT R151, R10, 0x3340, R9 ;  /* 0x000033400a977816 */ /* 0x000fe20000000009 */
[----:B------:R-:W2:Y:S01]  /*4e1e0*/  LDL R14, [R1+0x2f7c] ;  /* 0x002f7c00010e7983 */ /* 0x000ea20000100800 */
[----:B------:R-:W-:-:S03]  /*4e1f0*/  PRMT R158, R8, 0x3340, R7 ;  /* 0x00003340089e7816 */ /* 0x000fc60000000007 */
[----:B------:R-:W2:Y:S04]  /*4e200*/  LDL R10, [R1+0x3074] ;  /* 0x00307400010a7983 */ /* 0x000ea80000100800 */
[----:B------:R-:W2:Y:S01]  /*4e210*/  LDL R9, [R1+0x3078] ;  /* 0x0030780001097983 */ /* 0x000ea20000100800 */
[----:B------:R-:W-:Y:S02]  /*4e220*/  LOP3.LUT R8, R23, 0xffff, RZ, 0xc0, !PT ;  /* 0x0000ffff17087812 */ /* 0x000fe400078ec0ff */
[----:B------:R-:W-:Y:S02]  /*4e230*/  LOP3.LUT R7, R19, 0xffff, RZ, 0xc0, !PT ;  /* 0x0000ffff13077812 */ /* 0x000fe400078ec0ff */
[----:B------:R-:W-:Y:S02]  /*4e240*/  LOP3.LUT R4, R15, 0xffff, RZ, 0xc0, !PT ;  /* 0x0000ffff0f047812 */ /* 0x000fe400078ec0ff */
[----:B------:R-:W-:-:S02]  /*4e250*/  PRMT R150, R6, 0x3340, R5 ;  /* 0x0000334006967816 */ /* 0x000fc40000000005 */
[----:B------:R-:W-:Y:S02]  /*4e260*/  PRMT R32, RZ, 0x7610, R32 ;  /* 0x00007610ff207816 */ /* 0x000fe40000000020 */
[----:B------:R-:W-:Y:S02]  /*4e270*/  PRMT R149, R8, 0x3340, R7 ;  /* 0x0000334008957816 */ /* 0x000fe40000000007 */
[----:B------:R-:W-:Y:S02]  /*4e280*/  LOP3.LUT R8, R16, 0xffff, RZ, 0xc0, !PT ;  /* 0x0000ffff10087812 */ /* 0x000fe400078ec0ff */
[----:B------:R-:W-:Y:S02]  /*4e290*/  LOP3.LUT R7, R13, 0xffff, RZ, 0xc0, !PT ;  /* 0x0000ffff0d077812 */ /* 0x000fe400078ec0ff */
[----:B------:R-:W-:Y:S01]  /*4e2a0*/  PRMT R148, R4, 0x3340, R3 ;  /* 0x0000334004947816 */ /* 0x000fe20000000003 */
[----:B------:R-:W2:Y:S04]  /*4e2b0*/  LDL R13, [R1+0x2f80] ;  /* 0x002f8000010d7983 */ /* 0x000ea80000100800 */
[----:B------:R-:W2:Y:S01]  /*4e2c0*/  LDL R6, [R1+0x2f74] ;  /* 0x002f740001067983 */ /* 0x000ea20000100800 */
[----:B------:R-:W-:-:S03]  /*4e2d0*/  PRMT R152, R8, 0x3340, R7 ;  /* 0x0000334008987816 */ /* 0x000fc60000000007 */
[----:B------:R-:W2:Y:S04]  /*4e2e0*/  LDL R8, [R1+0x2ff4] ;  /* 0x002ff40001087983 */ /* 0x000ea80000100800 */
[----:B------:R-:W2:Y:S04]  /*4e2f0*/  LDL R7, [R1+0x2ff8] ;  /* 0x002ff80001077983 */ /* 0x000ea80000100800 */
[----:B------:R-:W2:Y:S01]  /*4e300*/  LDL R3, [R1+0x2f78] ;  /* 0x002f780001037983 */ /* 0x000ea20000100800 */
[----:B----4-:R-:W-:-:S03]  /*4e310*/  PRMT R31, RZ, 0x7610, R31 ;  /* 0x00007610ff1f7816 */ /* 0x010fc6000000001f */
[----:B------:R-:W4:Y:S04]  /*4e320*/  LDL R16, [R1+0xf1c] ;  /* 0x000f1c0001107983 */ /* 0x000f280000100800 */
[----:B------:R-:W4:Y:S01]  /*4e330*/  LDL R15, [R1+0xf20] ;  /* 0x000f2000010f7983 */ /* 0x000f220000100800 */
[----:B---3--:R-:W-:Y:S02]  /*4e340*/  PRMT R87, RZ, 0x7610, R87 ;  /* 0x00007610ff577816 */ /* 0x008fe40000000057 */
[----:B------:R-:W-:Y:S02]  /*4e350*/  PRMT R86, RZ, 0x7610, R86 ;  /* 0x00007610ff567816 */ /* 0x000fe40000000056 */
[----:B------:R-:W-:Y:S02]  /*4e360*/  PRMT R85, RZ, 0x7610, R85 ;  /* 0x00007610ff557816 */ /* 0x000fe40000000055 */
[----:B------:R-:W-:-:S02]  /*4e370*/  PRMT R88, RZ, 0x7610, R88 ;  /* 0x00007610ff587816 */ /* 0x000fc40000000058 */
[----:B------:R-:W-:Y:S02]  /*4e380*/  PRMT R84, RZ, 0x7610, R84 ;  /* 0x00007610ff547816 */ /* 0x000fe40000000054 */
[----:B------:R-:W-:Y:S02]  /*4e390*/  PRMT R89, RZ, 0x7610, R89 ;  /* 0x00007610ff597816 */ /* 0x000fe40000000059 */
[----:B------:R-:W-:Y:S02]  /*4e3a0*/  PRMT R83, RZ, 0x7610, R83 ;  /* 0x00007610ff537816 */ /* 0x000fe40000000053 */
        /* <DEDUP_REMOVED lines=18> */
[----:B------:R-:W-:Y:S01]  /*4e4d0*/  PRMT R68, RZ, 0x7610, R68 ;  /* 0x00007610ff447816 */ /* 0x000fe20000000044 */
[----:B------:R-:W3:Y:S04]  /*4e4e0*/  LDL R20, [R1+0x30a4] ;  /* 0x0030a40001147983 */ /* 0x000ee80000100800 */
[----:B------:R-:W3:Y:S01]  /*4e4f0*/  LDL R19, [R1+0x30a8] ;  /* 0x0030a80001137983 */ /* 0x000ee20000100800 */
        /* <DEDUP_REMOVED lines=34> */
[----:B------:R-:W-:Y:S01]  /*4e720*/  PRMT R44, RZ, 0x7610, R44 ;  /* 0x00007610ff2c7816 */ /* 0x000fe2000000002c */
[----:B------:R-:W3:Y:S01]  /*4e730*/  LDL R23, [R1+0xe40] ;  /* 0x000e400001177983 */ /* 0x000ee20000100800 */
[----:B------:R-:W-:Y:S01]  /*4e740*/  PRMT R144, RZ, 0x7610, R144 ;  /* 0x00007610ff907816 */ /* 0x000fe20000000090 */
[----:B------:R-:W-:Y:S02]  /*4e750*/  @!P2 IMAD.MOV.U32 R5, RZ, RZ, R187 ;  /* 0x000000ffff05a224 */ /* 0x000fe400078e00bb */
[----:B------:R-:W-:-:S05]  /*4e760*/  @!P2 IMAD.MOV.U32 R4, RZ, RZ, R186 ;  /* 0x000000ffff04a224 */ /* 0x000fca00078e00ba */
[----:B------:R0:W3:Y:S01]  /*4e770*/  @!P2 LDG.E.U8 R144, desc[UR60][R4.64] ;  /* 0x0000003c0490a981 */ /* 0x0000e2000c1e1100 */
[----:B------:R-:W-:Y:S01]  /*4e780*/  PRMT R143, RZ, 0x7610, R143 ;  /* 0x00007610ff8f7816 */ /* 0x000fe2000000008f */
[----:B0-----:R-:W-:Y:S02]  /*4e790*/  @!P0 IMAD.MOV.U32 R4, RZ, RZ, R184 ;  /* 0x000000ffff048224 */ /* 0x001fe400078e00b8 */
[----:B------:R-:W-:-:S05]  /*4e7a0*/  @!P0 IMAD.MOV.U32 R5, RZ, RZ, R185 ;  /* 0x000000ffff058224 */ /* 0x000fca00078e00b9 */
[----:B------:R2:W3:Y:S01]  /*4e7b0*/  @!P0 LDG.E.U8 R32, desc[UR60][R4.64] ;  /* 0x0000003c04208981 */ /* 0x0004e2000c1e1100 */
[----:B------:R-:W-:Y:S01]  /*4e7c0*/  PRMT R142, RZ, 0x7610, R142 ;  /* 0x00007610ff8e7816 */ /* 0x000fe2000000008e */
[----:B--2---:R-:W-:Y:S02]  /*4e7d0*/  @!P0 IMAD.MOV.U32 R4, RZ, RZ, R182 ;  /* 0x000000ffff048224 */ /* 0x004fe400078e00b6 */
[----:B------:R-:W-:-:S05]  /*4e7e0*/  @!P0 IMAD.MOV.U32 R5, RZ, RZ, R183 ;  /* 0x000000ffff058224 */ /* 0x000fca00078e00b7 */
[----:B------:R0:W2:Y:S02]  /*4e7f0*/  @!P0 LDG.E.U8 R143, desc[UR60][R4.64] ;  /* 0x0000003c048f8981 */ /* 0x0000a4000c1e1100 */
[----:B0-----:R-:W-:Y:S02]  /*4e800*/  @!P0 IMAD.MOV.U32 R4, RZ, RZ, R180 ;  /* 0x000000ffff048224 */ /* 0x001fe400078e00b4 */
[----:B------:R-:W-:-:S05]  /*4e810*/  @!P0 IMAD.MOV.U32 R5, RZ, RZ, R181 ;  /* 0x000000ffff058224 */ /* 0x000fca00078e00b5 */
[----:B------:R0:W2:Y:S01]  /*4e820*/  @!P0 LDG.E.U8 R142, desc[UR60][R4.64] ;  /* 0x0000003c048e8981 */ /* 0x0000a2000c1e1100 */
[----:B------:R-:W-:Y:S01]  /*4e830*/  PRMT R141, RZ, 0x7610, R141 ;  /* 0x00007610ff8d7816 */ /* 0x000fe2000000008d */
[----:B0-----:R-:W-:Y:S02]  /*4e840*/  @!P1 IMAD.MOV.U32 R4, RZ, RZ, R178 ;  /* 0x000000ffff049224 */ /* 0x001fe400078e00b2 */
[----:B------:R-:W-:Y:S01]  /*4e850*/  @!P1 IMAD.MOV.U32 R5, RZ, RZ, R179 ;  /* 0x000000ffff059224 */ /* 0x000fe200078e00b3 */
[----:B------:R-:W-:Y:S02]  /*4e860*/  PRMT R140, RZ, 0x7610, R140 ;  /* 0x00007610ff8c7816 */ /* 0x000fe4000000008c */
[----:B------:R-:W-:Y:S02]  /*4e870*/  PRMT R139, RZ, 0x7610, R139 ;  /* 0x00007610ff8b7816 */ /* 0x000fe4000000008b */
[----:B------:R-:W-:Y:S02]  /*4e880*/  PRMT R138, RZ, 0x7610, R138 ;  /* 0x00007610ff8a7816 */ /* 0x000fe4000000008a */
[----:B------:R-:W-:Y:S01]  /*4e890*/  PRMT R137, RZ, 0x7610, R137 ;  /* 0x00007610ff897816 */ /* 0x000fe20000000089 */
[----:B------:R0:W2:Y:S01]  /*4e8a0*/  @!P1 LDG.E.U8 R31, desc[UR60][R4.64] ;  /* 0x0000003c041f9981 */ /* 0x0000a2000c1e1100 */
        /* <DEDUP_REMOVED lines=8> */
[----:B------:R-:W-:Y:S01]  /*4e930*/  PRMT R128, RZ, 0x7610, R128 ;  /* 0x00007610ff807816 */ /* 0x000fe20000000080 */
[----:B0-----:R-:W-:Y:S02]  /*4e940*/  @!P1 IMAD.MOV.U32 R4, RZ, RZ, R145 ;  /* 0x000000ffff049224 */ /* 0x001fe400078e0091 */
[----:B------:R-:W-:Y:S01]  /*4e950*/  @!P1 IMAD.MOV.U32 R5, RZ, RZ, R177 ;  /* 0x000000ffff059224 */ /* 0x000fe200078e00b1 */
[----:B------:R-:W-:Y:S02]  /*4e960*/  PRMT R127, RZ, 0x7610, R127 ;  /* 0x00007610ff7f7816 */ /* 0x000fe4000000007f */
[----:B------:R-:W-:Y:S02]  /*4e970*/  PRMT R126, RZ, 0x7610, R126 ;  /* 0x00007610ff7e7816 */ /* 0x000fe4000000007e */
[----:B------:R-:W-:-:S02]  /*4e980*/  PRMT R125, RZ, 0x7610, R125 ;  /* 0x00007610ff7d7816 */ /* 0x000fc4000000007d */
[----:B------:R-:W-:Y:S01]  /*4e990*/  PRMT R124, RZ, 0x7610, R124 ;  /* 0x00007610ff7c7816 */ /* 0x000fe2000000007c */
[----:B------:R0:W2:Y:S01]  /*4e9a0*/  @!P1 LDG.E.U8 R141, desc[UR60][R4.64] ;  /* 0x0000003c048d9981 */ /* 0x0000a2000c1e1100 */
        /* <DEDUP_REMOVED lines=9> */
[----:B0-----:R-:W-:Y:S02]  /*4ea40*/  @!P0 IMAD.MOV.U32 R4, RZ, RZ, R11 ;  /* 0x000000ffff048224 */ /* 0x001fe400078e000b */
[----:B------:R-:W-:Y:S01]  /*4ea50*/  @!P0 IMAD.MOV.U32 R5, RZ, RZ, R12 ;  /* 0x000000ffff058224 */ /* 0x000fe200078e000c */
[----:B------:R-:W3:Y:S04]  /*4ea60*/  LDL R11, [R1+0xf18] ;  /* 0x000f1800010b7983 */ /* 0x000ee80000100800 */
[----:B------:R-:W2:Y:S04]  /*4ea70*/  LDL R12, [R1+0xf14] ;  /* 0x000f1400010c7983 */ /* 0x000ea80000100800 */
        /* <DEDUP_REMOVED lines=12> */
[----:B------:R-:W2:Y:S04]  /*4eb40*/  LDL R9, [R1+0xea0] ;  /* 0x000ea00001097983 */ /* 0x000ea80000100800 */
[----:B------:R-:W2:Y:S04]  /*4eb50*/  LDL R10, [R1+0xe9c] ;  /* 0x000e9c00010a7983 */ /* 0x000ea80000100800 */
[----:B------:R0:W2:Y:S01]  /*4eb60*/  @!P1 LDG.E.U8 R139, desc[UR60][R4.64] ;  /* 0x0000003c048b9981 */ /* 0x0000a2000c1e1100 */
[----:B------:R-:W-:-:S02]  /*4eb70*/  PRMT R105, RZ, 0x7610, R105 ;  /* 0x00007610ff697816 */ /* 0x000fc40000000069 */
[----:B------:R-:W-:Y:S02]  /*4eb80*/  PRMT R104, RZ, 0x7610, R104 ;  /* 0x00007610ff687816 */ /* 0x000fe40000000068 */
[----:B------:R-:W-:Y:S01]  /*4eb90*/  PRMT R103, RZ, 0x7610, R103 ;  /* 0x00007610ff677816 */ /* 0x000fe20000000067 */
[----:B------:R-:W2:Y:S04]  /*4eba0*/  LDL R178, [R1+0xeb4] ;  /* 0x000eb40001b27983 */ /* 0x000ea80000100800 */
[----:B------:R-:W2:Y:S04]  /*4ebb0*/  LDL R177, [R1+0xeb8] ;  /* 0x000eb80001b17983 */ /* 0x000ea80000100800 */
[----:B------:R-:W2:Y:S01]  /*4ebc0*/  LDL R145, [R1+0xe3c] ;  /* 0x000e3c0001917983 */ /* 0x000ea20000100800 */
[----:B0-----:R-:W-:-:S02]  /*4ebd0*/  @!P0 IMAD.MOV.U32 R4, RZ, RZ, R17 ;  /* 0x000000ffff048224 */ /* 0x001fc400078e0011 */
[----:B------:R-:W-:Y:S01]  /*4ebe0*/  @!P0 IMAD.MOV.U32 R5, RZ, RZ, R18 ;  /* 0x000000ffff058224 */ /* 0x000fe200078e0012 */
[----:B------:R-:W2:Y:S04]  /*4ebf0*/  LDL R17, [R1+0xe98] ;  /* 0x000e980001117983 */ /* 0x000ea80000100800 */
[----:B------:R-:W2:Y:S04]  /*4ec00*/  LDL R18, [R1+0xe94] ;  /* 0x000e940001127983 */ /* 0x000ea80000100800 */
[----:B------:R0:W2:Y:S02]  /*4ec10*/  @!P0 LDG.E.U8 R138, desc[UR60][R4.64] ;  /* 0x0000003c048a8981 */ /* 0x0000a4000c1e1100 */
        /* <DEDUP_REMOVED lines=15> */
[----:B----4-:R-:W-:-:S02]  /*4ed10*/  @!P0 IMAD.MOV.U32 R4, RZ, RZ, R15 ;  /* 0x000000ffff048224 */ /* 0x010fc400078e000f */
[----:B------:R-:W-:Y:S01]  /*4ed20*/  @!P0 IMAD.MOV.U32 R5, RZ, RZ, R16 ;  /* 0x000000ffff058224 */ /* 0x000fe200078e0010 */
[----:B------:R-:W4:Y:S04]  /*4ed30*/  LDL R15, [R1+0x3160] ;  /* 0x00316000010f7983 */ /* 0x000f280000100800 */
[----:B------:R-:W4:Y:S04]  /*4ed40*/  LDL R16, [R1+0x3140] ;  /* 0x0031400001107983 */ /* 0x000f280000100800 */
[----:B------:R3:W4:Y:S02]  /*4ed50*/  @!P0 LDG.E.U8 R134, desc[UR60][R4.64] ;  /* 0x0000003c04868981 */ /* 0x000724000c1e1100 */
[----:B---3--:R-:W-:-:S02]  /*4ed60*/  @!P1 IMAD.MOV.U32 R4, RZ, RZ, R11 ;  /* 0x000000ffff049224 */ /* 0x008fc400078e000b */
[----:B--2---:R-:W-:Y:S01]  /*4ed70*/  @!P1 IMAD.MOV.U32 R5, RZ, RZ, R12 ;  /* 0x000000ffff059224 */ /* 0x004fe200078e000c */
[----:B------:R-:W2:Y:S04]  /*4ed80*/  LDL R11, [R1+0x30f0] ;  /* 0x0030f000010b7983 */ /* 0x000ea80000100800 */
[----:B------:R-:W3:Y:S04]  /*4ed90*/  LDL R12, [R1+0x30ec] ;  /* 0x0030ec00010c7983 */ /* 0x000ee80000100800 */
[----:B------:R0:W3:Y:S02]  /*4eda0*/  @!P1 LDG.E.U8 R133, desc[UR60][R4.64] ;  /* 0x0000003c04859981 */ /* 0x0000e4000c1e1100 */
[----:B0-----:R-:W-:-:S02]  /*4edb0*/  @!P0 IMAD.MOV.U32 R4, RZ, RZ, R9 ;  /* 0x000000ffff048224 */ /* 0x001fc400078e0009 */
[----:B------:R-:W-:Y:S01]  /*4edc0*/  @!P0 IMAD.MOV.U32 R5, RZ, RZ, R10 ;  /* 0x000000ffff058224 */ /* 0x000fe200078e000a */
[----:B------:R-:W3:Y:S04]  /*4edd0*/  LDL R9, [R1+0x30e8] ;  /* 0x0030e80001097983 */ /* 0x000ee80000100800 */
        /* <DEDUP_REMOVED lines=22> */
[----:B----4-:R-:W-:-:S02]  /*4ef40*/  @!P1 IMAD.MOV.U32 R4, RZ, RZ, R15 ;  /* 0x000000ffff049224 */ /* 0x010fc400078e000f */
[----:B------:R-:W-:Y:S01]  /*4ef50*/  @!P1 IMAD.MOV.U32 R5, RZ, RZ, R16 ;  /* 0x000000ffff059224 */ /* 0x000fe200078e0010 */
[----:B------:R-:W4:Y:S04]  /*4ef60*/  LDL R15, [R1+0x2f70] ;  /* 0x002f7000010f7983 */ /* 0x000f280000100800 */
[----:B------:R-:W4:Y:S04]  /*4ef70*/  LDL R16, [R1+0x2f6c] ;  /* 0x002f6c0001107983 */ /* 0x000f280000100800 */
[----:B------:R2:W4:Y:S02]  /*4ef80*/  @!P1 LDG.E.U8 R127, desc[UR60][R4.64] ;  /* 0x0000003c047f9981 */ /* 0x000524000c1e1100 */
[----:B--2---:R-:W-:-:S02]  /*4ef90*/  @!P0 IMAD.MOV.U32 R4, RZ, RZ, R11 ;  /* 0x000000ffff048224 */ /* 0x004fc400078e000b */
[----:B---3--:R-:W-:Y:S01]  /*4efa0*/  @!P0 IMAD.MOV.U32 R5, RZ, RZ, R12 ;  /* 0x000000ffff058224 */ /* 0x008fe200078e000c */
        /* <DEDUP_REMOVED lines=317> */
[----:B------:R0:W4:Y:S02]  /*50380*/  @!P1 LDG.E.U8 R63, desc[UR60][R4.64] ;  /* 0x0000003c043f9981 */ /* 0x000124000c1e1100 */
[----:B0-----:R-:W-:-:S02]  /*50390*/  @!P0 IMAD.MOV.U32 R4, RZ, RZ, R9 ;  /* 0x000000ffff048224 */ /* 0x001fc400078e0009 */
[----:B------:R-:W-:Y:S01]  /*503a0*/  @!P0 IMAD.MOV.U32 R5, RZ, RZ, R10 ;  /* 0x000000ffff058224 */ /* 0x000fe200078e000a */
[----:B------:R-:W4:Y:S04]  /*503b0*/  LDL R9, [R1+0xed0] ;  /* 0x000ed00001097983 */ /* 0x000f280000100800 */
[----:B------:R-:W4:Y:S04]  /*503c0*/  LDL R10, [R1+0xecc] ;  /* 0x000ecc00010a7983 */ /* 0x000f280000100800 */
        /* <DEDUP_REMOVED lines=31> */
[----:B----4-:R-:W-:-:S02]  /*505c0*/  @!P1 IMAD.MOV.U32 R4, RZ, RZ, R15 ;  /* 0x000000ffff049224 */ /* 0x010fc400078e000f */
        /* <DEDUP_REMOVED lines=56> */
[----:B------:R-:W-:Y:S01]  /*50950*/  PRMT R43, RZ, 0x7610, R43 ;  /* 0x00007610ff2b7816 */ /* 0x000fe2000000002b */
[----:B------:R-:W4:Y:S04]  /*50960*/  LDL R16, [R1+0x310c] ;  /* 0x00310c0001107983 */ /* 0x000f280000100800 */
[----:B------:R0:W4:Y:S04]  /*50970*/  @!P0 LDG.E.U8 R44, desc[UR60][R4.64] ;  /* 0x0000003c042c8981 */ /* 0x000128000c1e1100 */
[----:B------:R-:W4:Y:S01]  /*50980*/  LDL R15, [R1+0x3110] ;  /* 0x00311000010f7983 */ /* 0x000f220000100800 */
[----:B0-----:R-:W-:-:S02]  /*50990*/  @!P1 IMAD.MOV.U32 R4, RZ, RZ, R3 ;  /* 0x000000ffff049224 */ /* 0x001fc400078e0003 */
[----:B------:R-:W-:Y:S01]  /*509a0*/  @!P1 IMAD.MOV.U32 R5, RZ, RZ, R6 ;  /* 0x000000ffff059224 */ /* 0x000fe200078e0006 */
[----:B------:R-:W4:Y:S04]  /*509b0*/  LDL R3, [R1+0xec0] ;  /* 0x000ec00001037983 */ /* 0x000f280000100800 */
[----:B------:R-:W4:Y:S01]  /*509c0*/  LDL R6, [R1+0xebc] ;  /* 0x000ebc0001067983 */ /* 0x000f220000100800 */
[----:B------:R-:W-:-:S03]  /*509d0*/  PRMT R42, RZ, 0x7610, R42 ;  /* 0x00007610ff2a7816 */ /* 0x000fc6000000002a */
[----:B------:R0:W4:Y:S01]  /*509e0*/  @!P1 LDG.E.U8 R43, desc[UR60][R4.64] ;  /* 0x0000003c042b9981 */ /* 0x000122000c1e1100 */
[----:B------:R-:W-:Y:S01]  /*509f0*/  PRMT R41, RZ, 0x7610, R41 ;  /* 0x00007610ff297816 */ /* 0x000fe20000000029 */
[----:B0-----:R-:W-:Y:S02]  /*50a00*/  @!P0 IMAD.MOV.U32 R4, RZ, RZ, R13 ;  /* 0x000000ffff048224 */ /* 0x001fe400078e000d */
[----:B------:R-:W-:Y:S01]  /*50a10*/  @!P0 IMAD.MOV.U32 R5, RZ, RZ, R14 ;  /* 0x000000ffff058224 */ /* 0x000fe200078e000e */
[----:B------:R-:W4:Y:S04]  /*50a20*/  LDL R13, [R1+0x3108] ;  /* 0x00310800010d7983 */ /* 0x000f280000100800 */
[----:B------:R-:W4:Y:S04]  /*50a30*/  LDL R14, [R1+0x3104] ;  /* 0x00310400010e7983 */ /* 0x000f280000100800 */
[----:B------:R2:W4:Y:S01]  /*50a40*/  @!P0 LDG.E.U8 R42, desc[UR60][R4.64] ;  /* 0x0000003c042a8981 */ /* 0x000522000c1e1100 */
[----:B------:R-:W-:-:S02]  /*50a50*/  PRMT R40, RZ, 0x7610, R40 ;  /* 0x00007610ff287816 */ /* 0x000fc40000000028 */
[----:B------:R-:W-:Y:S01]  /*50a60*/  PRMT R39, RZ, 0x7610, R39 ;  /* 0x00007610ff277816 */ /* 0x000fe20000000027 */
[----:B--2---:R-:W-:Y:S02]  /*50a70*/  @!P1 IMAD.MOV.U32 R4, RZ, RZ, R11 ;  /* 0x000000ffff049224 */ /* 0x004fe400078e000b */
        /* <DEDUP_REMOVED lines=17> */
[----:B------:R-:W4:Y:S01]  /*50b90*/  LDL R6, [R1+0x3004] ;  /* 0x0030040001067983 */ /* 0x000f220000100800 */
[----:B------:R-:W-:Y:S02]  /*50ba0*/  PRMT R38, RZ, 0x7610, R38 ;  /* 0x00007610ff267816 */ /* 0x000fe40000000026 */
[----:B------:R-:W-:-:S04]  /*50bb0*/  PRMT R37, RZ, 0x7610, R37 ;  /* 0x00007610ff257816 */ /* 0x000fc80000000025 */
[----:B------:R0:W4:Y:S01]  /*50bc0*/  @!P0 LDG.E.U8 R38, desc[UR60][R4.64] ;  /* 0x0000003c04268981 */ /* 0x000122000c1e1100 */
[----:B------:R-:W-:Y:S01]  /*50bd0*/  PRMT R36, RZ, 0x7610, R36 ;  /* 0x00007610ff247816 */ /* 0x000fe20000000024 */
[----:B0-----:R-:W-:Y:S02]  /*50be0*/  @!P1 IMAD.MOV.U32 R4, RZ, RZ, R177 ;  /* 0x000000ffff049224 */ /* 0x001fe400078e00b1 */
[----:B------:R-:W-:-:S05]  /*50bf0*/  @!P1 IMAD.MOV.U32 R5, RZ, RZ, R178 ;  /* 0x000000ffff059224 */ /* 0x000fca00078e00b2 */
        /* <DEDUP_REMOVED lines=11> */
[----:B------:R-:W-:Y:S01]  /*50cb0*/  @!P0 IMAD.MOV.U32 R5, RZ, RZ, R20 ;  /* 0x000000ffff058224 */ /* 0x000fe200078e0014 */
[----:B------:R-:W4:Y:S04]  /*50cc0*/  LDL R19, [R1+0x2f90] ;  /* 0x002f900001137983 */ /* 0x000f280000100800 */
[----:B------:R-:W4:Y:S04]  /*50cd0*/  LDL R20, [R1+0x2f8c] ;  /* 0x002f8c0001147983 */ /* 0x000f280000100800 */
[----:B------:R0:W4:Y:S01]  /*50ce0*/  @!P0 LDG.E.U8 R34, desc[UR60][R4.64] ;  /* 0x0000003c04228981 */ /* 0x000122000c1e1100 */
[----:B------:R-:W-:Y:S01]  /*50cf0*/  PRMT R30, RZ, 0x7610, R30 ;  /* 0x00007610ff1e7816 */ /* 0x000fe2000000001e */
[----:B0-----:R-:W-:-:S02]  /*50d00*/  @!P1 IMAD.MOV.U32 R4, RZ, RZ, R17 ;  /* 0x000000ffff049224 */ /* 0x001fc400078e0011 */
        /* <DEDUP_REMOVED lines=37> */
[----:B------:R-:W4:Y:S04]  /*50f60*/  LDL.LU R208, [R1+0x3194] ;  /* 0x0031940001d07983 */ /* 0x000f280000300800 */
        /* <DEDUP_REMOVED lines=14> */
[----:B------:R-:W4:Y:S01]  /*51050*/  LDL.LU R188, [R1+0xd48] ;  /* 0x000d480001bc7983 */ /* 0x000f220000300800 */
[----:B------:R-:W-:-:S02]  /*51060*/  PRMT R25, RZ, 0x7610, R25 ;  /* 0x00007610ff197816 */ /* 0x000fc40000000019 */
[----:B------:R-:W-:Y:S02]  /*51070*/  PRMT R24, RZ, 0x7610, R24 ;  /* 0x00007610ff187816 */ /* 0x000fe40000000018 */
[----:B------:R-:W-:Y:S02]  /*51080*/  PRMT R2, RZ, 0x7610, R2 ;  /* 0x00007610ff027816 */ /* 0x000fe40000000002 */
[----:B------:R-:W-:Y:S02]  /*51090*/  PRMT R0, RZ, 0x7610, R0 ;  /* 0x00007610ff007816 */ /* 0x000fe40000000000 */
[----:B------:R-:W-:Y:S02]  /*510a0*/  PRMT R252, RZ, 0x7610, R252 ;  /* 0x00007610fffc7816 */ /* 0x000fe400000000fc */
[----:B------:R-:W-:Y:S01]  /*510b0*/  PRMT R251, RZ, 0x7610, R251 ;  /* 0x00007610fffb7816 */ /* 0x000fe200000000fb */
[----:B------:R0:W4:Y:S01]  /*510c0*/  @!P1 LDG.E.U8 R25, desc[UR60][R4.64] ;  /* 0x0000003c04199981 */ /* 0x000122000c1e1100 */
[----:B------:R-:W-:-:S02]  /*510d0*/  PRMT R250, RZ, 0x7610, R250 ;  /* 0x00007610fffa7816 */ /* 0x000fc400000000fa */
[----:B------:R-:W-:Y:S02]  /*510e0*/  PRMT R249, RZ, 0x7610, R249 ;  /* 0x00007610fff97816 */ /* 0x000fe400000000f9 */
[----:B------:R-:W-:Y:S01]  /*510f0*/  PRMT R248, RZ, 0x7610, R248 ;  /* 0x00007610fff87816 */ /* 0x000fe200000000f8 */
[----:B------:R-:W4:Y:S04]  /*51100*/  LDL R184, [R1+0xdc] ;  /* 0x0000dc0001b87983 */ /* 0x000f280000100800 */
[----:B------:R-:W4:Y:S01]  /*51110*/  LDL.LU R243, [R1+0xd20] ;  /* 0x000d200001f37983 */ /* 0x000f220000300800 */
[----:B0-----:R-:W-:Y:S02]  /*51120*/  @!P0 IMAD.MOV.U32 R4, RZ, RZ, R19 ;  /* 0x000000ffff048224 */ /* 0x001fe400078e0013 */
[----:B------:R-:W-:-:S05]  /*51130*/  @!P0 IMAD.MOV.U32 R5, RZ, RZ, R20 ;  /* 0x000000ffff058224 */ /* 0x000fca00078e0014 */
[----:B------:R0:W4:Y:S02]  /*51140*/  @!P0 LDG.E.U8 R24, desc[UR60][R4.64] ;  /* 0x0000003c04188981 */ /* 0x000124000c1e1100 */
        /* <DEDUP_REMOVED lines=9> */
[----:B--2---:R-:W-:Y:S02]  /*511e0*/  @!P0 IMAD.MOV.U32 R4, RZ, RZ, R11 ;  /* 0x000000ffff048224 */ /* 0x004fe400078e000b */
[----:B---3--:R-:W-:-:S05]  /*511f0*/  @!P0 IMAD.MOV.U32 R5, RZ, RZ, R12 ;  /* 0x000000ffff058224 */ /* 0x008fca00078e000c */
[----:B------:R4:W2:Y:S02]  /*51200*/  @!P0 LDG.E.U8 R251, desc[UR60][R4.64] ;  /* 0x0000003c04fb8981 */ /* 0x0008a4000c1e1100 */
[----:B----4-:R-:W-:Y:S02]  /*51210*/  @!P1 IMAD.MOV.U32 R4, RZ, RZ, R9 ;  /* 0x000000ffff049224 */ /* 0x010fe400078e0009 */
[----:B------:R-:W-:Y:S01]  /*51220*/  @!P1 IMAD.MOV.U32 R5, RZ, RZ, R10 ;  /* 0x000000ffff059224 */ /* 0x000fe200078e000a */
[----:B------:R-:W3:Y:S04]  /*51230*/  LDL.LU R9, [R1+0xd38] ;  /* 0x000d380001097983 */ /* 0x000ee80000300800 */
[----:B------:R-:W4:Y:S04]  /*51240*/  LDL.LU R246, [R1+0xd0c] ;  /* 0x000d0c0001f67983 */ /* 0x000f280000300800 */
[----:B------:R0:W2:Y:S02]  /*51250*/  @!P1 LDG.E.U8 R250, desc[UR60][R4.64] ;  /* 0x0000003c04fa9981 */ /* 0x0000a4000c1e1100 */
[----:B0-----:R-:W-:-:S02]  /*51260*/  @!P0 IMAD.MOV.U32 R4, RZ, RZ, R7 ;  /* 0x000000ffff048224 */ /* 0x001fc400078e0007 */
[----:B------:R-:W-:-:S05]  /*51270*/  @!P0 IMAD.MOV.U32 R5, RZ, RZ, R8 ;  /* 0x000000ffff058224 */ /* 0x000fca00078e0008 */
[----:B------:R0:W2:Y:S02]  /*51280*/  @!P0 LDG.E.U8 R249, desc[UR60][R4.64] ;  /* 0x0000003c04f98981 */ /* 0x0000a4000c1e1100 */
[----:B0-----:R-:W-:Y:S02]  /*51290*/  @!P1 IMAD.MOV.U32 R4, RZ, RZ, R3 ;  /* 0x000000ffff049224 */ /* 0x001fe400078e0003 */
[----:B------:R-:W-:-:S05]  /*512a0*/  @!P1 IMAD.MOV.U32 R5, RZ, RZ, R6 ;  /* 0x000000ffff059224 */ /* 0x000fca00078e0006 */
[----:B------:R0:W2:Y:S04]  /*512b0*/  @!P1 LDG.E.U8 R248, desc[UR60][R4.64] ;  /* 0x0000003c04f89981 */ /* 0x0000a8000c1e1100 */
[----:B------:R-:W4:Y:S04]  /*512c0*/  LDL.LU R5, [R1+0xd34] ;  /* 0x000d340001057983 */ /* 0x000f280000300800 */
[----:B------:R-:W2:Y:S04]  /*512d0*/  LDL.LU R3, [R1+0xcec] ;  /* 0x000cec0001037983 */ /* 0x000ea80000300800 */
[----:B------:R-:W2:Y:S04]  /*512e0*/  LDL.LU R14, [R1+0xd08] ;  /* 0x000d0800010e7983 */ /* 0x000ea80000300800 */
        /* <DEDUP_REMOVED lines=25> */
[----:B------:R-:W-:-:S03]  /*51480*/  PRMT R16, R212, 0x5410, R208 ;  /* 0x00005410d4107816 */ /* 0x000fc600000000d0 */
        /* <DEDUP_REMOVED lines=17> */
[----:B0-----:R-:W-:-:S03]  /*515a0*/  PRMT R4, R189, 0x5410, R177 ;  /* 0x00005410bd047816 */ /* 0x001fc600000000b1 */
[----:B------:R-:W4:Y:S04]  /*515b0*/  LDL.LU R191, [R1+0x518] ;  /* 0x0005180001bf7983 */ /* 0x000f280000300800 */
[----:B------:R-:W4:Y:S01]  /*515c0*/  LDL.LU R177, [R1+0x4f4] ;  /* 0x0004f40001b17983 */ /* 0x000f220000300800 */
[----:B------:R-:W-:-:S03]  /*515d0*/  PRMT R13, R188, 0x5410, R247 ;  /* 0x00005410bc0d7816 */ /* 0x000fc600000000f7 */
[----:B------:R-:W4:Y:S04]  /*515e0*/  LDL.LU R189, [R1+0x514] ;  /* 0x0005140001bd7983 */ /* 0x000f280000300800 */
[----:B------:R-:W4:Y:S04]  /*515f0*/  LDL.LU R247, [R1+0x4f0] ;  /* 0x0004f00001f77983 */ /* 0x000f280000300800 */
[----:B------:R-:W4:Y:S04]  /*51600*/  LDL.LU R188, [R1+0x510] ;  /* 0x0005100001bc7983 */ /* 0x000f280000300800 */
[----:B------:R-:W-:Y:S01]  /*51610*/  STS.128 [R184], R16 ;  /* 0x00000010b8007388 */ /* 0x000fe20000000c00 */
[----:B---3--:R-:W-:-:S03]  /*51620*/  PRMT R9, R9, 0x5410, R243 ;  /* 0x0000541009097816 */ /* 0x008fc600000000f3 */
[----:B------:R-:W3:Y:S01]  /*51630*/  LDL.LU R243, [R1+0x365c] ;  /* 0x00365c0001f37983 */ /* 0x000ee20000300800 */
[----:B--2---:R-:W-:Y:S02]  /*51640*/  PRMT R14, R14, 0x5410, R3 ;  /* 0x000054100e0e7816 */ /* 0x004fe40000000003 */
[----:B----4-:R-:W-:Y:S02]  /*51650*/  PRMT R10, R10, 0x5410, R6 ;  /* 0x000054100a0a7816 */ /* 0x010fe40000000006 */
[----:B------:R-:W-:Y:S02]  /*51660*/  PRMT R6, R11, 0x5410, R7 ;  /* 0x000054100b067816 */ /* 0x000fe40000000007 */
[----:B------:R-:W-:Y:S02]  /*51670*/  LOP3.LUT R3, R15, 0xffff, RZ, 0xc0, !PT ;  /* 0x0000ffff0f037812 */ /* 0x000fe400078ec0ff */
[----:B------:R-:W-:Y:S02]  /*51680*/  PRMT R15, R22, 0x5410, R21 ;  /* 0x00005410160f7816 */ /* 0x000fe40000000015 */
[----:B------:R-:W-:-:S02]  /*51690*/  PRMT R5, R5, 0x5410, R246 ;  /* 0x0000541005057816 */ /* 0x000fc400000000f6 */
[----:B------:R-:W-:Y:S01]  /*516a0*/  PRMT R11, R242, 0x5410, R23 ;  /* 0x00005410f20b7816 */ /* 0x000fe20000000017 */
[----:B------:R-:W2:Y:S01]  /*516b0*/  LDL.LU R246, [R1+0x3658] ;  /* 0x0036580001f67983 */ /* 0x000ea20000300800 */
[----:B------:R-:W-:-:S03]  /*516c0*/  PRMT R7, R183, 0x5410, R221 ;  /* 0x00005410b7077816 */ /* 0x000fc600000000dd */
[----:B------:R-:W-:Y:S04]  /*516d0*/  STS.128 [R184+0x4000], R12 ;  /* 0x0040000cb8007388 */ /* 0x000fe80000000c00 */
[----:B------:R-:W-:Y:S04]  /*516e0*/  STS.128 [R184+0x8000], R8 ;  /* 0x00800008b8007388 */ /* 0x000fe80000000c00 */
[----:B------:R0:W-:Y:S02]  /*516f0*/  STS.128 [R184+0xc000], R4 ;  /* 0x00c00004b8007388 */ /* 0x0001e40000000c00 */
[----:B0-----:R-:W-:-:S02]  /*51700*/  PRMT R6, R217, 0x5410, R220 ;  /* 0x00005410d9067816 */ /* 0x001fc400000000dc */
[----:B------:R-:W4:Y:S01]  /*51710*/  LDL R217, [R1+0xd8] ;  /* 0x0000d80001d97983 */ /* 0x000f220000100800 */
[----:B------:R-:W-:Y:S02]  /*51720*/  PRMT R4, R215, 0x5410, R222 ;  /* 0x00005410d7047816 */ /* 0x000fe400000000de */
[----:B------:R-:W-:Y:S02]  /*51730*/  PRMT R10, R188, 0x5410, R247 ;  /* 0x00005410bc0a7816 */ /* 0x000fe400000000f7 */
[----:B------:R-:W3:Y:S04]  /*51740*/  LDL.LU R247, [R1+0x4bc] ;  /* 0x0004bc0001f77983 */ /* 0x000ee80000300800 */
[----:B------:R-:W3:Y:S04]  /*51750*/  LDL.LU R188, [R1+0x4dc] ;  /* 0x0004dc0001bc7983 */ /* 0x000ee80000300800 */
[----:B------:R-:W2:Y:S04]  /*51760*/  LDL.LU R242, [R1+0x4b8] ;  /* 0x0004b80001f27983 */ /* 0x000ea80000300800 */
[----:B------:R-:W2:Y:S04]  /*51770*/  LDL.LU R19, [R1+0x4d8] ;  /* 0x0004d80001137983 */ /* 0x000ea80000300800 */
[----:B------:R-:W4:Y:S04]  /*51780*/  LDL.LU R221, [R1+0x4b4] ;  /* 0x0004b40001dd7983 */ /* 0x000f280000300800 */
[----:B------:R-:W4:Y:S04]  /*51790*/  LDL.LU R15, [R1+0x4d4] ;  /* 0x0004d400010f7983 */ /* 0x000f280000300800 */
[----:B------:R-:W4:Y:S04]  /*517a0*/  LDL.LU R183, [R1+0x4b0] ;  /* 0x0004b00001b77983 */ /* 0x000f280000300800 */
[----:B------:R-:W4:Y:S04]  /*517b0*/  LDL.LU R11, [R1+0x4d0] ;  /* 0x0004d000010b7983 */ /* 0x000f280000300800 */
[----:B------:R-:W4:Y:S04]  /*517c0*/  LDL.LU R222, [R1+0xba8] ;  /* 0x000ba80001de7983 */ /* 0x000f280000300800 */
[----:B------:R-:W4:Y:S01]  /*517d0*/  LDL.LU R7, [R1+0xbc8] ;  /* 0x000bc80001077983 */ /* 0x000f220000300800 */
[----:B------:R-:W-:-:S02]  /*517e0*/  LOP3.LUT R20, R20, 0xffff, RZ, 0xc0, !PT ;  /* 0x0000ffff14147812 */ /* 0x000fc400078ec0ff */
[----:B------:R-:W-:Y:S01]  /*517f0*/  PRMT R5, R224, 0x5410, R219 ;  /* 0x00005410e0057816 */ /* 0x000fe200000000db */
[----:B------:R-:W4:Y:S04]  /*51800*/  LDL.LU R215, [R1+0xc24] ;  /* 0x000c240001d77983 */ /* 0x000f280000300800 */
[----:B------:R-:W4:Y:S01]  /*51810*/  LDL.LU R219, [R1+0xc44] ;  /* 0x000c440001db7983 */ /* 0x000f220000300800 */
[----:B------:R-:W-:-:S03]  /*51820*/  PRMT R3, R20, 0x3340, R3 ;  /* 0x0000334014037816 */ /* 0x000fc60000000003 */
        /* <DEDUP_REMOVED lines=33> */
[----:B------:R-:W4:Y:S04]  /*51a40*/  LDL.LU R177, [R1+0x3f4] ;  /* 0x0003f40001b17983 */ /* 0x000f280000300800 */
[----:B------:R-:W4:Y:S01]  /*51a50*/  LDL.LU R189, [R1+0x414] ;  /* 0x0004140001bd7983 */ /* 0x000f220000300800 */
[----:B---3--:R-:W-:-:S03]  /*51a60*/  PRMT R23, R188, 0x5410, R247 ;  /* 0x00005410bc177816 */ /* 0x008fc600000000f7 */
[----:B------:R-:W3:Y:S04]  /*51a70*/  LDL.LU R247, [R1+0x3f0] ;  /* 0x0003f00001f77983 */ /* 0x000ee80000300800 */
[----:B------:R-:W3:Y:S01]  /*51a80*/  LDL.LU R188, [R1+0x410] ;  /* 0x0004100001bc7983 */ /* 0x000ee20000300800 */
[----:B--2---:R-:W-:Y:S02]  /*51a90*/  PRMT R19, R19, 0x5410, R242 ;  /* 0x0000541013137816 */ /* 0x004fe400000000f2 */
[----:B----4-:R-:W-:Y:S01]  /*51aa0*/  PRMT R15, R15, 0x5410, R221 ;  /* 0x000054100f0f7816 */ /* 0x010fe200000000dd */
[----:B------:R-:W2:Y:S04]  /*51ab0*/  LDL.LU R242, [R1+0x3654] ;  /* 0x0036540001f27983 */ /* 0x000ea80000300800 */
[----:B------:R-:W4:Y:S01]  /*51ac0*/  LDL.LU R221, [R1+0x3650] ;  /* 0x0036500001dd7983 */ /* 0x000f220000300800 */
[----:B------:R-:W-:-:S02]  /*51ad0*/  PRMT R11, R11, 0x5410, R183 ;  /* 0x000054100b0b7816 */ /* 0x000fc400000000b7 */
[----:B------:R-:W-:Y:S01]  /*51ae0*/  PRMT R7, R7, 0x5410, R222 ;  /* 0x0000541007077816 */ /* 0x000fe200000000de */
[----:B------:R-:W2:Y:S04]  /*51af0*/  LDL.LU R183, [R1+0x364c] ;  /* 0x00364c0001b77983 */ /* 0x000ea80000300800 */
[----:B------:R-:W4:Y:S04]  /*51b00*/  LDL.LU R222, [R1+0x3648] ;  /* 0x0036480001de7983 */ /* 0x000f280000300800 */
[----:B------:R0:W-:Y:S04]  /*51b10*/  STS.128 [R184+0x10000], R20 ;  /* 0x01000014b8007388 */ /* 0x0001e80000000c00 */
[----:B------:R1:W-:Y:S04]  /*51b20*/  STS.128 [R184+0x14000], R16 ;  /* 0x01400010b8007388 */ /* 0x0003e80000000c00 */
[----:B0-----:R-:W2:Y:S04]  /*51b30*/  LDL.LU R20, [R1+0xc8c] ;  /* 0x000c8c0001147983 */ /* 0x001ea80000300800 */
[----:B------:R-:W4:Y:S04]  /*51b40*/  LDL.LU R21, [R1+0xc7c] ;  /* 0x000c7c0001157983 */ /* 0x000f280000300800 */
[----:B------:R-:W4:Y:S04]  /*51b50*/  LDL.LU R22, [R1+0xc2c] ;  /* 0x000c2c0001167983 */ /* 0x000f280000300800 */
[----:B------:R-:W4:Y:S04]  /*51b60*/  LDL.LU R23, [R1+0xc4c] ;  /* 0x000c4c0001177983 */ /* 0x000f280000300800 */
[----:B-1----:R-:W2:Y:S04]  /*51b70*/  LDL.LU R16, [R1+0xc6c] ;  /* 0x000c6c0001107983 */ /* 0x002ea80000300800 */
[----:B------:R-:W4:Y:S04]  /*51b80*/  LDL.LU R17, [R1+0xc64] ;  /* 0x000c640001117983 */ /* 0x000f280000300800 */
[----:B------:R-:W4:Y:S04]  /*51b90*/  LDL.LU R18, [R1+0xc84] ;  /* 0x000c840001127983 */ /* 0x000f280000300800 */
[----:B------:R-:W4:Y:S04]  /*51ba0*/  LDL.LU R19, [R1+0xc5c] ;  /* 0x000c5c0001137983 */ /* 0x000f280000300800 */
[----:B------:R-:W-:Y:S04]  /*51bb0*/  STS.128 [R184+0x18000], R12 ;  /* 0x0180000cb8007388 */ /* 0x000fe80000000c00 */
[----:B------:R0:W-:Y:S04]  /*51bc0*/  STS.128 [R184+0x1c000], R8 ;  /* 0x01c00008b8007388 */ /* 0x0001e80000000c00 */
[----:B------:R3:W-:Y:S04]  /*51bd0*/  STS.128 [R217], R4 ;  /* 0x00000004d9007388 */ /* 0x0007e80000000c00 */
[----:B0-----:R-:W4:Y:S01]  /*51be0*/  LDL.LU R184, [R1+0x3644] ;  /* 0x0036440001b87983 */ /* 0x001f220000300800 */
[----:B------:R-:W-:-:S02]  /*51bf0*/  PRMT R10, R189, 0x5410, R177 ;  /* 0x00005410bd0a7816 */ /* 0x000fc400000000b1 */
[----:B------:R-:W-:Y:S02]  /*51c00*/  PRMT R13, R220, 0x5410, R224 ;  /* 0x00005410dc0d7816 */ /* 0x000fe400000000e0 */
[----:B---3--:R-:W-:Y:S02]  /*51c10*/  PRMT R6, R188, 0x5410, R247 ;  /* 0x00005410bc067816 */ /* 0x008fe400000000f7 */
[----:B--2---:R-:W-:Y:S02]  /*51c20*/  PRMT R20, R20, 0x5410, R16 ;  /* 0x0000541014147816 */ /* 0x004fe40000000010 */
[----:B----4-:R-:W-:Y:S02]  /*51c30*/  PRMT R16, R18, 0x5410, R17 ;  /* 0x0000541012107816 */ /* 0x010fe40000000011 */
[----:B------:R-:W-:Y:S02]  /*51c40*/  PRMT R17, R219, 0x5410, R215 ;  /* 0x00005410db117816 */ /* 0x000fe400000000d7 */
[----:B------:R-:W2:Y:S04]  /*51c50*/  LDL.LU R215, [R1+0x3b0] ;  /* 0x0003b00001d77983 */ /* 0x000ea80000300800 */
[----:B------:R-:W2:Y:S04]  /*51c60*/  LDL.LU R11, [R1+0x3d0] ;  /* 0x0003d000010b7983 */ /* 0x000ea80000300800 */
[----:B------:R-:W3:Y:S04]  /*51c70*/  LDL.LU R219, [R1+0x3a8] ;  /* 0x0003a80001db7983 */ /* 0x000ee80000300800 */
[----:B------:R-:W3:Y:S04]  /*51c80*/  LDL.LU R7, [R1+0x3cc] ;  /* 0x0003cc0001077983 */ /* 0x000ee80000300800 */
[----:B------:R-:W4:Y:S01]  /*51c90*/  LDL.LU R189, [R1+0xb7c] ;  /* 0x000b7c0001bd7983 */ /* 0x000f220000300800 */
[----:B------:R-:W-:-:S03]  /*51ca0*/  PRMT R12, R21, 0x5410, R19 ;  /* 0x00005410150c7816 */ /* 0x000fc60000000013 */
[----:B------:R-:W4:Y:S01]  /*51cb0*/  LDL.LU R247, [R1+0xb9c] ;  /* 0x000b9c0001f77983 */ /* 0x000f220000300800 */
[----:B------:R-:W-:-:S03]  /*51cc0*/  PRMT R21, R23, 0x5410, R22 ;  /* 0x0000541017157816 */ /* 0x000fc60000000016 */
[----:B------:R-:W4:Y:S01]  /*51cd0*/  LDL.LU R224, [R1+0xb24] ;  /* 0x000b240001e07983 */ /* 0x000f220000300800 */
[----:B------:R-:W-:-:S03]  /*51ce0*/  PRMT R22, R216, 0x5410, R181 ;  /* 0x00005410d8167816 */ /* 0x000fc600000000b5 */
        /* <DEDUP_REMOVED lines=30> */
[----:B------:R-:W4:Y:S04]  /*51ed0*/  LDL.LU R191, [R1+0x3b4] ;  /* 0x0003b40001bf7983 */ /* 0x000f280000300800 */
[----:B------:R-:W4:Y:S04]  /*51ee0*/  LDL.LU R177, [R1+0x3d4] ;  /* 0x0003d40001b17983 */ /* 0x000f280000300800 */
[----:B------:R0:W-:Y:S04]  /*51ef0*/  STS.128 [R217+0x4000], R20 ;  /* 0x00400014d9007388 */ /* 0x0001e80000000c00 */
[----:B------:R1:W-:Y:S04]  /*51f00*/  STS.128 [R217+0x8000], R16 ;  /* 0x00800010d9007388 */ /* 0x0003e80000000c00 */
[----:B------:R4:W-:Y:S01]  /*51f10*/  STS.128 [R217+0xc000], R12 ;  /* 0x00c0000cd9007388 */ /* 0x0009e20000000c00 */
[----:B--2---:R-:W-:-:S03]  /*51f20*/  PRMT R11, R11, 0x5410, R215 ;  /* 0x000054100b0b7816 */ /* 0x004fc600000000d7 */
[----:B------:R-:W2:Y:S01]  /*51f30*/  LDL.LU R215, [R1+0x3640] ;  /* 0x0036400001d77983 */ /* 0x000ea20000300800 */
[----:B---3--:R-:W-:-:S03]  /*51f40*/  PRMT R7, R7, 0x5410, R219 ;  /* 0x0000541007077816 */ /* 0x008fc600000000db */
[----:B------:R-:W3:Y:S04]  /*51f50*/  LDL.LU R219, [R1+0x363c] ;  /* 0x00363c0001db7983 */ /* 0x000ee80000300800 */
[----:B0-----:R-:W2:Y:S04]  /*51f60*/  LDL.LU R20, [R1+0xb3c] ;  /* 0x000b3c0001147983 */ /* 0x001ea80000300800 */
[----:B------:R-:W2:Y:S04]  /*51f70*/  LDL.LU R21, [R1+0xb5c] ;  /* 0x000b5c0001157983 */ /* 0x000ea80000300800 */
[----:B------:R-:W3:Y:S04]  /*51f80*/  LDL.LU R22, [R1+0xb28] ;  /* 0x000b280001167983 */ /* 0x000ee80000300800 */
[----:B------:R-:W3:Y:S04]  /*51f90*/  LDL.LU R23, [R1+0xb48] ;  /* 0x000b480001177983 */ /* 0x000ee80000300800 */
[----:B-1----:R-:W3:Y:S04]  /*51fa0*/  LDL.LU R16, [R1+0xb68] ;  /* 0x000b680001107983 */ /* 0x002ee80000300800 */
[----:B------:R-:W3:Y:S04]  /*51fb0*/  LDL.LU R17, [R1+0xb8c] ;  /* 0x000b8c0001117983 */ /* 0x000ee80000300800 */
[----:B------:R-:W3:Y:S04]  /*51fc0*/  LDL.LU R18, [R1+0xb64] ;  /* 0x000b640001127983 */ /* 0x000ee80000300800 */
[----:B------:R-:W3:Y:S01]  /*51fd0*/  LDL.LU R19, [R1+0xb84] ;  /* 0x000b840001137983 */ /* 0x000ee20000300800 */
[----:B----4-:R-:W-:-:S03]  /*51fe0*/  PRMT R12, R247, 0x5410, R189 ;  /* 0x00005410f70c7816 */ /* 0x010fc600000000bd */
[----:B------:R-:W-:Y:S04]  /*51ff0*/  STS.128 [R217+0x10000], R8 ;  /* 0x01000008d9007388 */ /* 0x000fe80000000c00 */
[----:B------:R-:W4:Y:S04]  /*52000*/  LDL.LU R189, [R1+0xabc] ;  /* 0x000abc0001bd7983 */ /* 0x000f280000300800 */
[----:B------:R0:W-:Y:S04]  /*52010*/  STS.128 [R217+0x14000], R4 ;  /* 0x01400004d9007388 */ /* 0x0001e80000000c00 */
[----:B------:R-:W4:Y:S01]  /*52020*/  LDL.LU R247, [R1+0xadc] ;  /* 0x000adc0001f77983 */ /* 0x000f220000300800 */
[----:B------:R-:W-:-:S03]  /*52030*/  PRMT R14, R188, 0x5410, R181 ;  /* 0x00005410bc0e7816 */ /* 0x000fc600000000b5 */
[----:B------:R-:W4:Y:S01]  /*52040*/  LDL R188, [R1+0xd4] ;  /* 0x0000d40001bc7983 */ /* 0x000f220000100800 */
[----:B0-----:R-:W-:-:S03]  /*52050*/  PRMT R5, R220, 0x5410, R224 ;  /* 0x00005410dc057816 */ /* 0x001fc600000000e0 */
        /* <DEDUP_REMOVED lines=11> */
[----:B--2---:R-:W-:Y:S02]  /*52110*/  PRMT R13, R21, 0x5410, R20 ;  /* 0x00005410150d7816 */ /* 0x004fe40000000014 */
[----:B------:R-:W-:-:S02]  /*52120*/  PRMT R20, R185, 0x5410, R218 ;  /* 0x00005410b9147816 */ /* 0x000fc400000000da */
[----:B---3--:R-:W-:Y:S01]  /*52130*/  PRMT R9, R23, 0x5410, R22 ;  /* 0x0000541017097816 */ /* 0x008fe20000000016 */
[----:B------:R-:W2:Y:S01]  /*52140*/  LDL.LU R218, [R1+0x368] ;  /* 0x0003680001da7983 */ /* 0x000ea20000300800 */
[----:B------:R-:W-:Y:S02]  /*52150*/  PRMT R4, R19, 0x5410, R18 ;  /* 0x0000541013047816 */ /* 0x000fe40000000012 */
[----:B------:R-:W-:Y:S02]  /*52160*/  PRMT R18, R178, 0x5410, R180 ;  /* 0x00005410b2127816 */ /* 0x000fe400000000b4 */
[----:B------:R-:W-:Y:S01]  /*52170*/  PRMT R23, R186, 0x5410, R187 ;  /* 0x00005410ba177816 */ /* 0x000fe200000000bb */
[----:B------:R-:W2:Y:S04]  /*52180*/  LDL.LU R180, [R1+0x388] ;  /* 0x0003880001b47983 */ /* 0x000ea80000300800 */
[----:B------:R-:W3:Y:S01]  /*52190*/  LDL.LU R178, [R1+0x334] ;  /* 0x0003340001b27983 */ /* 0x000ee20000300800 */
[----:B------:R-:W-:-:S03]  /*521a0*/  PRMT R8, R17, 0x5410, R16 ;  /* 0x0000541011087816 */ /* 0x000fc60000000010 */
[----:B------:R-:W3:Y:S01]  /*521b0*/  LDL.LU R187, [R1+0x354] ;  /* 0x0003540001bb7983 */ /* 0x000ee20000300800 */
[----:B------:R-:W-:-:S03]  /*521c0*/  PRMT R16, R208, 0x5410, R182 ;  /* 0x00005410d0107816 */ /* 0x000fc600000000b6 */
[----:B------:R-:W3:Y:S04]  /*521d0*/  LDL.LU R185, [R1+0x330] ;  /* 0x0003300001b97983 */ /* 0x000ee80000300800 */
        /* <DEDUP_REMOVED lines=9> */
[----:B------:R-:W3:Y:S04]  /*52270*/  LDL.LU R179, [R1+0x314] ;  /* 0x0003140001b37983 */ /* 0x000ee80000300800 */
[----:B------:R-:W3:Y:S01]  /*52280*/  LDL.LU R211, [R1+0x2f0] ;  /* 0x0002f00001d37983 */ /* 0x000ee20000300800 */
[----:B------:R-:W-:-:S03]  /*52290*/  PRMT R19, R177, 0x5410, R191 ;  /* 0x00005410b1137816 */ /* 0x000fc600000000bf */
[----:B------:R-:W3:Y:S04]  /*522a0*/  LDL.LU R186, [R1+0x310] ;  /* 0x0003100001ba7983 */ /* 0x000ee80000300800 */
[----:B------:R-:W3:Y:S01]  /*522b0*/  LDL.LU R191, [R1+0x2ec] ;  /* 0x0002ec0001bf7983 */ /* 0x000ee20000300800 */
[----:B----4-:R-:W-:-:S03]  /*522c0*/  PRMT R15, R247, 0x5410, R189 ;  /* 0x00005410f70f7816 */ /* 0x010fc600000000bd */
[----:B------:R-:W4:Y:S04]  /*522d0*/  LDL.LU R177, [R1+0x30c] ;  /* 0x00030c0001b17983 */ /* 0x000f280000300800 */
[----:B------:R-:W4:Y:S04]  /*522e0*/  LDL.LU R189, [R1+0x2e8] ;  /* 0x0002e80001bd7983 */ /* 0x000f280000300800 */
[----:B------:R-:W4:Y:S01]  /*522f0*/  LDL.LU R247, [R1+0x308] ;  /* 0x0003080001f77983 */ /* 0x000f220000300800 */
[----:B------:R-:W-:Y:S02]  /*52300*/  PRMT R11, R11, 0x5410, R224 ;  /* 0x000054100b0b7816 */ /* 0x000fe400000000e0 */
[----:B------:R-:W-:Y:S01]  /*52310*/  PRMT R7, R7, 0x5410, R220 ;  /* 0x0000541007077816 */ /* 0x000fe200000000dc */
[----:B------:R-:W4:Y:S04]  /*52320*/  LDL.LU R224, [R1+0x3638] ;  /* 0x0036380001e07983 */ /* 0x000f280000300800 */
[----:B------:R-:W4:Y:S04]  /*52330*/  LDL.LU R220, [R1+0x3634] ;  /* 0x0036340001dc7983 */ /* 0x000f280000300800 */
[----:B------:R0:W-:Y:S04]  /*52340*/  STS.128 [R217+0x18000], R20 ;  /* 0x01800014d9007388 */ /* 0x0001e80000000c00 */
[----:B------:R1:W-:Y:S04]  /*52350*/  STS.128 [R217+0x1c000], R16 ;  /* 0x01c00010d9007388 */ /* 0x0003e80000000c00 */
[----:B------:R1:W-:Y:S04]  /*52360*/  STS.128 [R188], R12 ;  /* 0x0000000cbc007388 */ /* 0x0003e80000000c00 */
[----:B0-----:R-:W3:Y:S04]  /*52370*/  LDL.LU R20, [R1+0xb80] ;  /* 0x000b800001147983 */ /* 0x001ee80000300800 */
[----:B------:R-:W4:Y:S04]  /*52380*/  LDL.LU R21, [R1+0xb40] ;  /* 0x000b400001157983 */ /* 0x000f280000300800 */
[----:B------:R-:W3:Y:S04]  /*52390*/  LDL.LU R22, [R1+0xb00] ;  /* 0x000b000001167983 */ /* 0x000ee80000300800 */
[----:B------:R-:W3:Y:S04]  /*523a0*/  LDL.LU R23, [R1+0xac0] ;  /* 0x000ac00001177983 */ /* 0x000ee80000300800 */
[----:B-1----:R-:W3:Y:S04]  /*523b0*/  LDL.LU R217, [R1+0x3630] ;  /* 0x0036300001d97983 */ /* 0x002ee80000300800 */
[----:B------:R-:W4:Y:S04]  /*523c0*/  LDL.LU R16, [R1+0xb20] ;  /* 0x000b200001107983 */ /* 0x000f280000300800 */
[----:B------:R-:W3:Y:S04]  /*523d0*/  LDL.LU R17, [R1+0xae0] ;  /* 0x000ae00001117983 */ /* 0x000ee80000300800 */
[----:B------:R-:W3:Y:S04]  /*523e0*/  LDL.LU R18, [R1+0xa88] ;  /* 0x000a880001127983 */ /* 0x000ee80000300800 */
[----:B------:R-:W3:Y:S04]  /*523f0*/  LDL.LU R19, [R1+0x374] ;  /* 0x0003740001137983 */ /* 0x000ee80000300800 */
[----:B------:R-:W3:Y:S04]  /*52400*/  LDL.LU R15, [R1+0xb60] ;  /* 0x000b6000010f7983 */ /* 0x000ee80000300800 */
[----:B------:R0:W-:Y:S04]  /*52410*/  STS.128 [R188+0x4000], R8 ;  /* 0x00400008bc007388 */ /* 0x0001e80000000c00 */
[----:B------:R2:W-:Y:S04]  /*52420*/  STS.128 [R188+0x8000], R4 ;  /* 0x00800004bc007388 */ /* 0x0005e80000000c00 */
[----:B0-----:R-:W3:Y:S01]  /*52430*/  LDL.LU R11, [R1+0x2b4] ;  /* 0x0002b400010b7983 */ /* 0x001ee20000300800 */
[----:B--2---:R-:W-:-:S02]  /*52440*/  PRMT R4, R180, 0x5410, R218 ;  /* 0x00005410b4047816 */ /* 0x004fc400000000da */
[----:B----4-:R-:W-:Y:S02]  /*52450*/  PRMT R21, R21, 0x5410, R16 ;  /* 0x0000541015157816 */ /* 0x010fe40000000010 */
[----:B---3--:R-:W-:Y:S02]  /*52460*/  PRMT R22, R22, 0x5410, R17 ;  /* 0x0000541016167816 */ /* 0x008fe40000000011 */
[----:B------:R-:W-:Y:S02]  /*52470*/  PRMT R16, R181, 0x5410, R19 ;  /* 0x00005410b5107816 */ /* 0x000fe40000000013 */
[----:B------:R-:W-:Y:S01]  /*52480*/  PRMT R20, R20, 0x5410, R15 ;  /* 0x0000541014147816 */ /* 0x000fe2000000000f */
[----:B------:R-:W2:Y:S04]  /*52490*/  LDL.LU R19, [R1+0x2d4] ;  /* 0x0002d40001137983 */ /* 0x000ea80000300800 */
[----:B------:R-:W3:Y:S01]  /*524a0*/  LDL.LU R15, [R1+0x2b0] ;  /* 0x0002b000010f7983 */ /* 0x000ee20000300800 */
[----:B------:R-:W-:-:S03]  /*524b0*/  PRMT R17, R187, 0x5410, R178 ;  /* 0x00005410bb117816 */ /* 0x000fc600000000b2 */
[----:B------:R-:W3:Y:S04]  /*524c0*/  LDL.LU R180, [R1+0x2d0] ;  /* 0x0002d00001b47983 */ /* 0x000ee80000300800 */
[----:B------:R-:W4:Y:S04]  /*524d0*/  LDL.LU R178, [R1+0x2ac] ;  /* 0x0002ac0001b27983 */ /* 0x000f280000300800 */
[----:B------:R-:W4:Y:S04]  /*524e0*/  LDL.LU R187, [R1+0x2cc] ;  /* 0x0002cc0001bb7983 */ /* 0x000f280000300800 */
[----:B------:R-:W4:Y:S04]  /*524f0*/  LDL.LU R181, [R1+0x2a8] ;  /* 0x0002a80001b57983 */ /* 0x000f280000300800 */
[----:B------:R-:W4:Y:S01]  /*52500*/  LDL.LU R7, [R1+0x2c8] ;  /* 0x0002c80001077983 */ /* 0x000f220000300800 */
[----:B------:R-:W-:-:S02]  /*52510*/  PRMT R6, R247, 0x5410, R189 ;  /* 0x00005410f7067816 */ /* 0x000fc400000000bd */
[----:B------:R-:W-:Y:S01]  /*52520*/  PRMT R12, R214, 0x5410, R216 ;  /* 0x00005410d60c7816 */ /* 0x000fe200000000d8 */
[----:B------:R-:W4:Y:S04]  /*52530*/  LDL.LU R247, [R1+0xa5c] ;  /* 0x000a5c0001f77983 */ /* 0x000f280000300800 */
        /* <DEDUP_REMOVED lines=26> */
[----:B------:R0:W-:Y:S01]  /*526e0*/  STS.128 [R188+0xc000], R20 ;  /* 0x00c00014bc007388 */ /* 0x0001e20000000c00 */
[----:B--2---:R-:W-:-:S02]  /*526f0*/  PRMT R19, R19, 0x5410, R11 ;  /* 0x0000541013137816 */ /* 0x004fc4000000000b */
[----:B---3--:R-:W-:Y:S02]  /*52700*/  PRMT R15, R180, 0x5410, R15 ;  /* 0x00005410b40f7816 */ /* 0x008fe4000000000f */
[----:B----4-:R-:W-:Y:S01]  /*52710*/  PRMT R11, R187, 0x5410, R178 ;  /* 0x00005410bb0b7816 */ /* 0x010fe200000000b2 */
[----:B------:R-:W2:Y:S04]  /*52720*/  LDL.LU R180, [R1+0x200] ;  /* 0x0002000001b47983 */ /* 0x000ea80000300800 */
[----:B------:R-:W2:Y:S04]  /*52730*/  LDL.LU R178, [R1+0x210] ;  /* 0x0002100001b27983 */ /* 0x000ea80000300800 */
[----:B------:R-:W3:Y:S01]  /*52740*/  LDL.LU R187, [R1+0x1cc] ;  /* 0x0001cc0001bb7983 */ /* 0x000ee20000300800 */
[----:B------:R-:W-:-:S03]  /*52750*/  PRMT R7, R7, 0x5410, R181 ;  /* 0x0000541007077816 */ /* 0x000fc600000000b5 */
[----:B------:R-:W4:Y:S04]  /*52760*/  LDL.LU R181, [R1+0x362c] ;  /* 0x00362c0001b57983 */ /* 0x000f280000300800 */
[----:B0-----:R-:W2:Y:S04]  /*52770*/  LDL.LU R20, [R1+0xa9c] ;  /* 0x000a9c0001147983 */ /* 0x001ea80000300800 */
[----:B------:R-:W3:Y:S04]  /*52780*/  LDL.LU R21, [R1+0xa3c] ;  /* 0x000a3c0001157983 */ /* 0x000ee80000300800 */
[----:B------:R-:W4:Y:S04]  /*52790*/  LDL.LU R22, [R1+0x9fc] ;  /* 0x0009fc0001167983 */ /* 0x000f280000300800 */
[----:B------:R-:W4:Y:S04]  /*527a0*/  LDL.LU R23, [R1+0xa1c] ;  /* 0x000a1c0001177983 */ /* 0x000f280000300800 */
[----:B------:R0:W-:Y:S04]  /*527b0*/  STS.128 [R188+0x10000], R16 ;  /* 0x01000010bc007388 */ /* 0x0001e80000000c00 */
[----:B------:R1:W-:Y:S04]  /*527c0*/  STS.128 [R188+0x14000], R12 ;  /* 0x0140000cbc007388 */ /* 0x0003e80000000c00 */
[----:B------:R1:W-:Y:S04]  /*527d0*/  STS.128 [R188+0x18000], R8 ;  /* 0x01800008bc007388 */ /* 0x0003e80000000c00 */
[----:B------:R1:W-:Y:S04]  /*527e0*/  STS.128 [R188+0x1c000], R4 ;  /* 0x01c00004bc007388 */ /* 0x0003e80000000c00 */
[----:B0-----:R-:W2:Y:S04]  /*527f0*/  LDL.LU R16, [R1+0xa8c] ;  /* 0x000a8c0001107983 */ /* 0x001ea80000300800 */
[----:B------:R-:W2:Y:S04]  /*52800*/  LDL.LU R17, [R1+0xa48] ;  /* 0x000a480001117983 */ /* 0x000ea80000300800 */
[----:B------:R-:W2:Y:S04]  /*52810*/  LDL.LU R18, [R1+0xa20] ;  /* 0x000a200001127983 */ /* 0x000ea80000300800 */
[----:B------:R-:W2:Y:S04]  /*52820*/  LDL.LU R19, [R1+0xa40] ;  /* 0x000a400001137983 */ /* 0x000ea80000300800 */
[----:B-1----:R-:W2:Y:S04]  /*52830*/  LDL.LU R12, [R1+0xa84] ;  /* 0x000a8400010c7983 */ /* 0x002ea80000300800 */
[----:B------:R-:W2:Y:S04]  /*52840*/  LDL.LU R13, [R1+0xa28] ;  /* 0x000a2800010d7983 */ /* 0x000ea80000300800 */
[----:B------:R-:W2:Y:S04]  /*52850*/  LDL.LU R14, [R1+0xa24] ;  /* 0x000a2400010e7983 */ /* 0x000ea80000300800 */
[----:B------:R-:W2:Y:S04]  /*52860*/  LDL.LU R15, [R1+0xa44] ;  /* 0x000a4400010f7983 */ /* 0x000ea80000300800 */
[----:B------:R-:W2:Y:S04]  /*52870*/  LDL.LU R8, [R1+0xa68] ;  /* 0x000a680001087983 */ /* 0x000ea80000300800 */
[----:B------:R-:W2:Y:S04]  /*52880*/  LDL.LU R9, [R1+0xa64] ;  /* 0x000a640001097983 */ /* 0x000ea80000300800 */
[----:B------:R-:W2:Y:S04]  /*52890*/  LDL.LU R10, [R1+0xa60] ;  /* 0x000a6000010a7983 */ /* 0x000ea80000300800 */
[----:B------:R-:W2:Y:S04]  /*528a0*/  LDL.LU R11, [R1+0xa80] ;  /* 0x000a8000010b7983 */ /* 0x000ea80000300800 */
[----:B------:R-:W2:Y:S04]  /*528b0*/  LDL.LU R188, [R1+0x3628] ;  /* 0x0036280001bc7983 */ /* 0x000ea80000300800 */
[----:B------:R-:W2:Y:S01]  /*528c0*/  LDL.LU R7, [R1+0xa7c] ;  /* 0x000a7c0001077983 */ /* 0x000ea20000300800 */
[----:B---3--:R-:W-:-:S03]  /*528d0*/  PRMT R21, R247, 0x5410, R21 ;  /* 0x00005410f7157816 */ /* 0x008fc60000000015 */
[----:B------:R-:W3:Y:S01]  /*528e0*/  LDL R247, [R1+0xd0] ;  /* 0x0000d00001f77983 */ /* 0x000ee20000100800 */
[----:B------:R-:W-:-:S03]  /*528f0*/  PRMT R4, R191, 0x5410, R186 ;  /* 0x00005410bf047816 */ /* 0x000fc600000000ba */
[----:B------:R-:W3:Y:S01]  /*52900*/  LDL.LU R186, [R1+0x8e4] ;  /* 0x0008e40001ba7983 */ /* 0x000ee20000300800 */
[----:B------:R-:W-:-:S03]  /*52910*/  PRMT R5, R189, 0x5410, R177 ;  /* 0x00005410bd057816 */ /* 0x000fc600000000b1 */
[----:B------:R-:W3:Y:S04]  /*52920*/  LDL.LU R191, [R1+0x904] ;  /* 0x0009040001bf7983 */ /* 0x000ee80000300800 */
[----:B------:R-:W3:Y:S04]  /*52930*/  LDL.LU R177, [R1+0x274] ;  /* 0x0002740001b17983 */ /* 0x000ee80000300800 */
[----:B------:R-:W3:Y:S01]  /*52940*/  LDL.LU R189, [R1+0x294] ;  /* 0x0002940001bd7983 */ /* 0x000ee20000300800 */
[----:B----4-:R-:W-:Y:S02]  /*52950*/  PRMT R22, R23, 0x5410, R22 ;  /* 0x0000541017167816 */ /* 0x010fe40000000016 */
[----:B------:R-:W-:-:S02]  /*52960*/  PRMT R23, R208, 0x5410, R182 ;  /* 0x00005410d0177816 */ /* 0x000fc400000000b6 */
[----:B--2---:R-:W-:Y:S02]  /*52970*/  PRMT R17, R17, 0x5410, R13 ;  /* 0x0000541011117816 */ /* 0x004fe4000000000d */
[----:B------:R-:W-:Y:S02]  /*52980*/  PRMT R12, R12, 0x5410, R9 ;  /* 0x000054100c0c7816 */ /* 0x000fe40000000009 */
[----:B------:R-:W-:Y:S02]  /*52990*/  PRMT R9, R19, 0x5410, R18 ;  /* 0x0000541013097816 */ /* 0x000fe40000000012 */
[----:B------:R-:W-:Y:S02]  /*529a0*/  PRMT R18, R214, 0x5410, R216 ;  /* 0x00005410d6127816 */ /* 0x000fe400000000d8 */
[----:B------:R-:W-:Y:S02]  /*529b0*/  PRMT R20, R20, 0x5410, R7 ;  /* 0x0000541014147816 */ /* 0x000fe40000000007 */
[----:B------:R-:W-:-:S02]  /*529c0*/  PRMT R7, R188, 0x5410, R187 ;  /* 0x00005410bc077816 */ /* 0x000fc400000000bb */
[----:B------:R-:W-:Y:S01]  /*529d0*/  PRMT R13, R15, 0x5410, R14 ;  /* 0x000054100f0d7816 */ /* 0x000fe2000000000e */
[----:B------:R-:W2:Y:S04]  /*529e0*/  LDL.LU R188, [R1+0x3624] ;  /* 0x0036240001bc7983 */ /* 0x000ea80000300800 */
[----:B------:R-:W2:Y:S01]  /*529f0*/  LDL.LU R216, [R1+0x270] ;  /* 0x0002700001d87983 */ /* 0x000ea20000300800 */
[----:B------:R-:W-:Y:S02]  /*52a00*/  PRMT R16, R16, 0x5410, R8 ;  /* 0x0000541010107816 */ /* 0x000fe40000000008 */
[----:B------:R-:W-:Y:S01]  /*52a10*/  PRMT R14, R213, 0x5410, R145 ;  /* 0x00005410d50e7816 */ /* 0x000fe20000000091 */
[----:B------:R-:W4:Y:S01]  /*52a20*/  LDL.LU R214, [R1+0x26c] ;  /* 0x00026c0001d67983 */ /* 0x000f220000300800 */
[----:B------:R-:W-:-:S03]  /*52a30*/  PRMT R8, R11, 0x5410, R10 ;  /* 0x000054100b087816 */ /* 0x000fc6000000000a */
[----:B------:R-:W4:Y:S01]  /*52a40*/  LDL.LU R145, [R1+0x28c] ;  /* 0x00028c0001917983 */ /* 0x000f220000300800 */
[----:B------:R-:W-:-:S03]  /*52a50*/  PRMT R10, R185, 0x5410, R218 ;  /* 0x00005410b90a7816 */ /* 0x000fc600000000da */
        /* <DEDUP_REMOVED lines=18> */
[----:B---3--:R0:W-:Y:S04]  /*52b80*/  STS.128 [R247], R20 ;  /* 0x00000014f7007388 */ /* 0x0081e80000000c00 */
[----:B------:R1:W-:Y:S04]  /*52b90*/  STS.128 [R247+0x4000], R16 ;  /* 0x00400010f7007388 */ /* 0x0003e80000000c00 */
[----:B------:R3:W-:Y:S04]  /*52ba0*/  STS.128 [R247+0x8000], R12 ;  /* 0x0080000cf7007388 */ /* 0x0007e80000000c00 */
[----:B0-----:R-:W2:Y:S04]  /*52bb0*/  LDL.LU R20, [R1+0x924] ;  /* 0x0009240001147983 */ /* 0x001ea80000300800 */
[----:B------:R-:W2:Y:S04]  /*52bc0*/  LDL.LU R21, [R1+0x944] ;  /* 0x0009440001157983 */ /* 0x000ea80000300800 */
[----:B------:R-:W4:Y:S04]  /*52bd0*/  LDL.LU R22, [R1+0x8e8] ;  /* 0x0008e80001167983 */ /* 0x000f280000300800 */
[----:B------:R-:W4:Y:S04]  /*52be0*/  LDL.LU R23, [R1+0x908] ;  /* 0x0009080001177983 */ /* 0x000f280000300800 */
[----:B-1----:R-:W4:Y:S04]  /*52bf0*/  LDL.LU R16, [R1+0x964] ;  /* 0x0009640001107983 */ /* 0x002f280000300800 */
[----:B------:R-:W4:Y:S04]  /*52c00*/  LDL.LU R17, [R1+0x984] ;  /* 0x0009840001117983 */ /* 0x000f280000300800 */
[----:B------:R-:W4:Y:S04]  /*52c10*/  LDL.LU R18, [R1+0x928] ;  /* 0x0009280001127983 */ /* 0x000f280000300800 */
[----:B------:R-:W4:Y:S04]  /*52c20*/  LDL.LU R19, [R1+0x948] ;  /* 0x0009480001137983 */ /* 0x000f280000300800 */
[----:B---3--:R-:W3:Y:S04]  /*52c30*/  LDL.LU R14, [R1+0x968] ;  /* 0x00096800010e7983 */ /* 0x008ee80000300800 */
[----:B------:R-:W3:Y:S04]  /*52c40*/  LDL.LU R15, [R1+0x99c] ;  /* 0x00099c00010f7983 */ /* 0x000ee80000300800 */
[----:B------:R-:W-:Y:S04]  /*52c50*/  STS.128 [R247+0xc000], R8 ;  /* 0x00c00008f7007388 */ /* 0x000fe80000000c00 */
[----:B------:R0:W-:Y:S02]  /*52c60*/  STS.128 [R247+0x10000], R4 ;  /* 0x01000004f7007388 */ /* 0x0001e40000000c00 */
[----:B0-----:R-:W-:-:S02]  /*52c70*/  PRMT R6, R191, 0x5410, R186 ;  /* 0x00005410bf067816 */ /* 0x001fc400000000ba */
[----:B------:R-:W3:Y:S01]  /*52c80*/  LDL.LU R186, [R1+0x1e0] ;  /* 0x0001e00001ba7983 */ /* 0x000ee20000300800 */
[----:B--2---:R-:W-:Y:S02]  /*52c90*/  PRMT R5, R21, 0x5410, R20 ;  /* 0x0000541015057816 */ /* 0x004fe40000000014 */
[----:B------:R-:W-:Y:S02]  /*52ca0*/  PRMT R20, R189, 0x5410, R177 ;  /* 0x00005410bd147816 */ /* 0x000fe400000000b1 */
[----:B----4-:R-:W-:Y:S02]  /*52cb0*/  PRMT R9, R19, 0x5410, R18 ;  /* 0x0000541013097816 */ /* 0x010fe40000000012 */
[----:B------:R-:W2:Y:S01]  /*52cc0*/  LDL.LU R19, [R1+0x1f4] ;  /* 0x0001f40001137983 */ /* 0x000ea20000300800 */
[----:B---3--:R-:W-:-:S03]  /*52cd0*/  PRMT R8, R15, 0x5410, R14 ;  /* 0x000054100f087816 */ /* 0x008fc6000000000e */
[----:B------:R-:W3:Y:S04]  /*52ce0*/  LDL.LU R191, [R1+0x1d8] ;  /* 0x0001d80001bf7983 */ /* 0x000ee80000300800 */
[----:B------:R-:W3:Y:S04]  /*52cf0*/  LDL.LU R15, [R1+0x1f0] ;  /* 0x0001f000010f7983 */ /* 0x000ee80000300800 */
[----:B------:R-:W4:Y:S04]  /*52d00*/  LDL.LU R177, [R1+0x8bc] ;  /* 0x0008bc0001b17983 */ /* 0x000f280000300800 */
[----:B------:R-:W4:Y:S04]  /*52d10*/  LDL.LU R11, [R1+0x8dc] ;  /* 0x0008dc00010b7983 */ /* 0x000f280000300800 */
[----:B------:R-:W4:Y:S04]  /*52d20*/  LDL.LU R189, [R1+0x8a4] ;  /* 0x0008a40001bd7983 */ /* 0x000f280000300800 */
[----:B------:R-:W4:Y:S01]  /*52d30*/  LDL.LU R7, [R1+0x8c4] ;  /* 0x0008c40001077983 */ /* 0x000f220000300800 */
[----:B------:R-:W-:-:S02]  /*52d40*/  PRMT R4, R17, 0x5410, R16 ;  /* 0x0000541011047816 */ /* 0x000fc40000000010 */
[----:B------:R-:W-:Y:S02]  /*52d50*/  PRMT R16, R188, 0x5410, R216 ;  /* 0x00005410bc107816 */ /* 0x000fe400000000d8 */
[----:B------:R-:W-:Y:S01]  /*52d60*/  PRMT R12, R145, 0x5410, R214 ;  /* 0x00005410910c7816 */ /* 0x000fe200000000d6 */
[----:B------:R-:W4:Y:S04]  /*52d70*/  LDL R188, [R1+0xcc] ;  /* 0x0000cc0001bc7983 */ /* 0x000f280000100800 */
        /* <DEDUP_REMOVED lines=25> */
[----:B------:R0:W-:Y:S01]  /*52f10*/  STS.128 [R247+0x14000], R20 ;  /* 0x01400014f7007388 */ /* 0x0001e20000000c00 */
[----:B--2---:R-:W-:-:S03]  /*52f20*/  PRMT R19, R19, 0x5410, R186 ;  /* 0x0000541013137816 */ /* 0x004fc600000000ba */
[----:B------:R-:W2:Y:S01]  /*52f30*/  LDL.LU R186, [R1+0x3620] ;  /* 0x0036200001ba7983 */ /* 0x000ea20000300800 */
[----:B---3--:R-:W-:-:S03]  /*52f40*/  PRMT R15, R15, 0x5410, R191 ;  /* 0x000054100f0f7816 */ /* 0x008fc600000000bf */
[----:B------:R-:W3:Y:S01]  /*52f50*/  LDL.LU R191, [R1+0x361c] ;  /* 0x00361c0001bf7983 */ /* 0x000ee20000300800 */
[----:B----4-:R-:W-:-:S03]  /*52f60*/  PRMT R11, R11, 0x5410, R177 ;  /* 0x000054100b0b7816 */ /* 0x010fc600000000b1 */
[----:B------:R-:W2:Y:S01]  /*52f70*/  LDL.LU R177, [R1+0x3618] ;  /* 0x0036180001b17983 */ /* 0x000ea20000300800 */
[----:B------:R-:W-:-:S03]  /*52f80*/  PRMT R7, R7, 0x5410, R189 ;  /* 0x0000541007077816 */ /* 0x000fc600000000bd */
[----:B------:R-:W3:Y:S04]  /*52f90*/  LDL.LU R189, [R1+0x3614] ;  /* 0x0036140001bd7983 */ /* 0x000ee80000300800 */
[----:B0-----:R-:W4:Y:S04]  /*52fa0*/  LDL.LU R20, [R1+0x98c] ;  /* 0x00098c0001147983 */ /* 0x001f280000300800 */
[----:B------:R-:W2:Y:S04]  /*52fb0*/  LDL.LU R21, [R1+0x94c] ;  /* 0x00094c0001157983 */ /* 0x000ea80000300800 */
[----:B------:R-:W3:Y:S04]  /*52fc0*/  LDL.LU R22, [R1+0x8ec] ;  /* 0x0008ec0001167983 */ /* 0x000ee80000300800 */
[----:B------:R-:W3:Y:S04]  /*52fd0*/  LDL.LU R23, [R1+0x90c] ;  /* 0x00090c0001177983 */ /* 0x000ee80000300800 */
[----:B------:R0:W-:Y:S04]  /*52fe0*/  STS.128 [R247+0x18000], R16 ;  /* 0x01800010f7007388 */ /* 0x0001e80000000c00 */
[----:B------:R1:W-:Y:S04]  /*52ff0*/  STS.128 [R247+0x1c000], R12 ;  /* 0x01c0000cf7007388 */ /* 0x0003e80000000c00 */
[----:B0-----:R-:W4:Y:S04]  /*53000*/  LDL.LU R16, [R1+0x97c] ;  /* 0x00097c0001107983 */ /* 0x001f280000300800 */
[----:B------:R-:W2:Y:S04]  /*53010*/  LDL.LU R17, [R1+0x92c] ;  /* 0x00092c0001117983 */ /* 0x000ea80000300800 */
[----:B------:R-:W4:Y:S04]  /*53020*/  LDL.LU R18, [R1+0x91c] ;  /* 0x00091c0001127983 */ /* 0x000f280000300800 */
[----:B------:R-:W4:Y:S04]  /*53030*/  LDL.LU R19, [R1+0x93c] ;  /* 0x00093c0001137983 */ /* 0x000f280000300800 */
[----:B-1----:R-:W4:Y:S04]  /*53040*/  LDL.LU R247, [R1+0x3610] ;  /* 0x0036100001f77983 */ /* 0x002f280000300800 */
[----:B------:R-:W4:Y:S04]  /*53050*/  LDL.LU R14, [R1+0x96c] ;  /* 0x00096c00010e7983 */ /* 0x000f280000300800 */
[----:B------:R-:W4:Y:S04]  /*53060*/  LDL.LU R15, [R1+0x95c] ;  /* 0x00095c00010f7983 */ /* 0x000f280000300800 */
[----:B------:R-:W-:Y:S04]  /*53070*/  STS.128 [R188], R8 ;  /* 0x00000008bc007388 */ /* 0x000fe80000000c00 */
[----:B------:R0:W-:Y:S01]  /*53080*/  STS.128 [R188+0x4000], R4 ;  /* 0x00400004bc007388 */ /* 0x0001e20000000c00 */
[----:B---3--:R-:W-:-:S02]  /*53090*/  PRMT R22, R23, 0x5410, R22 ;  /* 0x0000541017167816 */ /* 0x008fc40000000016 */
[----:B------:R-:W-:Y:S02]  /*530a0*/  PRMT R23, R213, 0x5410, R145 ;  /* 0x00005410d5177816 */ /* 0x000fe40000000091 */
[----:B--2---:R-:W-:Y:S02]  /*530b0*/  PRMT R21, R21, 0x5410, R17 ;  /* 0x0000541015157816 */ /* 0x004fe40000000011 */
[----:B----4-:R-:W-:Y:S02]  /*530c0*/  PRMT R17, R19, 0x5410, R18 ;  /* 0x0000541013117816 */ /* 0x010fe40000000012 */
[----:B------:R-:W-:Y:S02]  /*530d0*/  PRMT R18, R214, 0x5410, R216 ;  /* 0x00005410d6127816 */ /* 0x000fe400000000d8 */
[----:B------:R-:W2:Y:S04]  /*530e0*/  LDL.LU R216, [R1+0x17c] ;  /* 0x00017c0001d87983 */ /* 0x000ea80000300800 */
[----:B0-----:R-:W2:Y:S01]  /*530f0*/  LDL.LU R6, [R1+0x190] ;  /* 0x0001900001067983 */ /* 0x001ea20000300800 */
[----:B------:R-:W-:-:S03]  /*53100*/  PRMT R16, R16, 0x5410, R15 ;  /* 0x0000541010107816 */ /* 0x000fc6000000000f */
[----:B------:R-:W3:Y:S04]  /*53110*/  LDL.LU R214, [R1+0x158] ;  /* 0x0001580001d67983 */ /* 0x000ee80000300800 */
[----:B------:R-:W3:Y:S04]  /*53120*/  LDL.LU R15, [R1+0x178] ;  /* 0x00017800010f7983 */ /* 0x000ee80000300800 */
[----:B------:R-:W4:Y:S04]  /*53130*/  LDL.LU R145, [R1+0x154] ;  /* 0x0001540001917983 */ /* 0x000f280000300800 */
[----:B------:R-:W4:Y:S04]  /*53140*/  LDL.LU R11, [R1+0x174] ;  /* 0x00017400010b7983 */ /* 0x000f280000300800 */
        /* <DEDUP_REMOVED lines=30> */
[----:B------:R0:W-:Y:S04]  /*53330*/  STS.128 [R188+0x8000], R20 ;  /* 0x00800014bc007388 */ /* 0x0001e80000000c00 */
[----:B------:R1:W-:Y:S01]  /*53340*/  STS.128 [R188+0xc000], R16 ;  /* 0x00c00010bc007388 */ /* 0x0003e20000000c00 */
[----:B--2---:R-:W-:-:S03]  /*53350*/  PRMT R6, R6, 0x5410, R216 ;  /* 0x0000541006067816 */ /* 0x004fc600000000d8 */
[----:B------:R-:W2:Y:S01]  /*53360*/  LDL.LU R216, [R1+0x360c] ;  /* 0x00360c0001d87983 */ /* 0x000ea20000300800 */
[----:B---3--:R-:W-:-:S03]  /*53370*/  PRMT R15, R15, 0x5410, R214 ;  /* 0x000054100f0f7816 */ /* 0x008fc600000000d6 */
[----:B------:R-:W3:Y:S01]  /*53380*/  LDL.LU R214, [R1+0x3608] ;  /* 0x0036080001d67983 */ /* 0x000ee20000300800 */
[----:B----4-:R-:W-:-:S03]  /*53390*/  PRMT R11, R11, 0x5410, R145 ;  /* 0x000054100b0b7816 */ /* 0x010fc60000000091 */
[----:B------:R-:W4:Y:S01]  /*533a0*/  LDL.LU R145, [R1+0x3604] ;  /* 0x0036040001917983 */ /* 0x000f220000300800 */
[----:B------:R-:W-:-:S03]  /*533b0*/  PRMT R7, R7, 0x5410, R213 ;  /* 0x0000541007077816 */ /* 0x000fc600000000d5 */
[----:B------:R-:W4:Y:S04]  /*533c0*/  LDL.LU R213, [R1+0x3600] ;  /* 0x0036000001d57983 */ /* 0x000f280000300800 */
[----:B0-----:R-:W2:Y:S04]  /*533d0*/  LDL.LU R20, [R1+0x1fc] ;  /* 0x0001fc0001147983 */ /* 0x001ea80000300800 */
[----:B------:R-:W3:Y:S04]  /*533e0*/  LDL.LU R21, [R1+0x1c8] ;  /* 0x0001c80001157983 */ /* 0x000ee80000300800 */
[----:B------:R-:W4:Y:S04]  /*533f0*/  LDL.LU R22, [R1+0x18c] ;  /* 0x00018c0001167983 */ /* 0x000f280000300800 */
[----:B------:R-:W4:Y:S04]  /*53400*/  LDL.LU R23, [R1+0x1a8] ;  /* 0x0001a80001177983 */ /* 0x000f280000300800 */
[----:B-1----:R-:W2:Y:S04]  /*53410*/  LDL.LU R16, [R1+0x89c] ;  /* 0x00089c0001107983 */ /* 0x002ea80000300800 */
[----:B------:R-:W3:Y:S04]  /*53420*/  LDL.LU R17, [R1+0x85c] ;  /* 0x00085c0001117983 */ /* 0x000ee80000300800 */
[----:B------:R-:W4:Y:S04]  /*53430*/  LDL.LU R18, [R1+0x81c] ;  /* 0x00081c0001127983 */ /* 0x000f280000300800 */
[----:B------:R-:W4:Y:S04]  /*53440*/  LDL.LU R19, [R1+0x7e0] ;  /* 0x0007e00001137983 */ /* 0x000f280000300800 */
[----:B------:R0:W-:Y:S04]  /*53450*/  STS.128 [R188+0x10000], R12 ;  /* 0x0100000cbc007388 */ /* 0x0001e80000000c00 */
[----:B------:R1:W-:Y:S04]  /*53460*/  STS.128 [R188+0x14000], R8 ;  /* 0x01400008bc007388 */ /* 0x0003e80000000c00 */
[----:B------:R1:W-:Y:S04]  /*53470*/  STS.128 [R188+0x18000], R4 ;  /* 0x01800004bc007388 */ /* 0x0003e80000000c00 */
[----:B0-----:R-:W4:Y:S04]  /*53480*/  LDL.LU R12, [R1+0x88c] ;  /* 0x00088c00010c7983 */ /* 0x001f280000300800 */
[----:B------:R-:W4:Y:S04]  /*53490*/  LDL.LU R13, [R1+0x828] ;  /* 0x00082800010d7983 */ /* 0x000f280000300800 */
[----:B------:R-:W4:Y:S04]  /*534a0*/  LDL.LU R14, [R1+0x808] ;  /* 0x00080800010e7983 */ /* 0x000f280000300800 */
[----:B------:R-:W4:Y:S04]  /*534b0*/  LDL.LU R15, [R1+0x7c8] ;  /* 0x0007c800010f7983 */ /* 0x000f280000300800 */
[----:B-1----:R-:W4:Y:S04]  /*534c0*/  LDL.LU R8, [R1+0x884] ;  /* 0x0008840001087983 */ /* 0x002f280000300800 */
[----:B------:R-:W4:Y:S04]  /*534d0*/  LDL.LU R9, [R1+0x844] ;  /* 0x0008440001097983 */ /* 0x000f280000300800 */
[----:B------:R-:W4:Y:S04]  /*534e0*/  LDL.LU R10, [R1+0x804] ;  /* 0x00080400010a7983 */ /* 0x000f280000300800 */
[----:B------:R-:W4:Y:S04]  /*534f0*/  LDL.LU R11, [R1+0x7c4] ;  /* 0x0007c400010b7983 */ /* 0x000f280000300800 */
[----:B------:R-:W4:Y:S04]  /*53500*/  LDL.LU R4, [R1+0x880] ;  /* 0x0008800001047983 */ /* 0x000f280000300800 */
[----:B------:R-:W4:Y:S04]  /*53510*/  LDL.LU R5, [R1+0x840] ;  /* 0x0008400001057983 */ /* 0x000f280000300800 */
[----:B------:R-:W4:Y:S04]  /*53520*/  LDL.LU R6, [R1+0x800] ;  /* 0x0008000001067983 */ /* 0x000f280000300800 */
[----:B------:R-:W4:Y:S01]  /*53530*/  LDL.LU R7, [R1+0x7c0] ;  /* 0x0007c00001077983 */ /* 0x000f220000300800 */
[----:B--2---:R-:W-:-:S03]  /*53540*/  PRMT R16, R16, 0x5410, R218 ;  /* 0x0000541010107816 */ /* 0x004fc600000000da */
[----:B------:R-:W2:Y:S01]  /*53550*/  LDL.LU R218, [R1+0x35fc] ;  /* 0x0035fc0001da7983 */ /* 0x000ea20000300800 */
[----:B---3--:R-:W-:Y:S02]  /*53560*/  PRMT R17, R17, 0x5410, R212 ;  /* 0x0000541011117816 */ /* 0x008fe400000000d4 */
[----:B----4-:R-:W-:Y:S02]  /*53570*/  PRMT R18, R18, 0x5410, R210 ;  /* 0x0000541012127816 */ /* 0x010fe400000000d2 */
[----:B------:R-:W-:Y:S02]  /*53580*/  PRMT R20, R20, 0x5410, R178 ;  /* 0x0000541014147816 */ /* 0x000fe400000000b2 */
[----:B------:R-:W-:Y:S02]  /*53590*/  PRMT R21, R21, 0x5410, R187 ;  /* 0x0000541015157816 */ /* 0x000fe400000000bb */
[----:B------:R-:W-:Y:S02]  /*535a0*/  PRMT R12, R12, 0x5410, R185 ;  /* 0x000054100c0c7816 */ /* 0x000fe400000000b9 */
[----:B------:R-:W3:Y:S01]  /*535b0*/  LDL.LU R185, [R1+0x35f8] ;  /* 0x0035f80001b97983 */ /* 0x000ee20000300800 */
[----:B------:R-:W-:-:S03]  /*535c0*/  PRMT R8, R8, 0x5410, R182 ;  /* 0x0000541008087816 */ /* 0x000fc600000000b6 */
[----:B------:R-:W4:Y:S01]  /*535d0*/  LDL.LU R182, [R1+0x35f4] ;  /* 0x0035f40001b67983 */ /* 0x000f220000300800 */
[----:B------:R-:W-:Y:S02]  /*535e0*/  PRMT R4, R4, 0x5410, R208 ;  /* 0x0000541004047816 */ /* 0x000fe400000000d0 */
[----:B------:R-:W-:Y:S01]  /*535f0*/  PRMT R13, R247, 0x5410, R13 ;  /* 0x00005410f70d7816 */ /* 0x000fe2000000000d */
[----:B------:R-:W2:Y:S04]  /*53600*/  LDL.LU R208, [R1+0x35f0] ;  /* 0x0035f00001d07983 */ /* 0x000ea80000300800 */
[----:B------:R-:W4:Y:S04]  /*53610*/  LDL.LU R212, [R1+0x35ec] ;  /* 0x0035ec0001d47983 */ /* 0x000f280000300800 */
[----:B------:R-:W3:Y:S01]  /*53620*/  LDL R247, [R1+0xc8] ;  /* 0x0000c80001f77983 */ /* 0x000ee20000100800 */
[----:B------:R-:W-:-:S02]  /*53630*/  PRMT R9, R9, 0x5410, R209 ;  /* 0x0000541009097816 */ /* 0x000fc400000000d1 */
[----:B------:R-:W-:Y:S01]  /*53640*/  PRMT R5, R5, 0x5410, R190 ;  /* 0x0000541005057816 */ /* 0x000fe200000000be */
[----:B------:R-:W2:Y:S04]  /*53650*/  LDL.LU R209, [R1+0x35e8] ;  /* 0x0035e80001d17983 */ /* 0x000ea80000300800 */
[----:B------:R-:W4:Y:S04]  /*53660*/  LDL.LU R190, [R1+0x35e4] ;  /* 0x0035e40001be7983 */ /* 0x000f280000300800 */
[----:B------:R-:W4:Y:S01]  /*53670*/  LDL.LU R210, [R1+0x35e0] ;  /* 0x0035e00001d27983 */ /* 0x000f220000300800 */
[----:B------:R-:W-:-:S02]  /*53680*/  PRMT R14, R14, 0x5410, R179 ;  /* 0x000054100e0e7816 */ /* 0x000fc400000000b3 */
[----:B------:R-:W-:Y:S01]  /*53690*/  PRMT R10, R10, 0x5410, R211 ;  /* 0x000054100a0a7816 */ /* 0x000fe200000000d3 */
[----:B------:R-:W4:Y:S04]  /*536a0*/  LDL.LU R179, [R1+0x35dc] ;  /* 0x0035dc0001b37983 */ /* 0x000f280000300800 */
[----:B------:R-:W2:Y:S01]  /*536b0*/  LDL.LU R211, [R1+0x35d8] ;  /* 0x0035d80001d37983 */ /* 0x000ea20000300800 */
[----:B------:R-:W-:-:S03]  /*536c0*/  PRMT R6, R6, 0x5410, R180 ;  /* 0x0000541006067816 */ /* 0x000fc600000000b4 */
[----:B------:R-:W4:Y:S04]  /*536d0*/  LDL.LU R180, [R1+0x35d4] ;  /* 0x0035d40001b47983 */ /* 0x000f280000300800 */
[----:B------:R-:W3:Y:S04]  /*536e0*/  LDL.LU R178, [R1+0x35d0] ;  /* 0x0035d00001b27983 */ /* 0x000ee80000300800 */
[----:B------:R-:W3:Y:S01]  /*536f0*/  LDL.LU R187, [R1+0x35cc] ;  /* 0x0035cc0001bb7983 */ /* 0x000ee20000300800 */
[----:B------:R-:W-:Y:S02]  /*53700*/  PRMT R22, R23, 0x5410, R22 ;  /* 0x0000541017167816 */ /* 0x000fe40000000016 */
[----:B------:R-:W-:-:S02]  /*53710*/  PRMT R19, R19, 0x5410, R189 ;  /* 0x0000541013137816 */ /* 0x000fc400000000bd */
[----:B------:R-:W-:Y:S02]  /*53720*/  PRMT R15, R15, 0x5410, R191 ;  /* 0x000054100f0f7816 */ /* 0x000fe400000000bf */
[----:B------:R-:W-:Y:S02]  /*53730*/  PRMT R11, R11, 0x5410, R177 ;  /* 0x000054100b0b7816 */ /* 0x000fe400000000b1 */
[----:B------:R-:W-:Y:S02]  /*53740*/  PRMT R7, R7, 0x5410, R186 ;  /* 0x0000541007077816 */ /* 0x000fe400000000ba */
[----:B---3--:R-:W-:Y:S02]  /*53750*/  PRMT R23, R187, 0x5410, R178 ;  /* 0x00005410bb177816 */ /* 0x008fe400000000b2 */
[----:B------:R-:W3:Y:S04]  /*53760*/  LDL.LU R178, [R1+0x35c8] ;  /* 0x0035c80001b27983 */ /* 0x000ee80000300800 */
[----:B------:R-:W3:Y:S04]  /*53770*/  LDL.LU R187, [R1+0x35c4] ;  /* 0x0035c40001bb7983 */ /* 0x000ee80000300800 */
[----:B------:R-:W3:Y:S04]  /*53780*/  LDL.LU R189, [R1+0x35c0] ;  /* 0x0035c00001bd7983 */ /* 0x000ee80000300800 */
[----:B------:R-:W3:Y:S04]  /*53790*/  LDL.LU R191, [R1+0x35bc] ;  /* 0x0035bc0001bf7983 */ /* 0x000ee80000300800 */
[----:B------:R-:W3:Y:S04]  /*537a0*/  LDL.LU R177, [R1+0x35b8] ;  /* 0x0035b80001b17983 */ /* 0x000ee80000300800 */
[----:B------:R-:W3:Y:S04]  /*537b0*/  LDL.LU R186, [R1+0x35b4] ;  /* 0x0035b40001ba7983 */ /* 0x000ee80000300800 */
[----:B------:R0:W-:Y:S04]  /*537c0*/  STS.128 [R188+0x1c000], R20 ;  /* 0x01c00014bc007388 */ /* 0x0001e80000000c00 */
[----:B0-----:R-:W3:Y:S04]  /*537d0*/  LDL.LU R188, [R1+0x35b0] ;  /* 0x0035b00001bc7983 */ /* 0x001ee80000300800 */
[----:B------:R-:W3:Y:S04]  /*537e0*/  LDL.LU R20, [R1+0x728] ;  /* 0x0007280001147983 */ /* 0x000ee80000300800 */
[----:B------:R-:W3:Y:S04]  /*537f0*/  LDL.LU R21, [R1+0x748] ;  /* 0x0007480001157983 */ /* 0x000ee80000300800 */
[----:B------:R-:W3:Y:S04]  /*53800*/  LDL.LU R22, [R1+0x6e8] ;  /* 0x0006e80001167983 */ /* 0x000ee80000300800 */
[----:B------:R-:W3:Y:S04]  /*53810*/  LDL.LU R23, [R1+0x708] ;  /* 0x0007080001177983 */ /* 0x000ee80000300800 */
[----:B------:R0:W-:Y:S04]  /*53820*/  STS.128 [R247], R16 ;  /* 0x00000010f7007388 */ /* 0x0001e80000000c00 */
[----:B0-----:R-:W3:Y:S04]  /*53830*/  LDL.LU R18, [R1+0x768] ;  /* 0x0007680001127983 */ /* 0x001ee80000300800 */
[----:B------:R-:W3:Y:S04]  /*53840*/  LDL.LU R19, [R1+0x788] ;  /* 0x0007880001137983 */ /* 0x000ee80000300800 */
[----:B------:R-:W-:Y:S04]  /*53850*/  STS.128 [R247+0x4000], R12 ;  /* 0x0040000cf7007388 */ /* 0x000fe80000000c00 */
[----:B------:R-:W-:Y:S04]  /*53860*/  STS.128 [R247+0x8000], R8 ;  /* 0x00800008f7007388 */ /* 0x000fe80000000c00 */
[----:B------:R0:W-:Y:S01]  /*53870*/  STS.128 [R247+0xc000], R4 ;  /* 0x00c00004f7007388 */ /* 0x0001e20000000c00 */
[----:B--2---:R-:W-:-:S02]  /*53880*/  PRMT R16, R211, 0x5410, R209 ;  /* 0x00005410d3107816 */ /* 0x004fc400000000d1 */
[----:B------:R-:W-:Y:S01]  /*53890*/  PRMT R17, R185, 0x5410, R214 ;  /* 0x00005410b9117816 */ /* 0x000fe200000000d6 */
[----:B0-----:R-:W2:Y:S01]  /*538a0*/  LDL.LU R7, [R1+0x6c8] ;  /* 0x0006c80001077983 */ /* 0x001ea20000300800 */
[----:B----4-:R-:W-:Y:S02]  /*538b0*/  PRMT R12, R179, 0x5410, R212 ;  /* 0x00005410b30c7816 */ /* 0x010fe400000000d4 */
[----:B------:R-:W-:Y:S02]  /*538c0*/  PRMT R8, R210, 0x5410, R208 ;  /* 0x00005410d2087816 */ /* 0x000fe400000000d0 */
[----:B------:R-:W-:Y:S02]  /*538d0*/  PRMT R13, R218, 0x5410, R216 ;  /* 0x00005410da0d7816 */ /* 0x000fe400000000d8 */
[----:B------:R-:W-:Y:S02]  /*538e0*/  PRMT R9, R213, 0x5410, R181 ;  /* 0x00005410d5097816 */ /* 0x000fe400000000b5 */
[----:B------:R-:W-:-:S02]  /*538f0*/  PRMT R14, R224, 0x5410, R222 ;  /* 0x00005410e00e7816 */ /* 0x000fc400000000de */
[----:B------:R-:W-:Y:S02]  /*53900*/  PRMT R10, R219, 0x5410, R183 ;  /* 0x00005410db0a7816 */ /* 0x000fe400000000b7 */
[----:B---3--:R-:W-:Y:S02]  /*53910*/  PRMT R5, R21, 0x5410, R20 ;  /* 0x0000541015057816 */ /* 0x008fe40000000014 */
[----:B------:R-:W-:Y:S02]  /*53920*/  PRMT R20, R180, 0x5410, R190 ;  /* 0x00005410b4147816 */ /* 0x000fe400000000be */
[----:B------:R-:W3:Y:S04]  /*53930*/  LDL.LU R190, [R1+0x35ac] ;  /* 0x0035ac0001be7983 */ /* 0x000ee80000300800 */
[----:B------:R-:W4:Y:S04]  /*53940*/  LDL.LU R180, [R1+0x35a8] ;  /* 0x0035a80001b47983 */ /* 0x000f280000300800 */
[----:B------:R-:W3:Y:S04]  /*53950*/  LDL.LU R209, [R1+0x35a4] ;  /* 0x0035a40001d17983 */ /* 0x000ee80000300800 */
[----:B------:R-:W4:Y:S04]  /*53960*/  LDL.LU R211, [R1+0x35a0] ;  /* 0x0035a00001d37983 */ /* 0x000f280000300800 */
[----:B------:R-:W3:Y:S04]  /*53970*/  LDL.LU R212, [R1+0x359c] ;  /* 0x00359c0001d47983 */ /* 0x000ee80000300800 */
[----:B------:R-:W4:Y:S04]  /*53980*/  LDL.LU R179, [R1+0x3598] ;  /* 0x0035980001b37983 */ /* 0x000f280000300800 */
[----:B------:R-:W4:Y:S04]  /*53990*/  LDL.LU R208, [R1+0x3594] ;  /* 0x0035940001d07983 */ /* 0x000f280000300800 */
[----:B------:R-:W4:Y:S01]  /*539a0*/  LDL.LU R210, [R1+0x3590] ;  /* 0x0035900001d27983 */ /* 0x000f220000300800 */
[----:B------:R-:W-:-:S03]  /*539b0*/  PRMT R21, R182, 0x5410, R145 ;  /* 0x00005410b6157816 */ /* 0x000fc60000000091 */
[----:B------:R-:W3:Y:S04]  /*539c0*/  LDL.LU R145, [R1+0x358c] ;  /* 0x00358c0001917983 */ /* 0x000ee80000300800 */
[----:B------:R-:W4:Y:S04]  /*539d0*/  LDL.LU R182, [R1+0x3588] ;  /* 0x0035880001b67983 */ /* 0x000f280000300800 */
[----:B------:R-:W3:Y:S04]  /*539e0*/  LDL.LU R214, [R1+0x3584] ;  /* 0x0035840001d67983 */ /* 0x000ee80000300800 */
[----:B------:R-:W4:Y:S04]  /*539f0*/  LDL R185, [R1+0xc4] ;  /* 0x0000c40001b97983 */ /* 0x000f280000100800 */
[----:B------:R-:W3:Y:S04]  /*53a00*/  LDL.LU R216, [R1+0x3580] ;  /* 0x0035800001d87983 */ /* 0x000ee80000300800 */
[----:B------:R-:W3:Y:S01]  /*53a10*/  LDL.LU R218, [R1+0x357c] ;  /* 0x00357c0001da7983 */ /* 0x000ee20000300800 */
[----:B------:R-:W-:-:S03]  /*53a20*/  PRMT R6, R23, 0x5410, R22 ;  /* 0x0000541017067816 */ /* 0x000fc60000000016 */
[----:B------:R-:W3:Y:S04]  /*53a30*/  LDL.LU R181, [R1+0x3578] ;  /* 0x0035780001b57983 */ /* 0x000ee80000300800 */
[----:B------:R-:W3:Y:S01]  /*53a40*/  LDL.LU R213, [R1+0x3574] ;  /* 0x0035740001d57983 */ /* 0x000ee20000300800 */
[----:B------:R-:W-:Y:S02]  /*53a50*/  PRMT R22, R217, 0x5410, R215 ;  /* 0x00005410d9167816 */ /* 0x000fe400000000d7 */
[----:B------:R-:W-:Y:S01]  /*53a60*/  PRMT R4, R19, 0x5410, R18 ;  /* 0x0000541013047816 */ /* 0x000fe20000000012 */
[----:B------:R-:W3:Y:S04]  /*53a70*/  LDL.LU R215, [R1+0x3570] ;  /* 0x0035700001d77983 */ /* 0x000ee80000300800 */
[----:B------:R-:W3:Y:S01]  /*53a80*/  LDL.LU R217, [R1+0x356c] ;  /* 0x00356c0001d97983 */ /* 0x000ee20000300800 */
[----:B------:R-:W-:-:S03]  /*53a90*/  PRMT R18, R220, 0x5410, R184 ;  /* 0x00005410dc127816 */ /* 0x000fc600000000b8 */
[----:B------:R-:W3:Y:S04]  /*53aa0*/  LDL.LU R184, [R1+0x3568] ;  /* 0x0035680001b87983 */ /* 0x000ee80000300800 */
[----:B------:R-:W3:Y:S04]  /*53ab0*/  LDL.LU R220, [R1+0x3564] ;  /* 0x0035640001dc7983 */ /* 0x000ee80000300800 */
[----:B------:R-:W3:Y:S04]  /*53ac0*/  LDL.LU R222, [R1+0x3560] ;  /* 0x0035600001de7983 */ /* 0x000ee80000300800 */
[----:B------:R-:W3:Y:S04]  /*53ad0*/  LDL.LU R224, [R1+0x355c] ;  /* 0x00355c0001e07983 */ /* 0x000ee80000300800 */
[----:B------:R-:W3:Y:S04]  /*53ae0*/  LDL.LU R183, [R1+0x3558] ;  /* 0x0035580001b77983 */ /* 0x000ee80000300800 */
[----:B------:R-:W3:Y:S01]  /*53af0*/  LDL.LU R219, [R1+0x3554] ;  /* 0x0035540001db7983 */ /* 0x000ee20000300800 */
[----:B------:R-:W-:-:S03]  /*53b00*/  PRMT R23, R221, 0x5410, R245 ;  /* 0x00005410dd177816 */ /* 0x000fc600000000f5 */
[----:B------:R-:W2:Y:S04]  /*53b10*/  LDL.LU R245, [R1+0x3550] ;  /* 0x0035500001f57983 */ /* 0x000ea80000300800 */
[----:B------:R-:W3:Y:S01]  /*53b20*/  LDL.LU R221, [R1+0x354c] ;  /* 0x00354c0001dd7983 */ /* 0x000ee20000300800 */
[----:B------:R-:W-:Y:S02]  /*53b30*/  PRMT R19, R242, 0x5410, R223 ;  /* 0x00005410f2137816 */ /* 0x000fe400000000df */
[----:B------:R-:W-:Y:S01]  /*53b40*/  PRMT R15, R246, 0x5410, R244 ;  /* 0x00005410f60f7816 */ /* 0x000fe200000000f4 */
[----:B------:R-:W3:Y:S04]  /*53b50*/  LDL.LU R223, [R1+0x3548] ;  /* 0x0035480001df7983 */ /* 0x000ee80000300800 */
[----:B------:R-:W3:Y:S04]  /*53b60*/  LDL.LU R242, [R1+0x3544] ;  /* 0x0035440001f27983 */ /* 0x000ee80000300800 */
[----:B------:R-:W3:Y:S04]  /*53b70*/  LDL.LU R244, [R1+0x3540] ;  /* 0x0035400001f47983 */ /* 0x000ee80000300800 */
[----:B------:R-:W3:Y:S01]  /*53b80*/  LDL.LU R246, [R1+0x353c] ;  /* 0x00353c0001f67983 */ /* 0x000ee20000300800 */
[----:B------:R-:W-:-:S03]  /*53b90*/  PRMT R11, R243, 0x5410, R241 ;  /* 0x00005410f30b7816 */ /* 0x000fc600000000f1 */
[----:B------:R-:W3:Y:S04]  /*53ba0*/  LDL.LU R241, [R1+0x3538] ;  /* 0x0035380001f17983 */ /* 0x000ee80000300800 */
[----:B------:R-:W3:Y:S04]  /*53bb0*/  LDL.LU R243, [R1+0x3534] ;  /* 0x0035340001f37983 */ /* 0x000ee80000300800 */
[----:B------:R0:W-:Y:S04]  /*53bc0*/  STS.128 [R247+0x10000], R20 ;  /* 0x01000014f7007388 */ /* 0x0001e80000000c00 */
[----:B------:R1:W-:Y:S04]  /*53bd0*/  STS.128 [R247+0x14000], R16 ;  /* 0x01400010f7007388 */ /* 0x0003e80000000c00 */
[----:B------:R1:W-:Y:S04]  /*53be0*/  STS.128 [R247+0x18000], R12 ;  /* 0x0180000cf7007388 */ /* 0x0003e80000000c00 */
[----:B------:R1:W-:Y:S01]  /*53bf0*/  STS.128 [R247+0x1c000], R8 ;  /* 0x01c00008f7007388 */ /* 0x0003e20000000c00 */
[----:B--2---:R-:W-:-:S03]  /*53c00*/  PRMT R7, R7, 0x5410, R245 ;  /* 0x0000541007077816 */ /* 0x004fc600000000f5 */
[----:B------:R-:W3:Y:S04]  /*53c10*/  LDL.LU R245, [R1+0x3530] ;  /* 0x0035300001f57983 */ /* 0x000ee80000300800 */
[----:B0-----:R-:W2:Y:S04]  /*53c20*/  LDL.LU R20, [R1+0x78c] ;  /* 0x00078c0001147983 */ /* 0x001ea80000300800 */
[----:B------:R-:W2:Y:S04]  /*53c30*/  LDL.LU R21, [R1+0x74c] ;  /* 0x00074c0001157983 */ /* 0x000ea80000300800 */
[----:B------:R-:W2:Y:S04]  /*53c40*/  LDL.LU R22, [R1+0x70c] ;  /* 0x00070c0001167983 */ /* 0x000ea80000300800 */
[----:B------:R-:W3:Y:S04]  /*53c50*/  LDL.LU R23, [R1+0x6dc] ;  /* 0x0006dc0001177983 */ /* 0x000ee80000300800 */
[----:B-1----:R-:W2:Y:S04]  /*53c60*/  LDL.LU R16, [R1+0x784] ;  /* 0x0007840001107983 */ /* 0x002ea80000300800 */
[----:B------:R-:W2:Y:S04]  /*53c70*/  LDL.LU R17, [R1+0x744] ;  /* 0x0007440001117983 */ /* 0x000ea80000300800 */
[----:B------:R-:W3:Y:S04]  /*53c80*/  LDL.LU R18, [R1+0x6e4] ;  /* 0x0006e40001127983 */ /* 0x000ee80000300800 */
[----:B------:R-:W3:Y:S04]  /*53c90*/  LDL.LU R19, [R1+0x704] ;  /* 0x0007040001137983 */ /* 0x000ee80000300800 */
        /* <DEDUP_REMOVED lines=9> */
[----:B----4-:R0:W-:Y:S04]  /*53d30*/  STS.128 [R185], R4 ;  /* 0x00000004b9007388 */ /* 0x0101e80000000c00 */
[----:B0-----:R-:W4:Y:S01]  /*53d40*/  LDL.LU R7, [R1+0x76c] ;  /* 0x00076c0001077983 */ /* 0x001f220000300800 */
[----:B------:R-:W-:-:S02]  /*53d50*/  PRMT R4, R237, 0x5410, R238 ;  /* 0x00005410ed047816 */ /* 0x000fc400000000ee */
[----:B------:R-:W-:Y:S02]  /*53d60*/  PRMT R5, R233, 0x5410, R234 ;  /* 0x00005410e9057816 */ /* 0x000fe400000000ea */
[----:B------:R-:W-:Y:S02]  /*53d70*/  PRMT R6, R229, 0x5410, R230 ;  /* 0x00005410e5067816 */ /* 0x000fe400000000e6 */
[----:B---3--:R-:W-:Y:S02]  /*53d80*/  PRMT R18, R19, 0x5410, R18 ;  /* 0x0000541013127816 */ /* 0x008fe40000000012 */
[----:B--2---:R-:W-:Y:S02]  /*53d90*/  PRMT R13, R14, 0x5410, R13 ;  /* 0x000054100e0d7816 */ /* 0x004fe4000000000d */
[----:B------:R-:W-:Y:S02]  /*53da0*/  PRMT R14, R247, 0x5410, R23 ;  /* 0x00005410f70e7816 */ /* 0x000fe40000000017 */
[----:B------:R-:W-:Y:S01]  /*53db0*/  PRMT R23, R245, 0x5410, R246 ;  /* 0x00005410f5177816 */ /* 0x000fe200000000f6 */
[----:B------:R-:W2:Y:S04]  /*53dc0*/  LDL.LU R247, [R1+0x3528] ;  /* 0x0035280001f77983 */ /* 0x000ea80000300800 */
[----:B------:R-:W2:Y:S04]  /*53dd0*/  LDL.LU R246, [R1+0x3524] ;  /* 0x0035240001f67983 */ /* 0x000ea80000300800 */
[----:B------:R-:W2:Y:S01]  /*53de0*/  LDL.LU R245, [R1+0x3520] ;  /* 0x0035200001f57983 */ /* 0x000ea20000300800 */
[----:B------:R-:W-:-:S02]  /*53df0*/  PRMT R19, R243, 0x5410, R244 ;  /* 0x00005410f3137816 */ /* 0x000fc400000000f4 */
[----:B------:R-:W-:Y:S01]  /*53e00*/  PRMT R22, R22, 0x5410, R15 ;  /* 0x0000541016167816 */ /* 0x000fe2000000000f */
[----:B------:R-:W2:Y:S04]  /*53e10*/  LDL.LU R244, [R1+0x351c] ;  /* 0x00351c0001f47983 */ /* 0x000ea80000300800 */
[----:B------:R-:W2:Y:S01]  /*53e20*/  LDL.LU R243, [R1+0x3518] ;  /* 0x0035180001f37983 */ /* 0x000ea20000300800 */
[----:B------:R-:W-:Y:S02]  /*53e30*/  PRMT R15, R241, 0x5410, R242 ;  /* 0x00005410f10f7816 */ /* 0x000fe400000000f2 */
[----:B------:R-:W-:Y:S01]  /*53e40*/  PRMT R16, R16, 0x5410, R8 ;  /* 0x0000541010107816 */ /* 0x000fe20000000008 */
[----:B------:R-:W2:Y:S04]  /*53e50*/  LDL.LU R242, [R1+0x3514] ;  /* 0x0035140001f27983 */ /* 0x000ea80000300800 */
[----:B------:R-:W2:Y:S01]  /*53e60*/  LDL.LU R241, [R1+0x3510] ;  /* 0x0035100001f17983 */ /* 0x000ea20000300800 */
[----:B------:R-:W-:-:S03]  /*53e70*/  PRMT R8, R239, 0x5410, R240 ;  /* 0x00005410ef087816 */ /* 0x000fc600000000f0 */
        /* <DEDUP_REMOVED lines=9> */
[----:B------:R-:W2:Y:S01]  /*53f10*/  LDL.LU R234, [R1+0x34f4] ;  /* 0x0034f40001ea7983 */ /* 0x000ea20000300800 */
[----:B----4-:R-:W-:-:S03]  /*53f20*/  PRMT R20, R20, 0x5410, R7 ;  /* 0x0000541014147816 */ /* 0x010fc60000000007 */
[----:B------:R-:W2:Y:S01]  /*53f30*/  LDL.LU R233, [R1+0x34f0] ;  /* 0x0034f00001e97983 */ /* 0x000ea20000300800 */
[----:B------:R-:W-:Y:S02]  /*53f40*/  PRMT R10, R231, 0x5410, R232 ;  /* 0x00005410e70a7816 */ /* 0x000fe400000000e8 */
[----:B------:R-:W-:Y:S01]  /*53f50*/  PRMT R17, R17, 0x5410, R11 ;  /* 0x0000541011117816 */ /* 0x000fe2000000000b */
[----:B------:R-:W2:Y:S04]  /*53f60*/  LDL.LU R232, [R1+0x34ec] ;  /* 0x0034ec0001e87983 */ /* 0x000ea80000300800 */
[----:B------:R-:W2:Y:S04]  /*53f70*/  LDL.LU R231, [R1+0x34e8] ;  /* 0x0034e80001e77983 */ /* 0x000ea80000300800 */
[----:B------:R-:W2:Y:S04]  /*53f80*/  LDL.LU R230, [R1+0x34e4] ;  /* 0x0034e40001e67983 */ /* 0x000ea80000300800 */
[----:B------:R-:W2:Y:S01]  /*53f90*/  LDL.LU R229, [R1+0x34e0] ;  /* 0x0034e00001e57983 */ /* 0x000ea20000300800 */
[----:B------:R-:W-:-:S03]  /*53fa0*/  PRMT R11, R227, 0x5410, R228 ;  /* 0x00005410e30b7816 */ /* 0x000fc600000000e4 */
[----:B------:R-:W-:Y:S04]  /*53fb0*/  STS.128 [R185+0x4000], R20 ;  /* 0x00400014b9007388 */ /* 0x000fe80000000c00 */
[----:B------:R-:W2:Y:S04]  /*53fc0*/  LDL.LU R228, [R1+0x34dc] ;  /* 0x0034dc0001e47983 */ /* 0x000ea80000300800 */
[----:B------:R-:W2:Y:S01]  /*53fd0*/  LDL.LU R227, [R1+0x34d8] ;  /* 0x0034d80001e37983 */ /* 0x000ea20000300800 */
[----:B------:R-:W-:-:S03]  /*53fe0*/  PRMT R7, R225, 0x5410, R226 ;  /* 0x00005410e1077816 */ /* 0x000fc600000000e2 */
[----:B------:R-:W-:Y:S04]  /*53ff0*/  STS.128 [R185+0x8000], R16 ;  /* 0x00800010b9007388 */ /* 0x000fe80000000c00 */
[----:B------:R-:W2:Y:S04]  /*54000*/  LDL.LU R226, [R1+0x34d4] ;  /* 0x0034d40001e27983 */ /* 0x000ea80000300800 */
[----:B------:R0:W-:Y:S04]  /*54010*/  STS.128 [R185+0xc000], R12 ;  /* 0x00c0000cb9007388 */ /* 0x0001e80000000c00 */
[----:B------:R-:W2:Y:S04]  /*54020*/  LDL.LU R225, [R1+0x34d0] ;  /* 0x0034d00001e17983 */ /* 0x000ea80000300800 */
[----:B------:R1:W-:Y:S04]  /*54030*/  STS.128 [R185+0x10000], R8 ;  /* 0x01000008b9007388 */ /* 0x0003e80000000c00 */
[----:B------:R3:W-:Y:S01]  /*54040*/  STS.128 [R185+0x14000], R4 ;  /* 0x01400004b9007388 */ /* 0x0007e20000000c00 */
[----:B0-----:R-:W-:-:S03]  /*54050*/  PRMT R12, R223, 0x5410, R224 ;  /* 0x00005410df0c7816 */ /* 0x001fc600000000e0 */
[----:B------:R-:W2:Y:S04]  /*54060*/  LDL.LU R224, [R1+0x34cc] ;  /* 0x0034cc0001e07983 */ /* 0x000ea80000300800 */
[----:B------:R-:W2:Y:S01]  /*54070*/  LDL.LU R223, [R1+0x34c8] ;  /* 0x0034c80001df7983 */ /* 0x000ea20000300800 */
[----:B-1----:R-:W-:Y:S02]  /*54080*/  PRMT R8, R221, 0x5410, R222 ;  /* 0x00005410dd087816 */ /* 0x002fe400000000de */
[----:B---3--:R-:W-:Y:S01]  /*54090*/  PRMT R4, R219, 0x5410, R220 ;  /* 0x00005410db047816 */ /* 0x008fe200000000dc */
[----:B------:R-:W2:Y:S04]  /*540a0*/  LDL.LU R222, [R1+0x34c4] ;  /* 0x0034c40001de7983 */ /* 0x000ea80000300800 */
[----:B------:R-:W2:Y:S04]  /*540b0*/  LDL.LU R221, [R1+0x34c0] ;  /* 0x0034c00001dd7983 */ /* 0x000ea80000300800 */
[----:B------:R-:W2:Y:S04]  /*540c0*/  LDL.LU R220, [R1+0x34bc] ;  /* 0x0034bc0001dc7983 */ /* 0x000ea80000300800 */
[----:B------:R-:W2:Y:S01]  /*540d0*/  LDL.LU R219, [R1+0x34b8] ;  /* 0x0034b80001db7983 */ /* 0x000ea20000300800 */
[----:B------:R-:W-:-:S02]  /*540e0*/  PRMT R13, R217, 0x5410, R218 ;  /* 0x00005410d90d7816 */ /* 0x000fc400000000da */
[----:B------:R-:W-:Y:S01]  /*540f0*/  PRMT R9, R215, 0x5410, R216 ;  /* 0x00005410d7097816 */ /* 0x000fe200000000d8 */
[----:B------:R-:W2:Y:S04]  /*54100*/  LDL.LU R218, [R1+0x34b4] ;  /* 0x0034b40001da7983 */ /* 0x000ea80000300800 */
[----:B------:R-:W2:Y:S04]  /*54110*/  LDL.LU R217, [R1+0x34b0] ;  /* 0x0034b00001d97983 */ /* 0x000ea80000300800 */
[----:B------:R-:W2:Y:S04]  /*54120*/  LDL.LU R216, [R1+0x34ac] ;  /* 0x0034ac0001d87983 */ /* 0x000ea80000300800 */
[----:B------:R-:W3:Y:S01]  /*54130*/  LDL.LU R215, [R1+0x34a8] ;  /* 0x0034a80001d77983 */ /* 0x000ee20000300800 */
[----:B------:R-:W-:-:S02]  /*54140*/  PRMT R5, R213, 0x5410, R214 ;  /* 0x00005410d5057816 */ /* 0x000fc400000000d6 */
[----:B------:R-:W-:Y:S01]  /*54150*/  PRMT R14, R145, 0x5410, R212 ;  /* 0x00005410910e7816 */ /* 0x000fe200000000d4 */
[----:B------:R-:W3:Y:S04]  /*54160*/  LDL.LU R214, [R1+0x34a4] ;  /* 0x0034a40001d67983 */ /* 0x000ee80000300800 */
[----:B------:R-:W3:Y:S04]  /*54170*/  LDL.LU R213, [R1+0x34a0] ;  /* 0x0034a00001d57983 */ /* 0x000ee80000300800 */
[----:B------:R-:W3:Y:S04]  /*54180*/  LDL.LU R212, [R1+0x349c] ;  /* 0x00349c0001d47983 */ /* 0x000ee80000300800 */
[----:B------:R-:W4:Y:S01]  /*54190*/  LDL R145, [R1+0xc0] ;  /* 0x0000c00001917983 */ /* 0x000f220000100800 */
[----:B------:R-:W-:-:S02]  /*541a0*/  PRMT R10, R210, 0x5410, R211 ;  /* 0x00005410d20a7816 */ /* 0x000fc400000000d3 */
[----:B------:R-:W-:Y:S01]  /*541b0*/  PRMT R6, R208, 0x5410, R209 ;  /* 0x00005410d0067816 */ /* 0x000fe200000000d1 */
[----:B------:R-:W3:Y:S04]  /*541c0*/  LDL.LU R211, [R1+0x3498] ;  /* 0x0034980001d37983 */ /* 0x000ee80000300800 */
[----:B------:R-:W3:Y:S04]  /*541d0*/  LDL.LU R210, [R1+0x3494] ;  /* 0x0034940001d27983 */ /* 0x000ee80000300800 */
[----:B------:R-:W3:Y:S04]  /*541e0*/  LDL.LU R209, [R1+0x3490] ;  /* 0x0034900001d17983 */ /* 0x000ee80000300800 */
[----:B------:R-:W3:Y:S01]  /*541f0*/  LDL.LU R208, [R1+0x348c] ;  /* 0x00348c0001d07983 */ /* 0x000ee20000300800 */
        /* <DEDUP_REMOVED lines=30> */
[----:B------:R-:W-:-:S03]  /*543e0*/  PRMT R7, R186, 0x5410, R187 ;  /* 0x00005410ba077816 */ /* 0x000fc600000000bb */
[----:B------:R0:W-:Y:S04]  /*543f0*/  STS.128 [R185+0x18000], R20 ;  /* 0x01800014b9007388 */ /* 0x0001e80000000c00 */
[----:B------:R-:W3:Y:S04]  /*54400*/  LDL.LU R187, [R1+0x3438] ;  /* 0x0034380001bb7983 */ /* 0x000ee80000300800 */
[----:B------:R-:W3:Y:S04]  /*54410*/  LDL.LU R186, [R1+0x3434] ;  /* 0x0034340001ba7983 */ /* 0x000ee80000300800 */
[----:B------:R1:W-:Y:S01]  /*54420*/  STS.128 [R185+0x1c000], R16 ;  /* 0x01c00010b9007388 */ /* 0x0003e20000000c00 */
[----:B0-----:R-:W-:-:S02]  /*54430*/  PRMT R20, R183, 0x5410, R184 ;  /* 0x00005410b7147816 */ /* 0x001fc400000000b8 */
[----:B------:R-:W-:Y:S01]  /*54440*/  PRMT R21, R181, 0x5410, R182 ;  /* 0x00005410b5157816 */ /* 0x000fe200000000b6 */
[----:B-1----:R-:W3:Y:S04]  /*54450*/  LDL.LU R185, [R1+0x3430] ;  /* 0x0034300001b97983 */ /* 0x002ee80000300800 */
[----:B------:R-:W3:Y:S04]  /*54460*/  LDL.LU R184, [R1+0x342c] ;  /* 0x00342c0001b87983 */ /* 0x000ee80000300800 */
[----:B------:R-:W3:Y:S04]  /*54470*/  LDL.LU R183, [R1+0x3428] ;  /* 0x0034280001b77983 */ /* 0x000ee80000300800 */
        /* <DEDUP_REMOVED lines=8> */
[----:B------:R-:W3:Y:S04]  /*54500*/  LDL.LU R177, [R1+0x3410] ;  /* 0x0034100001b17983 */ /* 0x000ee80000300800 */
[----:B------:R-:W3:Y:S04]  /*54510*/  LDL.LU R176, [R1+0x340c] ;  /* 0x00340c0001b07983 */ /* 0x000ee80000300800 */
[----:B------:R-:W3:Y:S01]  /*54520*/  LDL.LU R175, [R1+0x3408] ;  /* 0x0034080001af7983 */ /* 0x000ee20000300800 */
[----:B------:R-:W-:-:S02]  /*54530*/  PRMT R17, R167, 0x5410, R168 ;  /* 0x00005410a7117816 */ /* 0x000fc400000000a8 */
[----:B------:R-:W-:Y:S02]  /*54540*/  PRMT R18, R159, 0x5410, R160 ;  /* 0x000054109f127816 */ /* 0x000fe400000000a0 */
[----:B------:R-:W-:Y:S01]  /*54550*/  PRMT R19, R151, 0x5410, R152 ;  /* 0x0000541097137816 */ /* 0x000fe20000000098 */
[----:B----4-:R0:W-:Y:S04]  /*54560*/  STS.128 [R145], R12 ;  /* 0x0000000c91007388 */ /* 0x0101e80000000c00 */
[----:B------:R1:W-:Y:S04]  /*54570*/  STS.128 [R145+0x4000], R8 ;  /* 0x0040000891007388 */ /* 0x0003e80000000c00 */
[----:B------:R4:W-:Y:S01]  /*54580*/  STS.128 [R145+0x8000], R4 ;  /* 0x0080000491007388 */ /* 0x0009e20000000c00 */
[----:B0-----:R-:W-:-:S02]  /*54590*/  PRMT R12, R173, 0x5410, R174 ;  /* 0x00005410ad0c7816 */ /* 0x001fc400000000ae */
[----:B-1----:R-:W-:Y:S01]  /*545a0*/  PRMT R8, R171, 0x5410, R172 ;  /* 0x00005410ab087816 */ /* 0x002fe200000000ac */
[----:B------:R-:W3:Y:S04]  /*545b0*/  LDL.LU R174, [R1+0x3404] ;  /* 0x0034040001ae7983 */ /* 0x000ee80000300800 */
[----:B------:R-:W3:Y:S04]  /*545c0*/  LDL.LU R173, [R1+0x3400] ;  /* 0x0034000001ad7983 */ /* 0x000ee80000300800 */
[----:B------:R-:W3:Y:S04]  /*545d0*/  LDL.LU R172, [R1+0x33fc] ;  /* 0x0033fc0001ac7983 */ /* 0x000ee80000300800 */
[----:B------:R-:W3:Y:S01]  /*545e0*/  LDL.LU R171, [R1+0x33f8] ;  /* 0x0033f80001ab7983 */ /* 0x000ee20000300800 */
[----:B----4-:R-:W-:-:S03]  /*545f0*/  PRMT R4, R169, 0x5410, R170 ;  /* 0x00005410a9047816 */ /* 0x010fc600000000aa */
[----:B------:R-:W4:Y:S04]  /*54600*/  LDL.LU R170, [R1+0x33f4] ;  /* 0x0033f40001aa7983 */ /* 0x000f280000300800 */
[----:B------:R-:W4:Y:S04]  /*54610*/  LDL.LU R169, [R1+0x33f0] ;  /* 0x0033f00001a97983 */ /* 0x000f280000300800 */
[----:B------:R-:W4:Y:S04]  /*54620*/  LDL.LU R168, [R1+0x33ec] ;  /* 0x0033ec0001a87983 */ /* 0x000f280000300800 */
[----:B------:R-:W4:Y:S01]  /*54630*/  LDL.LU R167, [R1+0x33e8] ;  /* 0x0033e80001a77983 */ /* 0x000f220000300800 */
[----:B------:R-:W-:-:S02]  /*54640*/  PRMT R13, R165, 0x5410, R166 ;  /* 0x00005410a50d7816 */ /* 0x000fc400000000a6 */
[----:B------:R-:W-:Y:S01]  /*54650*/  PRMT R9, R163, 0x5410, R164 ;  /* 0x00005410a3097816 */ /* 0x000fe200000000a4 */
[----:B------:R-:W4:Y:S04]  /*54660*/  LDL.LU R166, [R1+0x33e4] ;  /* 0x0033e40001a67983 */ /* 0x000f280000300800 */
[----:B------:R-:W4:Y:S04]  /*54670*/  LDL.LU R165, [R1+0x33e0] ;  /* 0x0033e00001a57983 */ /* 0x000f280000300800 */
[----:B------:R-:W4:Y:S04]  /*54680*/  LDL.LU R164, [R1+0x33dc] ;  /* 0x0033dc0001a47983 */ /* 0x000f280000300800 */
[----:B------:R-:W4:Y:S01]  /*54690*/  LDL.LU R163, [R1+0x33d8] ;  /* 0x0033d80001a37983 */ /* 0x000f220000300800 */
[----:B------:R-:W-:-:S03]  /*546a0*/  PRMT R5, R161, 0x5410, R162 ;  /* 0x00005410a1057816 */ /* 0x000fc600000000a2 */
        /* <DEDUP_REMOVED lines=22> */
[----:B------:R0:W-:Y:S04]  /*54810*/  STS.128 [R145+0xc000], R20 ;  /* 0x00c0001491007388 */ /* 0x0001e80000000c00 */
[----:B------:R-:W4:Y:S04]  /*54820*/  LDL.LU R146, [R1+0x3394] ;  /* 0x0033940001927983 */ /* 0x000f280000300800 */
[----:B0-----:R-:W2:Y:S04]  /*54830*/  LDL R23, [R1+0x319c] ;  /* 0x00319c0001177983 */ /* 0x001ea80000100800 */
[----:B------:R-:W-:Y:S04]  /*54840*/  STS.128 [R145+0x10000], R16 ;  /* 0x0100001091007388 */ /* 0x000fe80000000c00 */
[----:B------:R-:W-:Y:S04]  /*54850*/  STS.128 [R145+0x14000], R12 ;  /* 0x0140000c91007388 */ /* 0x000fe80000000c00 */
[----:B------:R-:W-:Y:S04]  /*54860*/  STS.128 [R145+0x18000], R8 ;  /* 0x0180000891007388 */ /* 0x000fe80000000c00 */
[----:B------:R0:W-:Y:S04]  /*54870*/  STS.128 [R145+0x1c000], R4 ;  /* 0x01c0000491007388 */ /* 0x0001e80000000c00 */
[----:B0-----:R-:W4:Y:S04]  /*54880*/  LDL.LU R145, [R1+0x3390] ;  /* 0x0033900001917983 */ /* 0x001f280000300800 */
[----:B--2---:R0:W-:Y:S04]  /*54890*/  STS.U8 [R23+0x22000], R144 ;  /* 0x0220009017007388 */ /* 0x0041e80000000000 */
[----:B0-----:R-:W2:Y:S04]  /*548a0*/  LDL.LU R144, [R1+0x338c] ;  /* 0x00338c0001907983 */ /* 0x001ea80000300800 */
[----:B------:R-:W3:Y:S04]  /*548b0*/  LDL R3, [R1+0xb8] ;  /* 0x0000b80001037983 */ /* 0x000ee80000100800 */
[----:B------:R0:W-:Y:S04]  /*548c0*/  STS.U8 [R23+0x20000], R143 ;  /* 0x0200008f17007388 */ /* 0x0001e80000000000 */
[----:B------:R1:W-:Y:S04]  /*548d0*/  STS.U8 [R23+0x20400], R142 ;  /* 0x0204008e17007388 */ /* 0x0003e80000000000 */
[----:B------:R4:W-:Y:S04]  /*548e0*/  STS.U8 [R23+0x22400], R141 ;  /* 0x0224008d17007388 */ /* 0x0009e80000000000 */
[----:B------:R4:W-:Y:S04]  /*548f0*/  STS.U8 [R23+0x20800], R140 ;  /* 0x0208008c17007388 */ /* 0x0009e80000000000 */
[----:B------:R4:W-:Y:S04]  /*54900*/  STS.U8 [R23+0x22800], R139 ;  /* 0x0228008b17007388 */ /* 0x0009e80000000000 */
[----:B------:R4:W-:Y:S04]  /*54910*/  STS.U8 [R23+0x20c00], R138 ;  /* 0x020c008a17007388 */ /* 0x0009e80000000000 */
[----:B0-----:R-:W2:Y:S04]  /*54920*/  LDL.LU R143, [R1+0x3388] ;  /* 0x00338800018f7983 */ /* 0x001ea80000300800 */
[----:B-1----:R-:W2:Y:S04]  /*54930*/  LDL.LU R142, [R1+0x3384] ;  /* 0x00338400018e7983 */ /* 0x002ea80000300800 */
[----:B----4-:R-:W2:Y:S04]  /*54940*/  LDL.LU R141, [R1+0x3380] ;  /* 0x00338000018d7983 */ /* 0x010ea80000300800 */
[----:B------:R-:W2:Y:S04]  /*54950*/  LDL.LU R140, [R1+0x337c] ;  /* 0x00337c00018c7983 */ /* 0x000ea80000300800 */
[----:B------:R-:W2:Y:S04]  /*54960*/  LDL.LU R139, [R1+0x3378] ;  /* 0x00337800018b7983 */ /* 0x000ea80000300800 */
[----:B------:R-:W2:Y:S04]  /*54970*/  LDL.LU R138, [R1+0x3374] ;  /* 0x00337400018a7983 */ /* 0x000ea80000300800 */
        /* <DEDUP_REMOVED lines=15> */
[----:B0-----:R-:W2:Y:S04]  /*54a70*/  LDL.LU R131, [R1+0x3358] ;  /* 0x0033580001837983 */ /* 0x001ea80000300800 */
[----:B-1----:R-:W2:Y:S04]  /*54a80*/  LDL.LU R130, [R1+0x3354] ;  /* 0x0033540001827983 */ /* 0x002ea80000300800 */
[----:B----4-:R-:W2:Y:S04]  /*54a90*/  LDL.LU R129, [R1+0x3350] ;  /* 0x0033500001817983 */ /* 0x010ea80000300800 */
[----:B---3--:R0:W-:Y:S04]  /*54aa0*/  STS.U8 [R3+0x20080], R128 ;  /* 0x0200808003007388 */ /* 0x0081e80000000000 */
        /* <DEDUP_REMOVED lines=22> */
[----:B----4-:R-:W4:Y:S04]  /*54c10*/  LDL.LU R119, [R1+0x3328] ;  /* 0x0033280001777983 */ /* 0x010f280000300800 */
[----:B------:R-:W4:Y:S04]  /*54c20*/  LDL.LU R118, [R1+0x3324] ;  /* 0x0033240001767983 */ /* 0x000f280000300800 */
[----:B------:R-:W4:Y:S04]  /*54c30*/  LDL.LU R117, [R1+0x3320] ;  /* 0x0033200001757983 */ /* 0x000f280000300800 */
[----:B------:R-:W4:Y:S04]  /*54c40*/  LDL.LU R116, [R1+0x331c] ;  /* 0x00331c0001747983 */ /* 0x000f280000300800 */
[----:B------:R0:W-:Y:S04]  /*54c50*/  STS.U8 [R3+0x23880], R115 ;  /* 0x0238807303007388 */ /* 0x0001e80000000000 */
[----:B------:R1:W-:Y:S04]  /*54c60*/  STS.U8 [R3+0x21c80], R114 ;  /* 0x021c807203007388 */ /* 0x0003e80000000000 */
[----:B------:R1:W-:Y:S04]  /*54c70*/  STS.U8 [R3+0x23c80], R113 ;  /* 0x023c807103007388 */ /* 0x0003e80000000000 */
[----:B0-----:R-:W4:Y:S04]  /*54c80*/  LDL.LU R115, [R1+0x3318] ;  /* 0x0033180001737983 */ /* 0x001f280000300800 */
[----:B-1----:R-:W4:Y:S04]  /*54c90*/  LDL.LU R114, [R1+0x3314] ;  /* 0x0033140001727983 */ /* 0x002f280000300800 */
[----:B------:R-:W4:Y:S04]  /*54ca0*/  LDL.LU R113, [R1+0x3310] ;  /* 0x0033100001717983 */ /* 0x000f280000300800 */
[----:B---3--:R0:W-:Y:S04]  /*54cb0*/  STS.U8 [R4+0x20100], R112 ;  /* 0x0201007004007388 */ /* 0x0081e80000000000 */
[----:B0-----:R-:W4:Y:S04]  /*54cc0*/  LDL.LU R112, [R1+0x330c] ;  /* 0x00330c0001707983 */ /* 0x001f280000300800 */
[----:B------:R-:W3:Y:S04]  /*54cd0*/  LDL R3, [R1+0xb0] ;  /* 0x0000b00001037983 */ /* 0x000ee80000100800 */
[----:B------:R0:W-:Y:S04]  /*54ce0*/  STS.U8 [R4+0x22100], R111 ;  /* 0x0221006f04007388 */ /* 0x0001e80000000000 */
[----:B------:R1:W-:Y:S04]  /*54cf0*/  STS.U8 [R4+0x20500], R110 ;  /* 0x0205006e04007388 */ /* 0x0003e80000000000 */
[----:B------:R1:W-:Y:S04]  /*54d00*/  STS.U8 [R4+0x22500], R109 ;  /* 0x0225006d04007388 */ /* 0x0003e80000000000 */
[----:B------:R1:W-:Y:S04]  /*54d10*/  STS.U8 [R4+0x20900], R108 ;  /* 0x0209006c04007388 */ /* 0x0003e80000000000 */
[----:B------:R1:W-:Y:S04]  /*54d20*/  STS.U8 [R4+0x22900], R107 ;  /* 0x0229006b04007388 */ /* 0x0003e80000000000 */
[----:B------:R1:W-:Y:S04]  /*54d30*/  STS.U8 [R4+0x20d00], R106 ;  /* 0x020d006a04007388 */ /* 0x0003e80000000000 */
[----:B0-----:R-:W4:Y:S04]  /*54d40*/  LDL.LU R111, [R1+0x3308] ;  /* 0x00330800016f7983 */ /* 0x001f280000300800 */
[----:B-1----:R-:W4:Y:S04]  /*54d50*/  LDL.LU R110, [R1+0x3304] ;  /* 0x00330400016e7983 */ /* 0x002f280000300800 */
[----:B------:R-:W4:Y:S04]  /*54d60*/  LDL.LU R109, [R1+0x3300] ;  /* 0x00330000016d7983 */ /* 0x000f280000300800 */
[----:B------:R-:W4:Y:S04]  /*54d70*/  LDL.LU R108, [R1+0x32fc] ;  /* 0x0032fc00016c7983 */ /* 0x000f280000300800 */
[----:B------:R-:W4:Y:S04]  /*54d80*/  LDL.LU R107, [R1+0x32f8] ;  /* 0x0032f800016b7983 */ /* 0x000f280000300800 */
[----:B------:R-:W4:Y:S04]  /*54d90*/  LDL.LU R106, [R1+0x32f4] ;  /* 0x0032f400016a7983 */ /* 0x000f280000300800 */
        /* <DEDUP_REMOVED lines=8> */
[----:B--2---:R-:W4:Y:S04]  /*54e20*/  LDL.LU R103, [R1+0x32e8] ;  /* 0x0032e80001677983 */ /* 0x004f280000300800 */
        /* <DEDUP_REMOVED lines=8> */
[----:B--2---:R-:W4:Y:S04]  /*54eb0*/  LDL.LU R97, [R1+0x32d0] ;  /* 0x0032d00001617983 */ /* 0x004f280000300800 */
[----:B---3--:R0:W-:Y:S04]  /*54ec0*/  STS.U8 [R3+0x20180], R96 ;  /* 0x0201806003007388 */ /* 0x0081e80000000000 */
[----:B0-----:R-:W4:Y:S04]  /*54ed0*/  LDL.LU R96, [R1+0x32cc] ;  /* 0x0032cc0001607983 */ /* 0x001f280000300800 */
[----:B------:R-:W2:Y:S04]  /*54ee0*/  LDL R4, [R1+0xac] ;  /* 0x0000ac0001047983 */ /* 0x000ea80000100800 */
        /* <DEDUP_REMOVED lines=8> */
[----:B---3--:R-:W4:Y:S04]  /*54f70*/  LDL.LU R93, [R1+0x32c0] ;  /* 0x0032c000015d7983 */ /* 0x008f280000300800 */
        /* <DEDUP_REMOVED lines=11> */
[----:B---3--:R-:W3:Y:S04]  /*55030*/  LDL.LU R87, [R1+0x32a8] ;  /* 0x0032a80001577983 */ /* 0x008ee80000300800 */
[----:B------:R-:W3:Y:S04]  /*55040*/  LDL.LU R86, [R1+0x32a4] ;  /* 0x0032a40001567983 */ /* 0x000ee80000300800 */
[----:B------:R-:W3:Y:S04]  /*55050*/  LDL.LU R85, [R1+0x32a0] ;  /* 0x0032a00001557983 */ /* 0x000ee80000300800 */
[----:B------:R-:W3:Y:S04]  /*55060*/  LDL.LU R84, [R1+0x329c] ;  /* 0x00329c0001547983 */ /* 0x000ee80000300800 */
[----:B------:R0:W-:Y:S04]  /*55070*/  STS.U8 [R3+0x23980], R83 ;  /* 0x0239805303007388 */ /* 0x0001e80000000000 */
[----:B------:R1:W-:Y:S04]  /*55080*/  STS.U8 [R3+0x21d80], R82 ;  /* 0x021d805203007388 */ /* 0x0003e80000000000 */
[----:B------:R1:W-:Y:S04]  /*55090*/  STS.U8 [R3+0x23d80], R81 ;  /* 0x023d805103007388 */ /* 0x0003e80000000000 */
[----:B0-----:R-:W3:Y:S04]  /*550a0*/  LDL.LU R83, [R1+0x3298] ;  /* 0x0032980001537983 */ /* 0x001ee80000300800 */
[----:B-1----:R-:W3:Y:S04]  /*550b0*/  LDL.LU R82, [R1+0x3294] ;  /* 0x0032940001527983 */ /* 0x002ee80000300800 */
[----:B------:R-:W3:Y:S04]  /*550c0*/  LDL.LU R81, [R1+0x3290] ;  /* 0x0032900001517983 */ /* 0x000ee80000300800 */
[----:B--2---:R0:W-:Y:S04]  /*550d0*/  STS.U8 [R4+0x20200], R80 ;  /* 0x0202005004007388 */ /* 0x0041e80000000000 */
[----:B0-----:R-:W3:Y:S04]  /*550e0*/  LDL.LU R80, [R1+0x328c] ;  /* 0x00328c0001507983 */ /* 0x001ee80000300800 */
[----:B------:R-:W2:Y:S04]  /*550f0*/  LDL R3, [R1+0xa8] ;  /* 0x0000a80001037983 */ /* 0x000ea80000100800 */
[----:B------:R0:W-:Y:S04]  /*55100*/  STS.U8 [R4+0x22200], R79 ;  /* 0x0222004f04007388 */ /* 0x0001e80000000000 */
[----:B------:R1:W-:Y:S04]  /*55110*/  STS.U8 [R4+0x20600], R78 ;  /* 0x0206004e04007388 */ /* 0x0003e80000000000 */
[----:B------:R1:W-:Y:S04]  /*55120*/  STS.U8 [R4+0x22600], R77 ;  /* 0x0226004d04007388 */ /* 0x0003e80000000000 */
[----:B------:R1:W-:Y:S04]  /*55130*/  STS.U8 [R4+0x20a00], R76 ;  /* 0x020a004c04007388 */ /* 0x0003e80000000000 */
[----:B------:R1:W-:Y:S04]  /*55140*/  STS.U8 [R4+0x22a00], R75 ;  /* 0x022a004b04007388 */ /* 0x0003e80000000000 */
[----:B------:R1:W-:Y:S04]  /*55150*/  STS.U8 [R4+0x20e00], R74 ;  /* 0x020e004a04007388 */ /* 0x0003e80000000000 */
[----:B0-----:R-:W3:Y:S04]  /*55160*/  LDL.LU R79, [R1+0x3288] ;  /* 0x00328800014f7983 */ /* 0x001ee80000300800 */
[----:B-1----:R-:W3:Y:S04]  /*55170*/  LDL.LU R78, [R1+0x3284] ;  /* 0x00328400014e7983 */ /* 0x002ee80000300800 */
[----:B------:R-:W3:Y:S04]  /*55180*/  LDL.LU R77, [R1+0x3280] ;  /* 0x00328000014d7983 */ /* 0x000ee80000300800 */
[----:B------:R-:W3:Y:S04]  /*55190*/  LDL.LU R76, [R1+0x327c] ;  /* 0x00327c00014c7983 */ /* 0x000ee80000300800 */
[----:B------:R-:W3:Y:S04]  /*551a0*/  LDL.LU R75, [R1+0x3278] ;  /* 0x00327800014b7983 */ /* 0x000ee80000300800 */
[----:B------:R-:W3:Y:S04]  /*551b0*/  LDL.LU R74, [R1+0x3274] ;  /* 0x00327400014a7983 */ /* 0x000ee80000300800 */
        /* <DEDUP_REMOVED lines=8> */
[----:B----4-:R-:W3:Y:S04]  /*55240*/  LDL.LU R71, [R1+0x3268] ;  /* 0x0032680001477983 */ /* 0x010ee80000300800 */
        /* <DEDUP_REMOVED lines=8> */
[----:B----4-:R-:W3:Y:S04]  /*552d0*/  LDL.LU R65, [R1+0x3250] ;  /* 0x0032500001417983 */ /* 0x010ee80000300800 */
        /* <DEDUP_REMOVED lines=23> */
[----:B----4-:R-:W4:Y:S04]  /*55450*/  LDL.LU R55, [R1+0x3228] ;  /* 0x0032280001377983 */ /* 0x010f280000300800 */
[----:B------:R-:W4:Y:S04]  /*55460*/  LDL.LU R54, [R1+0x3224] ;  /* 0x0032240001367983 */ /* 0x000f280000300800 */
        /* <DEDUP_REMOVED lines=9> */
[----:B0-----:R-:W2:Y:S04]  /*55500*/  LDL.LU R48, [R1+0x320c] ;  /* 0x00320c0001307983 */ /* 0x001ea80000300800 */
[----:B------:R-:W4:Y:S04]  /*55510*/  LDL R3, [R1+0xa0] ;  /* 0x0000a00001037983 */ /* 0x000f280000100800 */
        /* <DEDUP_REMOVED lines=8> */
[----:B------:R-:W2:Y:S04]  /*555a0*/  LDL.LU R45, [R1+0x3200] ;  /* 0x00320000012d7983 */ /* 0x000ea80000300800 */
        /* <DEDUP_REMOVED lines=20> */
[----:B---3--:R-:W3:Y:S04]  /*556f0*/  LDL.LU R33, [R1+0x31d0] ;  /* 0x0031d00001217983 */ /* 0x008ee80000300800 */
[----:B----4-:R0:W-:Y:S04]  /*55700*/  STS.U8 [R3+0x21f80], R32 ;  /* 0x021f802003007388 */ /* 0x0101e80000000000 */
        /* <DEDUP_REMOVED lines=17> */
[----:B------:R0:W-:Y:S04]  /*55820*/  STS.U8 [R3+0x22f80], R2 ;  /* 0x022f800203007388 */ /* 0x0001e80000000000 */
[----:B------:R1:W-:Y:S04]  /*55830*/  STS.U8 [R3+0x21380], R0 ;  /* 0x0213800003007388 */ /* 0x0003e80000000000 */
[----:B------:R-:W-:Y:S04]  /*55840*/  STS.U8 [R3+0x23380], R252 ;  /* 0x023380fc03007388 */ /* 0x000fe80000000000 */
[----:B------:R-:W-:Y:S01]  /*55850*/  STS.U8 [R3+0x21780], R251 ;  /* 0x021780fb03007388 */ /* 0x000fe20000000000 */
[----:B0-----:R-:W0:Y:S03]  /*55860*/  LDC R2, c[0x0][0x238] ;  /* 0x00008e00ff027b82 */ /* 0x001e260000000800 */
[----:B------:R-:W-:Y:S04]  /*55870*/  STS.U8 [R3+0x23780], R250 ;  /* 0x023780fa03007388 */ /* 0x000fe80000000000 */
[----:B------:R-:W-:Y:S04]  /*55880*/  STS.U8 [R3+0x21b80], R249 ;  /* 0x021b80f903007388 */ /* 0x000fe80000000000 */
[----:B------:R-:W-:Y:S01]  /*55890*/  STS.U8 [R3+0x23b80], R248 ;  /* 0x023b80f803007388 */ /* 0x000fe20000000000 */
[----:B0-----:R-:W-:-:S05]  /*558a0*/  IMAD.SHL.U32 R2, R2, 0x100, RZ ;  /* 0x0000010002027824 */ /* 0x001fca00078e00ff */
[----:B-1----:R-:W-:Y:S01]  /*558b0*/  SHF.R.S32.HI R0, RZ, 0x1f, R2 ;  /* 0x0000001fff007819 */ /* 0x002fe20000011402 */
[----:B------:R-:W-:Y:S04]  /*558c0*/  STL.64 [R1+0x3238], R54 ;  /* 0x0032383601007387 */ /* 0x000fe80000100a00 */
[----:B------:R-:W-:Y:S04]  /*558d0*/  STL.64 [R1+0x3230], R52 ;  /* 0x0032303401007387 */ /* 0x000fe80000100a00 */
[----:B------:R-:W-:Y:S04]  /*558e0*/  STL.64 [R1+0x3228], R50 ;  /* 0x0032283201007387 */ /* 0x000fe80000100a00 */
[----:B--2---:R-:W-:Y:S04]  /*558f0*/  STL.64 [R1+0x3220], R48 ;  /* 0x0032203001007387 */ /* 0x004fe80000100a00 */
[----:B------:R-:W-:Y:S04]  /*55900*/  STL.64 [R1+0x3218], R46 ;  /* 0x0032182e01007387 */ /* 0x000fe80000100a00 */
[----:B------:R-:W-:Y:S04]  /*55910*/  STL.64 [R1+0x3210], R44 ;  /* 0x0032102c01007387 */ /* 0x000fe80000100a00 */
[----:B------:R-:W-:Y:S04]  /*55920*/  STL.64 [R1+0x3208], R42 ;  /* 0x0032082a01007387 */ /* 0x000fe80000100a00 */
[----:B------:R-:W-:Y:S04]  /*55930*/  STL.64 [R1+0x3200], R40 ;  /* 0x0032002801007387 */ /* 0x000fe80000100a00 */
[----:B------:R-:W-:Y:S04]  /*55940*/  STL.64 [R1+0x31f8], R38 ;  /* 0x0031f82601007387 */ /* 0x000fe80000100a00 */
[----:B------:R-:W-:Y:S04]  /*55950*/  STL.64 [R1+0x31f0], R36 ;  /* 0x0031f02401007387 */ /* 0x000fe80000100a00 */
[----:B------:R-:W-:Y:S04]  /*55960*/  STL.64 [R1+0x31e8], R34 ;  /* 0x0031e82201007387 */ /* 0x000fe80000100a00 */
[----:B---3--:R-:W-:Y:S04]  /*55970*/  STL.64 [R1+0x31e0], R32 ;  /* 0x0031e02001007387 */ /* 0x008fe80000100a00 */
[----:B----4-:R-:W-:Y:S04]  /*55980*/  STL.64 [R1+0x31d8], R30 ;  /* 0x0031d81e01007387 */ /* 0x010fe80000100a00 */
[----:B------:R-:W-:Y:S04]  /*55990*/  STL.64 [R1+0x31d0], R28 ;  /* 0x0031d01c01007387 */ /* 0x000fe80000100a00 */
[----:B------:R-:W-:Y:S04]  /*559a0*/  STL.64 [R1+0x31c8], R26 ;  /* 0x0031c81a01007387 */ /* 0x000fe80000100a00 */
[----:B------:R0:W-:Y:S01]  /*559b0*/  STL.64 [R1+0x31c0], R24 ;  /* 0x0031c01801007387 */ /* 0x0001e20000100a00 */
[----:B------:R-:W1:Y:S01]  /*559c0*/  S2R R10, SR_CgaCtaId ;  /* 0x00000000000a7919 */ /* 0x000e620000008800 */
[----:B------:R2:W-:Y:S06]  /*559d0*/  MEMBAR.ALL.CTA ;  /* 0x0000000000007992 */ /* 0x0005ec0000008000 */
[----:B--2---:R-:W2:Y:S04]  /*559e0*/  FENCE.VIEW.ASYNC.S ;  /* 0x00000000000073c6 */ /* 0x004ea80000000000 */
[----:B0-----:R-:W3:Y:S04]  /*559f0*/  LDL.LU.64 R24, [R1] ;  /* 0x0000000001187983 */ /* 0x001ee80000300a00 */
[----:B------:R-:W3:Y:S04]  /*55a00*/  LDL.LU.64 R26, [R1+0x8] ;  /* 0x00000800011a7983 */ /* 0x000ee80000300a00 */
        /* <DEDUP_REMOVED lines=13> */
[----:B------:R-:W3:Y:S01]  /*55ae0*/  LDL.LU.64 R54, [R1+0x78] ;  /* 0x0000780001367983 */ /* 0x000ee20000300a00 */
[----:B------:R-:W-:Y:S01]  /*55af0*/  MOV R9, 0x400 ;  /* 0x0000040000097802 */ /* 0x000fe20000000f00 */
[----:B------:R-:W-:Y:S01]  /*55b00*/  UMOV UR33, 0x40000040 ;  /* 0x4000004000217882 */ /* 0x000fe20000000000 */
[----:B------:R-:W-:Y:S01]  /*55b10*/  MOV R6, UR53 ;  /* 0x0000003500067c02 */ /* 0x000fe20008000f00 */
[----:B--2---:R-:W-:Y:S01]  /*55b20*/  BAR.SYNC.DEFER_BLOCKING 0x0 ;  /* 0x0000000000007b1d */ /* 0x004fe20000010000 */
[----:B-1----:R-:W-:-:S02]  /*55b30*/  LEA R9, R10, R9, 0x18 ;  /* 0x000000090a097211 */ /* 0x002fc400078ec0ff */
[----:B------:R-:W-:Y:S01]  /*55b40*/  MOV R5, UR52 ;  /* 0x0000003400057c02 */ /* 0x000fe20008000f00 */
[----:B------:R-:W-:Y:S01]  /*55b50*/  UIADD3.64 UR52, UR4, 0x1fe, URZ ;  /* 0x000001fe04347897 */ /* 0x000fe2000fffe03f */
[----:B------:R-:W-:Y:S02]  /*55b60*/  SHF.R.U32.HI R9, RZ, 0x4, R9 ;  /* 0x00000004ff097819 */ /* 0x000fe40000011609 */
[----:B------:R-:W-:Y:S02]  /*55b70*/  MOV R8, UR49 ;  /* 0x0000003100087c02 */ /* 0x000fe40008000f00 */
[----:B------:R-:W-:Y:S02]  /*55b80*/  SGXT.U32 R9, R9, 0xe ;  /* 0x0000000e0909781a */ /* 0x000fe40000000000 */
[----:B------:R-:W-:Y:S02]  /*55b90*/  MOV R7, UR48 ;  /* 0x0000003000077c02 */ /* 0x000fe40008000f00 */
[----:B------:R-:W-:-:S02]  /*55ba0*/  R2UR UR32, R9 ;  /* 0x00000000092072ca */ /* 0x000fc400000e0000 */
[----:B------:R-:W-:Y:S02]  /*55bb0*/  MOV R4, UR57 ;  /* 0x0000003900047c02 */ /* 0x000fe40008000f00 */
[----:B------:R-:W-:Y:S01]  /*55bc0*/  MOV R3, UR56 ;  /* 0x0000003800037c02 */ /* 0x000fe20008000f00 */
[----:B---3--:R-:W-:-:S08]  /*55bd0*/  WARPGROUP.ARRIVE ;  /* 0x00000000000079c5 */ /* 0x008fd00000000000 */
[----:B------:R-:W-:Y:S03]  /*55be0*/  QGMMA.64x64x32.F32.E4M3.E4M3 R24, gdesc[UR32], R24, gsb0 ;  /* 0x00e00000201879f3 */ /* 0x000fe60008000818 */
[----:B------:R-:W-:Y:S02]  /*55bf0*/  WARPGROUP.DEPBAR.LE gsb0, 0x0 ;  /* 0x00008000000079c5 */ /* 0x000fe40000010000 */
[----:B------:R-:W-:-:S06]  /*55c00*/  WARPGROUP.ARRIVE ;  /* 0x00000000000079c5 */ /* 0x000fcc0000000000 */
        /* <DEDUP_REMOVED lines=18> */
[----:B------:R-:W-:Y:S01]  /*55d30*/  QGMMA.64x64x32.F32.E4M3.E4M3 R24, gdesc[UR28], R24, gsb0 ;  /* 0x00e000001c1879f3 */ /* 0x000fe20008000818 */
[----:B------:R-:W-:Y:S01]  /*55d40*/  UMOV UR54, UR34 ;  /* 0x0000002200367c82 */ /* 0x000fe20008000000 */
[----:B------:R-:W-:Y:S01]  /*55d50*/  UMOV UR55, UR35 ;  /* 0x0000002300377c82 */ /* 0x000fe20008000000 */
[----:B------:R-:W-:Y:S02]  /*55d60*/  WARPGROUP.DEPBAR.LE gsb0, 0x0 ;  /* 0x00008000000079c5 */ /* 0x000fe40000010000 */
[----:B------:R-:W-:Y:S01]  /*55d70*/  WARPGROUP.ARRIVE ;  /* 0x00000000000079c5 */ /* 0x000fe20000000000 */
[----:B------:R-:W-:Y:S01]  /*55d80*/  UIADD3.64 UR48, UR4, 0x200, URZ ;  /* 0x0000020004307897 */ /* 0x000fe2000fffe03f */
[----:B------:R-:W-:Y:S04]  /*55d90*/  STL.64 [R1], R24 ;  /* 0x0000001801007387 */ /* 0x000fe80000100a00 */
[----:B------:R-:W-:Y:S01]  /*55da0*/  QGMMA.64x64x32.F32.E4M3.E4M3 R216, gdesc[UR52], R216, gsb0 ;  /* 0x00e0000034d879f3 */ /* 0x000fe200080008d8 */
[----:B------:R-:W-:Y:S01]  /*55db0*/  UMOV UR50, UR6 ;  /* 0x0000000600327c82 */ /* 0x000fe20008000000 */
[----:B------:R-:W-:Y:S01]  /*55dc0*/  UMOV UR51, UR7 ;  /* 0x0000000700337c82 */ /* 0x000fe20008000000 */
[----:B------:R-:W-:Y:S01]  /*55dd0*/  STL.64 [R1+0x8], R26 ;  /* 0x0000081a01007387 */ /* 0x000fe20000100a00 */
[----:B------:R-:W-:Y:S01]  /*55de0*/  UIADD3.64 UR52, UR4, 0x202, URZ ;  /* 0x0000020204347897 */ /* 0x000fe2000fffe03f */
[----:B------:R-:W-:Y:S01]  /*55df0*/  UMOV UR54, UR10 ;  /* 0x0000000a00367c82 */ /* 0x000fe20008000000 */
[----:B------:R-:W-:Y:S01]  /*55e00*/  UMOV UR55, UR11 ;  /* 0x0000000b00377c82 */ /* 0x000fe20008000000 */
[----:B------:R-:W-:Y:S04]  /*55e10*/  STL.64 [R1+0x10], R28 ;  /* 0x0000101c01007387 */ /* 0x000fe80000100a00 */
        /* <DEDUP_REMOVED lines=12> */
[----:B------:R0:W-:Y:S04]  /*55ee0*/  STL.64 [R1+0x78], R54 ;  /* 0x0000783601007387 */ /* 0x0001e80000100a00 */
[----:B0-----:R-:W2:Y:S01]  /*55ef0*/  LDL.LU.64 R54, [R1+0x3238] ;  /* 0x0032380001367983 */ /* 0x001ea20000300a00 */
[----:B------:R-:W-:-:S02]  /*55f00*/  WARPGROUP.DEPBAR.LE gsb0, 0x0 ;  /* 0x00008000000079c5 */ /* 0x000fc40000010000 */
[----:B------:R-:W-:Y:S01]  /*55f10*/  WARPGROUP.ARRIVE ;  /* 0x00000000000079c5 */ /* 0x000fe20000000000 */
[----:B------:R-:W2:Y:S04]  /*55f20*/  LDL.LU.64 R52, [R1+0x3230] ;  /* 0x0032300001347983 */ /* 0x000ea80000300a00 */
[----:B------:R-:W2:Y:S01]  /*55f30*/  LDL.LU.64 R50, [R1+0x3228] ;  /* 0x0032280001327983 */ /* 0x000ea20000300a00 */
[----:B------:R-:W-:Y:S03]  /*55f40*/  QGMMA.64x64x32.F32.E4M3.E4M3 R216, gdesc[UR48], R216, gsb0 ;  /* 0x00e0000030d879f3 */ /* 0x000fe600080008d8 */
[----:B------:R-:W2:Y:S01]  /*55f50*/  LDL.LU.64 R48, [R1+0x3220] ;  /* 0x0032200001307983 */ /* 0x000ea20000300a00 */
[----:B------:R-:W-:Y:S01]  /*55f60*/  UIADD3.64 UR48, UR4, 0x204, URZ ;  /* 0x0000020404307897 */ /* 0x000fe2000fffe03f */
[----:B------:R-:W-:Y:S01]  /*55f70*/  UMOV UR50, UR14 ;  /* 0x0000000e00327c82 */ /* 0x000fe20008000000 */
[----:B------:R-:W-:Y:S01]  /*55f80*/  UMOV UR51, UR15 ;  /* 0x0000000f00337c82 */ /* 0x000fe20008000000 */
[----:B------:R-:W2:Y:S04]  /*55f90*/  LDL.LU.64 R46, [R1+0x3218] ;  /* 0x00321800012e7983 */ /* 0x000ea80000300a00 */
        /* <DEDUP_REMOVED lines=11> */
[----:B------:R-:W3:Y:S04]  /*56050*/  LDL R9, [R1+0x31a4] ;  /* 0x0031a40001097983 */ /* 0x000ee80000100800 */
[----:B------:R-:W4:Y:S04]  /*56060*/  LDL.LU R11, [R1+0xd9c] ;  /* 0x000d9c00010b7983 */ /* 0x000f280000300800 */
[----:B------:R-:W2:Y:S04]  /*56070*/  LDL.LU R12, [R1+0x84] ;  /* 0x00008400010c7983 */ /* 0x000ea80000300800 */
[----:B------:R-:W3:Y:S04]  /*56080*/  LDL.LU R13, [R1+0x8c] ;  /* 0x00008c00010d7983 */ /* 0x000ee80000300800 */
[----:B------:R-:W3:Y:S01]  /*56090*/  LDL.LU R14, [R1+0x94] ;  /* 0x00009400010e7983 */ /* 0x000ee20000300800 */
[----:B------:R-:W-:-:S02]  /*560a0*/  WARPGROUP.DEPBAR.LE gsb0, 0x0 ;  /* 0x00008000000079c5 */ /* 0x000fc40000010000 */
[----:B------:R-:W-:Y:S01]  /*560b0*/  WARPGROUP.ARRIVE ;  /* 0x00000000000079c5 */ /* 0x000fe20000000000 */
[----:B------:R-:W3:Y:S04]  /*560c0*/  LDL.LU R15, [R1+0x9c] ;  /* 0x00009c00010f7983 */ /* 0x000ee80000300800 */
[----:B------:R-:W3:Y:S01]  /*560d0*/  LDL.LU R22, [R1+0x2f24] ;  /* 0x002f240001167983 */ /* 0x000ee20000300800 */
[----:B------:R-:W-:Y:S03]  /*560e0*/  QGMMA.64x64x32.F32.E4M3.E4M3 R216, gdesc[UR52], R216, gsb0 ;  /* 0x00e0000034d879f3 */ /* 0x000fe600080008d8 */
[----:B------:R-:W3:Y:S01]  /*560f0*/  LDL.LU R16, [R1+0x2f1c] ;  /* 0x002f1c0001107983 */ /* 0x000ee20000300800 */
[----:B------:R-:W-:Y:S01]  /*56100*/  UIADD3.64 UR52, UR4, 0x11fe, URZ ;  /* 0x000011fe04347897 */ /* 0x000fe2000fffe03f */
[----:B------:R-:W-:Y:S01]  /*56110*/  UMOV UR54, UR18 ;  /* 0x0000001200367c82 */ /* 0x000fe20008000000 */
[----:B------:R-:W-:Y:S01]  /*56120*/  UMOV UR55, UR19 ;  /* 0x0000001300377c82 */ /* 0x000fe20008000000 */
[----:B------:R-:W3:Y:S04]  /*56130*/  LDL.LU R17, [R1+0x80] ;  /* 0x0000800001117983 */ /* 0x000ee80000300800 */
[----:B------:R-:W3:Y:S04]  /*56140*/  LDL.LU R18, [R1+0x2f14] ;  /* 0x002f140001127983 */ /* 0x000ee80000300800 */
[----:B------:R-:W3:Y:S04]  /*56150*/  LDL.LU R20, [R1+0x88] ;  /* 0x0000880001147983 */ /* 0x000ee80000300800 */
[----:B------:R-:W3:Y:S04]  /*56160*/  LDL.LU R23, [R1+0x2f0c] ;  /* 0x002f0c0001177983 */ /* 0x000ee80000300800 */
[----:B------:R-:W3:Y:S04]  /*56170*/  LDL.LU R19, [R1+0x90] ;  /* 0x0000900001137983 */ /* 0x000ee80000300800 */
[----:B------:R-:W3:Y:S01]  /*56180*/  LDL.LU R21, [R1+0x2f04] ;  /* 0x002f040001157983 */ /* 0x000ee20000300800 */
[----:B------:R-:W-:Y:S01]  /*56190*/  UIADD3.64 UR56, UR4, 0xe00, URZ ;  /* 0x00000e0004387897 */ /* 0x000fe2000fffe03f */
[----:B------:R-:W-:Y:S01]  /*561a0*/  UMOV UR58, UR6 ;  /* 0x00000006003a7c82 */ /* 0x000fe20008000000 */
[----:B------:R-:W-:Y:S01]  /*561b0*/  UMOV UR59, UR7 ;  /* 0x00000007003b7c82 */ /* 0x000fe20008000000 */
[----:B------:R-:W-:Y:S01]  /*561c0*/  UMOV UR38, UR10 ;  /* 0x0000000a00267c82 */ /* 0x000fe20008000000 */
[----:B------:R-:W-:Y:S01]  /*561d0*/  UMOV UR39, UR11 ;  /* 0x0000000b00277c82 */ /* 0x000fe20008000000 */
[----:B------:R-:W-:Y:S01]  /*561e0*/  UMOV UR42, UR14 ;  /* 0x0000000e002a7c82 */ /* 0x000fe20008000000 */
[----:B------:R-:W-:Y:S01]  /*561f0*/  UMOV UR43, UR15 ;  /* 0x0000000f002b7c82 */ /* 0x000fe20008000000 */
[----:B------:R-:W-:Y:S01]  /*56200*/  UMOV UR46, UR18 ;  /* 0x00000012002e7c82 */ /* 0x000fe20008000000 */
[----:B------:R-:W-:Y:S01]  /*56210*/  UMOV UR47, UR19 ;  /* 0x00000013002f7c82 */ /* 0x000fe20008000000 */
[----:B------:R-:W-:-:S02]  /*56220*/  WARPGROUP.DEPBAR.LE gsb0, 0x0 ;  /* 0x00008000000079c5 */ /* 0x000fc40000010000 */
[----:B------:R-:W-:-:S06]  /*56230*/  WARPGROUP.ARRIVE ;  /* 0x00000000000079c5 */ /* 0x000fcc0000000000 */
[----:B------:R-:W-:Y:S01]  /*56240*/  QGMMA.64x64x32.F32.E4M3.E4M3 R216, gdesc[UR48], R216, gsb0 ;  /* 0x00e0000030d879f3 */ /* 0x000fe200080008d8 */
[----:B------:R-:W-:Y:S01]  /*56250*/  UIADD3.64 UR48, UR4, 0x1200, URZ ;  /* 0x0000120004307897 */ /* 0x000fe2000fffe03f */
[----:B------:R-:W-:Y:S01]  /*56260*/  UMOV UR50, UR22 ;  /* 0x0000001600327c82 */ /* 0x000fe20008000000 */
[----:B------:R-:W-:Y:S01]  /*56270*/  UMOV UR51, UR23 ;  /* 0x0000001700337c82 */ /* 0x000fe20008000000 */
[----:B------:R-:W-:Y:S02]  /*56280*/  WARPGROUP.DEPBAR.LE gsb0, 0x0 ;  /* 0x00008000000079c5 */ /* 0x000fe40000010000 */
        /* <DEDUP_REMOVED lines=11> */
[----:B----4-:R-:W-:Y:S01]  /*56340*/  VIADD R11, R11, 0x1 ;  /* 0x000000010b0b7836 */ /* 0x010fe20000000000 */
[----:B--2---:R-:W-:-:S04]  /*56350*/  IADD3 R12, P4, R2, R12, RZ ;  /* 0x0000000c020c7210 */ /* 0x004fc80007f9e0ff */
[----:B---3--:R-:W-:Y:S02]  /*56360*/  ISETP.NE.U32.AND P0, PT, R11, R9, PT ;  /* 0x000000090b00720c */ /* 0x008fe40003f05070 */
[C---:B------:R-:W-:Y:S02]  /*56370*/  IADD3 R13, P5, R2.reuse, R13, RZ ;  /* 0x0000000d020d7210 */ /* 0x040fe40007fbe0ff */
[C---:B------:R-:W-:Y:S02]  /*56380*/  IADD3 R14, P6, R2.reuse, R14, RZ ;  /* 0x0000000e020e7210 */ /* 0x040fe40007fde0ff */
[C---:B------:R-:W-:Y:S02]  /*56390*/  IADD3 R15, P1, R2.reuse, R15, RZ ;  /* 0x0000000f020f7210 */ /* 0x040fe40007f3e0ff */
[----:B------:R-:W-:Y:S01]  /*563a0*/  IADD3 R22, P2, R2, R22, RZ ;  /* 0x0000001602167210 */ /* 0x000fe20007f5e0ff */
        /* <DEDUP_REMOVED lines=13> */
[----:B------:R-:W-:Y:S01]  /*56480*/  WARPGROUP.ARRIVE ;  /* 0x00000000000079c5 */ /* 0x000fe20000000000 */
[----:B------:R-:W-:Y:S04]  /*56490*/  STL [R1+0x31bc], R243 ;  /* 0x0031bcf301007387 */ /* 0x000fe80000100800 */
[----:B------:R-:W-:Y:S01]  /*564a0*/  STL [R1+0x31b8], R244 ;  /* 0x0031b8f401007387 */ /* 0x000fe20000100800 */
[----:B------:R-:W-:Y:S01]  /*564b0*/  QGMMA.64x64x32.F32.E4M3.E4M3 R184, gdesc[UR52], R184, gsb0 ;  /* 0x00e0000034b879f3 */ /* 0x000fe200080008b8 */
[----:B------:R-:W-:Y:S01]  /*564c0*/  UIADD3.64 UR52, UR4, 0x402, URZ ;  /* 0x0000040204347897 */ /* 0x000fe2000fffe03f */
[----:B------:R-:W-:Y:S01]  /*564d0*/  UMOV UR54, UR10 ;  /* 0x0000000a00367c82 */ /* 0x000fe20008000000 */
[----:B------:R-:W-:Y:S01]  /*564e0*/  UMOV UR55, UR11 ;  /* 0x0000000b00377c82 */ /* 0x000fe20008000000 */
[----:B------:R-:W-:Y:S04]  /*564f0*/  STL [R1+0x31b4], R245 ;  /* 0x0031b4f501007387 */ /* 0x000fe80000100800 */
[----:B------:R-:W-:Y:S01]  /*56500*/  STL [R1+0x31b0], R246 ;  /* 0x0031b0f601007387 */ /* 0x000fe20000100800 */
[----:B------:R-:W-:-:S03]  /*56510*/  IADD3 R16, P3, R2, R16, RZ ;  /* 0x0000001002107210 */ /* 0x000fc60007f7e0ff */
[----:B------:R-:W-:Y:S01]  /*56520*/  STL [R1+0x31ac], R247 ;  /* 0x0031acf701007387 */ /* 0x000fe20000100800 */
[----:B------:R-:W-:-:S03]  /*56530*/  IMAD.X R17, R0, 0x1, R17, P4 ;  /* 0x0000000100117824 */ /* 0x000fc600020e0611 */
[----:B------:R-:W-:Y:S04]  /*56540*/  STL [R1+0xd9c], R11 ;  /* 0x000d9c0b01007387 */ /* 0x000fe80000100800 */
[----:B------:R-:W-:Y:S01]  /*56550*/  STL [R1+0x84], R12 ;  /* 0x0000840c01007387 */ /* 0x000fe20000100800 */
[----:B------:R-:W-:Y:S02]  /*56560*/  WARPGROUP.DEPBAR.LE gsb0, 0x0 ;  /* 0x00008000000079c5 */ /* 0x000fe40000010000 */
[----:B------:R-:W-:Y:S01]  /*56570*/  WARPGROUP.ARRIVE ;  /* 0x00000000000079c5 */ /* 0x000fe20000000000 */
[----:B------:R-:W-:Y:S01]  /*56580*/  STL [R1+0x8c], R13 ;  /* 0x00008c0d01007387 */ /* 0x000fe20000100800 */
[----:B------:R-:W-:-:S03]  /*56590*/  IADD3 R18, P4, R2, R18, RZ ;  /* 0x0000001202127210 */ /* 0x000fc60007f9e0ff */
[----:B------:R0:W-:Y:S01]  /*565a0*/  STL [R1+0x2f24], R22 ;  /* 0x002f241601007387 */ /* 0x0001e20000100800 */
[----:B------:R-:W-:Y:S01]  /*565b0*/  QGMMA.64x64x32.F32.E4M3.E4M3 R184, gdesc[UR48], R184, gsb0 ;  /* 0x00e0000030b879f3 */ /* 0x000fe200080008b8 */
[----:B------:R-:W-:Y:S01]  /*565c0*/  UIADD3.64 UR48, UR4, 0x404, URZ ;  /* 0x0000040404307897 */ /* 0x000fe2000fffe03f */
[----:B------:R-:W-:Y:S01]  /*565d0*/  UMOV UR50, UR14 ;  /* 0x0000000e00327c82 */ /* 0x000fe20008000000 */
[----:B------:R-:W-:Y:S01]  /*565e0*/  UMOV UR51, UR15 ;  /* 0x0000000f00337c82 */ /* 0x000fe20008000000 */
[----:B------:R-:W-:Y:S01]  /*565f0*/  STL [R1+0x94], R14 ;  /* 0x0000940e01007387 */ /* 0x000fe20000100800 */
[----:B------:R-:W-:-:S03]  /*56600*/  IMAD.X R20, R0, 0x1, R20, P5 ;  /* 0x0000000100147824 */ /* 0x000fc600028e0614 */
[----:B0-----:R-:W2:Y:S01]  /*56610*/  LDL.LU R22, [R1+0x98] ;  /* 0x0000980001167983 */ /* 0x001ea20000300800 */
        /* <DEDUP_REMOVED lines=220> */
[----:B------:R-:W-:Y:S01]  /*573e0*/  STL [R1+0x9c], R15 ;  /* 0x00009c0f01007387 */ /* 0x000fe20000100800 */
[----:B------:R-:W-:Y:S01]  /*573f0*/  UMOV UR54, UR34 ;  /* 0x0000002200367c82 */ /* 0x000fe20008000000 */
[----:B------:R-:W-:Y:S01]  /*57400*/  UMOV UR55, UR35 ;  /* 0x0000002300377c82 */ /* 0x000fe20008000000 */
[----:B------:R-:W-:Y:S02]  /*57410*/  WARPGROUP.DEPBAR.LE gsb0, 0x0 ;  /* 0x00008000000079c5 */ /* 0x000fe40000010000 */
[----:B------:R-:W-:-:S06]  /*57420*/  WARPGROUP.ARRIVE ;  /* 0x00000000000079c5 */ /* 0x000fcc0000000000 */
[----:B------:R-:W-:Y:S01]  /*57430*/  QGMMA.64x64x32.F32.E4M3.E4M3 R56, gdesc[UR48], R56, gsb0 ;  /* 0x00e00000303879f3 */ /* 0x000fe20008000838 */
[----:B------:R-:W-:Y:S01]  /*57440*/  STL [R1+0x2f1c], R16 ;  /* 0x002f1c1001007387 */ /* 0x000fe20000100800 */
[----:B------:R-:W-:Y:S01]  /*57450*/  IADD3 R23, P5, R2, R23, RZ ;  /* 0x0000001702177210 */ /* 0x000fe20007fbe0ff */
[----:B------:R-:W-:Y:S01]  /*57460*/  IMAD.X R19, R0, 0x1, R19, P6 ;  /* 0x0000000100137824 */ /* 0x000fe200030e0613 */
[----:B------:R-:W-:Y:S01]  /*57470*/  R2UR UR48, R7 ;  /* 0x00000000073072ca */ /* 0x000fe200000e0000 */
[----:B------:R-:W-:Y:S01]  /*57480*/  STL [R1+0x80], R17 ;  /* 0x0000801101007387 */ /* 0x000fe20000100800 */
[----:B------:R-:W-:Y:S01]  /*57490*/  R2UR UR49, R8 ;  /* 0x00000000083172ca */ /* 0x000fe200000e0000 */
[----:B--2---:R-:W-:Y:S01]  /*574a0*/  IMAD.X R22, R0, 0x1, R22, P1 ;  /* 0x0000000100167824 */ /* 0x004fe200008e0616 */
[----:B------:R-:W-:Y:S01]  /*574b0*/  UMOV UR50, UR22 ;  /* 0x0000001600327c82 */ /* 0x000fe20008000000 */
[----:B------:R-:W-:Y:S01]  /*574c0*/  UMOV UR51, UR23 ;  /* 0x0000001700337c82 */ /* 0x000fe20008000000 */
[----:B------:R-:W-:-:S02]  /*574d0*/  WARPGROUP.DEPBAR.LE gsb0, 0x0 ;  /* 0x00008000000079c5 */ /* 0x000fc40000010000 */
[----:B------:R-:W-:-:S06]  /*574e0*/  WARPGROUP.ARRIVE ;  /* 0x00000000000079c5 */ /* 0x000fcc0000000000 */
[----:B------:R-:W-:Y:S01]  /*574f0*/  QGMMA.64x64x32.F32.E4M3.E4M3 R24, gdesc[UR52], R24, gsb0 ;  /* 0x00e00000341879f3 */ /* 0x000fe20008000818 */
[----:B------:R-:W-:Y:S01]  /*57500*/  R2UR UR53, R6 ;  /* 0x00000000063572ca */ /* 0x000fe200000e0000 */
[----:B------:R-:W-:Y:S01]  /*57510*/  UMOV UR54, UR26 ;  /* 0x0000001a00367c82 */ /* 0x000fe20008000000 */
[----:B------:R-:W2:Y:S01]  /*57520*/  LDL.LU R6, [R1+0x2efc] ;  /* 0x002efc0001067983 */ /* 0x000ea20000300800 */
[----:B------:R-:W-:Y:S01]  /*57530*/  IADD3 R21, P6, R2, R21, RZ ;  /* 0x0000001502157210 */ /* 0x000fe20007fde0ff */
[----:B------:R-:W-:Y:S01]  /*57540*/  UMOV UR55, UR27 ;  /* 0x0000001b00377c82 */ /* 0x000fe20008000000 */
[----:B------:R-:W-:Y:S01]  /*57550*/  R2UR UR52, R5 ;  /* 0x00000000053472ca */ /* 0x000fe200000e0000 */
[----:B------:R-:W-:Y:S04]  /*57560*/  STL [R1+0x2f14], R18 ;  /* 0x002f141201007387 */ /* 0x000fe80000100800 */
[----:B------:R-:W3:Y:S04]  /*57570*/  LDL.LU R7, [R1+0x2f20] ;  /* 0x002f200001077983 */ /* 0x000ee80000300800 */
[----:B------:R0:W-:Y:S04]  /*57580*/  STL [R1+0x88], R20 ;  /* 0x0000881401007387 */ /* 0x0001e80000100800 */
[----:B------:R-:W4:Y:S04]  /*57590*/  LDL.LU R8, [R1+0x2ef4] ;  /* 0x002ef40001087983 */ /* 0x000f280000300800 */
[----:B------:R1:W-:Y:S04]  /*575a0*/  STL [R1+0x2f0c], R23 ;  /* 0x002f0c1701007387 */ /* 0x0003e80000100800 */
[----:B------:R-:W4:Y:S04]  /*575b0*/  LDL.LU R247, [R1+0x2f18] ;  /* 0x002f180001f77983 */ /* 0x000f280000300800 */
[----:B------:R-:W4:Y:S04]  /*575c0*/  LDL.LU R246, [R1+0x2eec] ;  /* 0x002eec0001f67983 */ /* 0x000f280000300800 */
[----:B------:R-:W4:Y:S04]  /*575d0*/  LDL.LU R245, [R1+0x2f10] ;  /* 0x002f100001f57983 */ /* 0x000f280000300800 */
[----:B------:R-:W4:Y:S04]  /*575e0*/  LDL.LU R244, [R1+0x2ee4] ;  /* 0x002ee40001f47983 */ /* 0x000f280000300800 */
[----:B------:R-:W4:Y:S04]  /*575f0*/  LDL.LU R243, [R1+0x2f08] ;  /* 0x002f080001f37983 */ /* 0x000f280000300800 */
[----:B------:R-:W4:Y:S04]  /*57600*/  LDL.LU R248, [R1+0x2edc] ;  /* 0x002edc0001f87983 */ /* 0x000f280000300800 */
[----:B------:R-:W4:Y:S04]  /*57610*/  LDL.LU R249, [R1+0x2f00] ;  /* 0x002f000001f97983 */ /* 0x000f280000300800 */
[----:B0-----:R-:W4:Y:S04]  /*57620*/  LDL.LU R20, [R1+0x2ed4] ;  /* 0x002ed40001147983 */ /* 0x001f280000300800 */
[----:B-1----:R-:W4:Y:S04]  /*57630*/  LDL.LU R23, [R1+0x2ef8] ;  /* 0x002ef80001177983 */ /* 0x002f280000300800 */
[----:B------:R-:W4:Y:S04]  /*57640*/  LDL.LU R250, [R1+0x2ecc] ;  /* 0x002ecc0001fa7983 */ /* 0x000f280000300800 */
[----:B------:R-:W4:Y:S04]  /*57650*/  LDL.LU R251, [R1+0x2ef0] ;  /* 0x002ef00001fb7983 */ /* 0x000f280000300800 */
[----:B------:R-:W-:Y:S04]  /*57660*/  STL [R1+0x90], R19 ;  /* 0x0000901301007387 */ /* 0x000fe80000100800 */
[----:B------:R-:W4:Y:S01]  /*57670*/  LDL.LU R252, [R1+0x2ec4] ;  /* 0x002ec40001fc7983 */ /* 0x000f220000300800 */
[----:B------:R-:W-:-:S02]  /*57680*/  WARPGROUP.DEPBAR.LE gsb0, 0x0 ;  /* 0x00008000000079c5 */ /* 0x000fc40000010000 */
[----:B------:R-:W-:Y:S01]  /*57690*/  WARPGROUP.ARRIVE ;  /* 0x00000000000079c5 */ /* 0x000fe20000000000 */
[----:B------:R0:W-:Y:S04]  /*576a0*/  STL [R1+0x2f04], R21 ;  /* 0x002f041501007387 */ /* 0x0001e80000100800 */
[----:B------:R-:W4:Y:S01]  /*576b0*/  LDL.LU R9, [R1+0x2ee8] ;  /* 0x002ee80001097983 */ /* 0x000f220000300800 */
[----:B------:R-:W-:Y:S01]  /*576c0*/  QGMMA.64x64x32.F32.E4M3.E4M3 R24, gdesc[UR56], R24, gsb0 ;  /* 0x00e00000381879f3 */ /* 0x000fe20008000818 */
[----:B------:R-:W-:Y:S01]  /*576d0*/  R2UR UR57, R4 ;  /* 0x00000000043972ca */ /* 0x000fe200000e0000 */
[----:B------:R-:W-:Y:S01]  /*576e0*/  UMOV UR58, UR30 ;  /* 0x0000001e003a7c82 */ /* 0x000fe20008000000 */
[----:B------:R-:W4:Y:S01]  /*576f0*/  LDL.LU R10, [R1+0x2ebc] ;  /* 0x002ebc00010a7983 */ /* 0x000f220000300800 */
[----:B------:R-:W1:Y:S01]  /*57700*/  LDC R4, c[0x0][0x23c] ;  /* 0x00008f00ff047b82 */ /* 0x000e620000000800 */
[----:B------:R-:W-:Y:S01]  /*57710*/  R2UR UR56, R3 ;  /* 0x00000000033872ca */ /* 0x000fe200000e0000 */
[----:B------:R-:W-:Y:S01]  /*57720*/  UMOV UR59, UR31 ;  /* 0x0000001f003b7c82 */ /* 0x000fe20008000000 */
[----:B------:R-:W4:Y:S04]  /*57730*/  LDL.LU R11, [R1+0x2ee0] ;  /* 0x002ee000010b7983 */ /* 0x000f280000300800 */
[----:B------:R-:W4:Y:S04]  /*57740*/  LDL.LU R12, [R1+0x2eb4] ;  /* 0x002eb400010c7983 */ /* 0x000f280000300800 */
[----:B------:R-:W4:Y:S04]  /*57750*/  LDL.LU R13, [R1+0x2ed8] ;  /* 0x002ed800010d7983 */ /* 0x000f280000300800 */
[----:B------:R-:W4:Y:S04]  /*57760*/  LDL.LU R14, [R1+0x2eac] ;  /* 0x002eac00010e7983 */ /* 0x000f280000300800 */
[----:B------:R-:W4:Y:S04]  /*57770*/  LDL.LU R15, [R1+0x2ed0] ;  /* 0x002ed000010f7983 */ /* 0x000f280000300800 */
[----:B0-----:R-:W4:Y:S04]  /*57780*/  LDL.LU R21, [R1+0x2ea4] ;  /* 0x002ea40001157983 */ /* 0x001f280000300800 */
[----:B------:R-:W4:Y:S04]  /*57790*/  LDL.LU R16, [R1+0x2ec8] ;  /* 0x002ec80001107983 */ /* 0x000f280000300800 */
[----:B------:R-:W4:Y:S04]  /*577a0*/  LDL.LU R17, [R1+0x2e9c] ;  /* 0x002e9c0001117983 */ /* 0x000f280000300800 */
[----:B------:R-:W4:Y:S04]  /*577b0*/  LDL.LU R18, [R1+0x2ec0] ;  /* 0x002ec00001127983 */ /* 0x000f280000300800 */
[----:B------:R0:W-:Y:S04]  /*577c0*/  STL [R1+0x98], R22 ;  /* 0x0000981601007387 */ /* 0x0001e80000100800 */
[----:B------:R-:W4:Y:S04]  /*577d0*/  LDL.LU R19, [R1+0x2e94] ;  /* 0x002e940001137983 */ /* 0x000f280000300800 */
[----:B0-----:R-:W4:Y:S01]  /*577e0*/  LDL.LU R22, [R1+0x2eb8] ;  /* 0x002eb80001167983 */ /* 0x001f220000300800 */
[----:B--2---:R-:W-:Y:S01]  /*577f0*/  IADD3 R6, P1, R2, R6, RZ ;  /* 0x0000000602067210 */ /* 0x004fe20007f3e0ff */
[----:B------:R-:W-:-:S02]  /*57800*/  WARPGROUP.DEPBAR.LE gsb0, 0x0 ;  /* 0x00008000000079c5 */ /* 0x000fc40000010000 */
[C---:B---3--:R-:W-:Y:S02]  /*57810*/  IMAD.X R7, R0.reuse, 0x1, R7, P2 ;  /* 0x0000000100077824 */ /* 0x048fe400010e0607 */
[----:B------:R-:W-:Y:S01]  /*57820*/  STL [R1+0x2efc], R6 ;  /* 0x002efc0601007387 */ /* 0x000fe20000100800 */
[----:B----4-:R-:W-:Y:S01]  /*57830*/  IMAD.X R247, R0, 0x1, R247, P3 ;  /* 0x0000000100f77824 */ /* 0x010fe200018e06f7 */
[----:B------:R-:W-:Y:S02]  /*57840*/  IADD3 R8, P2, R2, R8, RZ ;  /* 0x0000000802087210 */ /* 0x000fe40007f5e0ff */
[----:B------:R-:W-:Y:S01]  /*57850*/  STL [R1+0x2f20], R7 ;  /* 0x002f200701007387 */ /* 0x000fe20000100800 */
[----:B------:R-:W-:Y:S01]  /*57860*/  IMAD.X R245, R0, 0x1, R245, P4 ;  /* 0x0000000100f57824 */ /* 0x000fe200020e06f5 */
[----:B------:R-:W-:Y:S02]  /*57870*/  IADD3 R246, P3, R2, R246, RZ ;  /* 0x000000f602f67210 */ /* 0x000fe40007f7e0ff */
[----:B------:R-:W-:Y:S01]  /*57880*/  STL [R1+0x2ef4], R8 ;  /* 0x002ef40801007387 */ /* 0x000fe20000100800 */
[----:B------:R-:W-:Y:S01]  /*57890*/  IMAD.X R243, R0, 0x1, R243, P5 ;  /* 0x0000000100f37824 */ /* 0x000fe200028e06f3 */
[----:B------:R-:W-:-:S02]  /*578a0*/  IADD3 R244, P4, R2, R244, RZ ;  /* 0x000000f402f47210 */ /* 0x000fc40007f9e0ff */
[----:B------:R-:W-:Y:S01]  /*578b0*/  STL [R1+0x2f18], R247 ;  /* 0x002f18f701007387 */ /* 0x000fe20000100800 */
[----:B------:R-:W-:Y:S01]  /*578c0*/  IMAD.X R249, R0, 0x1, R249, P6 ;  /* 0x0000000100f97824 */ /* 0x000fe200030e06f9 */
[----:B------:R-:W-:Y:S02]  /*578d0*/  IADD3 R248, P5, R2, R248, RZ ;  /* 0x000000f802f87210 */ /* 0x000fe40007fbe0ff */
[----:B------:R-:W-:Y:S01]  /*578e0*/  STL [R1+0x2eec], R246 ;  /* 0x002eecf601007387 */ /* 0x000fe20000100800 */
[----:B-1----:R-:W-:Y:S01]  /*578f0*/  IMAD.SHL.U32 R4, R4, 0x100, RZ ;  /* 0x0000010004047824 */ /* 0x002fe200078e00ff */
[----:B------:R-:W-:Y:S01]  /*57900*/  IADD3 R20, P6, R2, R20, RZ ;  /* 0x0000001402147210 */ /* 0x000fe20007fde0ff */
[----:B------:R-:W-:Y:S01]  /*57910*/  WARPGROUP.ARRIVE ;  /* 0x00000000000079c5 */ /* 0x000fe20000000000 */
[----:B------:R-:W-:Y:S01]  /*57920*/  STL [R1+0x2f10], R245 ;  /* 0x002f10f501007387 */ /* 0x000fe20000100800 */
[----:B------:R-:W-:-:S03]  /*57930*/  IMAD.X R23, R0, 0x1, R23, P1 ;  /* 0x0000000100177824 */ /* 0x000fc600008e0617 */
[----:B------:R-:W-:Y:S01]  /*57940*/  STL [R1+0x2ee4], R244 ;  /* 0x002ee4f401007387 */ /* 0x000fe20000100800 */
[----:B------:R-:W-:-:S03]  /*57950*/  IMAD.X R251, R0, 0x1, R251, P2 ;  /* 0x0000000100fb7824 */ /* 0x000fc600010e06fb */
[----:B------:R-:W-:Y:S01]  /*57960*/  STL [R1+0x2f08], R243 ;  /* 0x002f08f301007387 */ /* 0x000fe20000100800 */
[----:B------:R-:W-:-:S03]  /*57970*/  IMAD.X R9, R0, 0x1, R9, P3 ;  /* 0x0000000100097824 */ /* 0x000fc600018e0609 */
[----:B------:R-:W-:Y:S01]  /*57980*/  STL [R1+0x2edc], R248 ;  /* 0x002edcf801007387 */ /* 0x000fe20000100800 */
[----:B------:R-:W-:-:S03]  /*57990*/  IMAD.X R11, R0, 0x1, R11, P4 ;  /* 0x00000001000b7824 */ /* 0x000fc600020e060b */
[----:B------:R0:W-:Y:S01]  /*579a0*/  STL [R1+0x2ed4], R20 ;  /* 0x002ed41401007387 */ /* 0x0001e20000100800 */
[----:B------:R-:W-:-:S03]  /*579b0*/  IMAD.X R13, R0, 0x1, R13, P5 ;  /* 0x00000001000d7824 */ /* 0x000fc600028e060d */
[----:B------:R-:W-:Y:S01]  /*579c0*/  STL [R1+0x2f00], R249 ;  /* 0x002f00f901007387 */ /* 0x000fe20000100800 */
[----:B------:R-:W-:Y:S01]  /*579d0*/  SHF.R.S32.HI R3, RZ, 0x1f, R4 ;  /* 0x0000001fff037819 */ /* 0x000fe20000011404 */
[----:B------:R-:W-:Y:S02]  /*579e0*/  QGMMA.64x64x32.F32.E4M3.E4M3 R24, gdesc[UR36], R24, gsb0 ;  /* 0x00e00000241879f3 */ /* 0x000fe40008000818 */
[----:B0-----:R-:W2:Y:S04]  /*579f0*/  LDL.LU R20, [R1+0x2e8c] ;  /* 0x002e8c0001147983 */ /* 0x001ea80000300800 */
[----:B------:R0:W-:Y:S04]  /*57a00*/  STL [R1+0x2ef8], R23 ;  /* 0x002ef81701007387 */ /* 0x0001e80000100800 */
[----:B0-----:R-:W3:Y:S01]  /*57a10*/  LDL.LU R23, [R1+0x2eb0] ;  /* 0x002eb00001177983 */ /* 0x001ee20000300800 */
[----:B------:R-:W-:-:S02]  /*57a20*/  IADD3 R250, P1, R2, R250, RZ ;  /* 0x000000fa02fa7210 */ /* 0x000fc40007f3e0ff */
[C---:B------:R-:W-:Y:S02]  /*57a30*/  IADD3 R252, P2, R2.reuse, R252, RZ ;  /* 0x000000fc02fc7210 */ /* 0x040fe40007f5e0ff */
[C---:B------:R-:W-:Y:S01]  /*57a40*/  IADD3 R10, P3, R2.reuse, R10, RZ ;  /* 0x0000000a020a7210 */ /* 0x040fe20007f7e0ff */
[----:B------:R-:W-:Y:S01]  /*57a50*/  STL [R1+0x2ecc], R250 ;  /* 0x002eccfa01007387 */ /* 0x000fe20000100800 */
[----:B------:R-:W-:Y:S01]  /*57a60*/  IADD3 R12, P4, R2, R12, RZ ;  /* 0x0000000c020c7210 */ /* 0x000fe20007f9e0ff */
[----:B------:R-:W-:Y:S02]  /*57a70*/  IMAD.X R15, R0, 0x1, R15, P6 ;  /* 0x00000001000f7824 */ /* 0x000fe400030e060f */
[----:B------:R-:W-:Y:S01]  /*57a80*/  STL [R1+0x2ef0], R251 ;  /* 0x002ef0fb01007387 */ /* 0x000fe20000100800 */
[----:B------:R-:W-:-:S03]  /*57a90*/  IADD3 R21, P6, R2, R21, RZ ;  /* 0x0000001502157210 */ /* 0x000fc60007fde0ff */
[----:B------:R-:W-:Y:S01]  /*57aa0*/  STL [R1+0x2ec4], R252 ;  /* 0x002ec4fc01007387 */ /* 0x000fe20000100800 */
[----:B------:R-:W-:-:S03]  /*57ab0*/  IADD3 R14, P5, R2, R14, RZ ;  /* 0x0000000e020e7210 */ /* 0x000fc60007fbe0ff */
[----:B------:R-:W-:Y:S01]  /*57ac0*/  STL [R1+0x2ee8], R9 ;  /* 0x002ee80901007387 */ /* 0x000fe20000100800 */
[----:B------:R-:W-:-:S03]  /*57ad0*/  IMAD.X R16, R0, 0x1, R16, P1 ;  /* 0x0000000100107824 */ /* 0x000fc600008e0610 */
[----:B------:R-:W-:Y:S01]  /*57ae0*/  STL [R1+0x2ebc], R10 ;  /* 0x002ebc0a01007387 */ /* 0x000fe20000100800 */
[----:B------:R-:W-:-:S03]  /*57af0*/  IADD3 R17, P1, R2, R17, RZ ;  /* 0x0000001102117210 */ /* 0x000fc60007f3e0ff */
[----:B------:R-:W-:Y:S04]  /*57b00*/  STL [R1+0x2ee0], R11 ;  /* 0x002ee00b01007387 */ /* 0x000fe80000100800 */
[----:B------:R-:W-:Y:S01]  /*57b10*/  STL [R1+0x2eb4], R12 ;  /* 0x002eb40c01007387 */ /* 0x000fe20000100800 */
[----:B------:R-:W-:-:S03]  /*57b20*/  IMAD.X R18, R0, 0x1, R18, P2 ;  /* 0x0000000100127824 */ /* 0x000fc600010e0612 */
[----:B------:R-:W-:Y:S04]  /*57b30*/  STL [R1+0x2ed8], R13 ;  /* 0x002ed80d01007387 */ /* 0x000fe80000100800 */
[----:B------:R0:W-:Y:S01]  /*57b40*/  STL [R1+0x2ea4], R21 ;  /* 0x002ea41501007387 */ /* 0x0001e20000100800 */
[----:B------:R-:W-:-:S03]  /*57b50*/  IADD3 R19, P2, R2, R19, RZ ;  /* 0x0000001302137210 */ /* 0x000fc60007f5e0ff */
[----:B------:R-:W-:Y:S01]  /*57b60*/  STL [R1+0x2eac], R14 ;  /* 0x002eac0e01007387 */ /* 0x000fe20000100800 */
[----:B------:R-:W-:-:S03]  /*57b70*/  IMAD.X R22, R0, 0x1, R22, P3 ;  /* 0x0000000100167824 */ /* 0x000fc600018e0616 */
[----:B0-----:R-:W4:Y:S04]  /*57b80*/  LDL.LU R21, [R1+0x2e84] ;  /* 0x002e840001157983 */ /* 0x001f280000300800 */
[----:B------:R-:W-:Y:S04]  /*57b90*/  STL [R1+0x2ed0], R15 ;  /* 0x002ed00f01007387 */ /* 0x000fe80000100800 */
[----:B------:R-:W-:Y:S04]  /*57ba0*/  STL [R1+0x2ec8], R16 ;  /* 0x002ec81001007387 */ /* 0x000fe80000100800 */
[----:B------:R-:W-:Y:S01]  /*57bb0*/  STL [R1+0x2e9c], R17 ;  /* 0x002e9c1101007387 */ /* 0x000fe20000100800 */
[----:B------:R-:W-:-:S02]  /*57bc0*/  WARPGROUP.DEPBAR.LE gsb0, 0x0 ;  /* 0x00008000000079c5 */ /* 0x000fc40000010000 */
[----:B------:R-:W-:Y:S01]  /*57bd0*/  WARPGROUP.ARRIVE ;  /* 0x00000000000079c5 */ /* 0x000fe20000000000 */
[----:B------:R-:W4:Y:S04]  /*57be0*/  LDL.LU R6, [R1+0x2ea8] ;  /* 0x002ea80001067983 */ /* 0x000f280000300800 */
[----:B------:R-:W-:Y:S01]  /*57bf0*/  STL [R1+0x2ec0], R18 ;  /* 0x002ec01201007387 */ /* 0x000fe20000100800 */
[----:B------:R-:W-:Y:S03]  /*57c00*/  QGMMA.64x64x32.F32.E4M3.E4M3 R24, gdesc[UR40], R24, gsb0 ;  /* 0x00e00000281879f3 */ /* 0x000fe60008000818 */
[----:B------:R-:W4:Y:S04]  /*57c10*/  LDL.LU R7, [R1+0x2e7c] ;  /* 0x002e7c0001077983 */ /* 0x000f280000300800 */
        /* <DEDUP_REMOVED lines=13> */
[----:B------:R-:W4:Y:S01]  /*57cf0*/  LDL.LU R251, [R1+0x2e4c] ;  /* 0x002e4c0001fb7983 */ /* 0x000f220000300800 */
[----:B------:R-:W-:-:S02]  /*57d00*/  WARPGROUP.DEPBAR.LE gsb0, 0x0 ;  /* 0x00008000000079c5 */ /* 0x000fc40000010000 */
[----:B------:R-:W-:-:S06]  /*57d10*/  WARPGROUP.ARRIVE ;  /* 0x00000000000079c5 */ /* 0x000fcc0000000000 */
[----:B------:R-:W-:Y:S03]  /*57d20*/  QGMMA.64x64x32.F32.E4M3.E4M3 R24, gdesc[UR44], R24, gsb0 ;  /* 0x00e000002c1879f3 */ /* 0x000fe60008000818 */
[----:B------:R-:W-:Y:S02]  /*57d30*/  WARPGROUP.DEPBAR.LE gsb0, 0x0 ;  /* 0x00008000000079c5 */ /* 0x000fe40000010000 */
[----:B------:R-:W-:-:S06]  /*57d40*/  WARPGROUP.ARRIVE ;  /* 0x00000000000079c5 */ /* 0x000fcc0000000000 */
[----:B------:R-:W-:Y:S01]  /*57d50*/  QGMMA.64x64x32.F32.E4M3.E4M3 R24, gdesc[UR48], R24, gsb0 ;  /* 0x00e00000301879f3 */ /* 0x000fe20008000818 */
[----:B--2---:R-:W-:-:S05]  /*57d60*/  IADD3 R20, P3, R2, R20, RZ ;  /* 0x0000001402147210 */ /* 0x004fca0007f7e0ff */
[----:B------:R-:W-:Y:S04]  /*57d70*/  STL [R1+0x2e8c], R20 ;  /* 0x002e8c1401007387 */ /* 0x000fe80000100800 */
[----:B------:R-:W2:Y:S01]  /*57d80*/  LDL.LU R252, [R1+0x2e70] ;  /* 0x002e700001fc7983 */ /* 0x000ea20000300800 */
[----:B---3--:R-:W-:-:S05]  /*57d90*/  IMAD.X R23, R0, 0x1, R23, P4 ;  /* 0x0000000100177824 */ /* 0x008fca00020e0617 */
[----:B------:R0:W-:Y:S04]  /*57da0*/  STL [R1+0x2eb0], R23 ;  /* 0x002eb01701007387 */ /* 0x0001e80000100800 */
[----:B------:R-:W3:Y:S04]  /*57db0*/  LDL.LU R9, [R1+0x2e44] ;  /* 0x002e440001097983 */ /* 0x000ee80000300800 */
[----:B------:R-:W3:Y:S01]  /*57dc0*/  LDL.LU R10, [R1+0x2e68] ;  /* 0x002e6800010a7983 */ /* 0x000ee20000300800 */
[----:B------:R-:W-:Y:S02]  /*57dd0*/  WARPGROUP.DEPBAR.LE gsb0, 0x0 ;  /* 0x00008000000079c5 */ /* 0x000fe40000010000 */
[----:B------:R-:W-:Y:S01]  /*57de0*/  WARPGROUP.ARRIVE ;  /* 0x00000000000079c5 */ /* 0x000fe20000000000 */
[----:B------:R-:W3:Y:S04]  /*57df0*/  LDL.LU R11, [R1+0x2e3c] ;  /* 0x002e3c00010b7983 */ /* 0x000ee80000300800 */
[----:B------:R-:W3:Y:S01]  /*57e00*/  LDL.LU R12, [R1+0x2e60] ;  /* 0x002e6000010c7983 */ /* 0x000ee20000300800 */
[----:B------:R-:W-:Y:S03]  /*57e10*/  QGMMA.64x64x32.F32.E4M3.E4M3 R24, gdesc[UR52], R24, gsb0 ;  /* 0x00e00000341879f3 */ /* 0x000fe60008000818 */
[----:B------:R-:W3:Y:S04]  /*57e20*/  LDL.LU R13, [R1+0x2e34] ;  /* 0x002e3400010d7983 */ /* 0x000ee80000300800 */
[----:B------:R-:W3:Y:S04]  /*57e30*/  LDL.LU R14, [R1+0x2e58] ;  /* 0x002e5800010e7983 */ /* 0x000ee80000300800 */
[----:B------:R-:W3:Y:S04]  /*57e40*/  LDL.LU R15, [R1+0x2e2c] ;  /* 0x002e2c00010f7983 */ /* 0x000ee80000300800 */
[----:B0-----:R-:W3:Y:S04]  /*57e50*/  LDL.LU R23, [R1+0x2e50] ;  /* 0x002e500001177983 */ /* 0x001ee80000300800 */
[----:B------:R-:W3:Y:S04]  /*57e60*/  LDL.LU R16, [R1+0x2e24] ;  /* 0x002e240001107983 */ /* 0x000ee80000300800 */
[----:B------:R-:W3:Y:S01]  /*57e70*/  LDL.LU R17, [R1+0x2e48] ;  /* 0x002e480001117983 */ /* 0x000ee20000300800 */
[----:B----4-:R-:W-:-:S03]  /*57e80*/  IADD3 R21, P4, R2, R21, RZ ;  /* 0x0000001502157210 */ /* 0x010fc60007f9e0ff */
[----:B------:R-:W4:Y:S04]  /*57e90*/  LDL.LU R18, [R1+0x2e1c] ;  /* 0x002e1c0001127983 */ /* 0x000f280000300800 */
[----:B------:R0:W-:Y:S04]  /*57ea0*/  STL [R1+0x2e84], R21 ;  /* 0x002e841501007387 */ /* 0x0001e80000100800 */
[----:B------:R-:W4:Y:S04]  /*57eb0*/  LDL.LU R20, [R1+0x2e40] ;  /* 0x002e400001147983 */ /* 0x000f280000300800 */
[----:B0-----:R-:W4:Y:S01]  /*57ec0*/  LDL.LU R21, [R1+0x2e14] ;  /* 0x002e140001157983 */ /* 0x001f220000300800 */
[----:B------:R-:W-:Y:S01]  /*57ed0*/  IMAD.X R6, R0, 0x1, R6, P5 ;  /* 0x0000000100067824 */ /* 0x000fe200028e0606 */
[----:B------:R-:W-:-:S04]  /*57ee0*/  IADD3 R7, P5, R2, R7, RZ ;  /* 0x0000000702077210 */ /* 0x000fc80007fbe0ff */
[----:B------:R-:W-:Y:S01]  /*57ef0*/  STL [R1+0x2ea8], R6 ;  /* 0x002ea80601007387 */ /* 0x000fe20000100800 */
[----:B------:R-:W-:-:S03]  /*57f00*/  IMAD.X R8, R0, 0x1, R8, P6 ;  /* 0x0000000100087824 */ /* 0x000fc600030e0608 */
[----:B------:R-:W-:Y:S01]  /*57f10*/  STL [R1+0x2e7c], R7 ;  /* 0x002e7c0701007387 */ /* 0x000fe20000100800 */
[----:B------:R-:W-:-:S03]  /*57f20*/  IADD3 R247, P6, R2, R247, RZ ;  /* 0x000000f702f77210 */ /* 0x000fc60007fde0ff */
[----:B------:R-:W-:Y:S01]  /*57f30*/  STL [R1+0x2ea0], R8 ;  /* 0x002ea00801007387 */ /* 0x000fe20000100800 */
[----:B------:R-:W-:-:S03]  /*57f40*/  IMAD.X R246, R0, 0x1, R246, P1 ;  /* 0x0000000100f67824 */ /* 0x000fc600008e06f6 */
[----:B------:R-:W-:Y:S01]  /*57f50*/  STL [R1+0x2e74], R247 ;  /* 0x002e74f701007387 */ /* 0x000fe20000100800 */
[----:B------:R-:W-:-:S03]  /*57f60*/  IADD3 R245, P1, R2, R245, RZ ;  /* 0x000000f502f57210 */ /* 0x000fc60007f3e0ff */
[----:B------:R-:W-:Y:S01]  /*57f70*/  STL [R1+0x2e98], R246 ;  /* 0x002e98f601007387 */ /* 0x000fe20000100800 */
[----:B------:R-:W-:Y:S02]  /*57f80*/  WARPGROUP.DEPBAR.LE gsb0, 0x0 ;  /* 0x00008000000079c5 */ /* 0x000fe40000010000 */
[----:B------:R-:W-:Y:S01]  /*57f90*/  IMAD.X R244, R0, 0x1, R244, P2 ;  /* 0x0000000100f47824 */ /* 0x000fe200010e06f4 */
[----:B------:R-:W-:Y:S01]  /*57fa0*/  STL [R1+0x2e6c], R245 ;  /* 0x002e6cf501007387 */ /* 0x000fe20000100800 */
[----:B------:R-:W-:Y:S01]  /*57fb0*/  WARPGROUP.ARRIVE ;  /* 0x00000000000079c5 */ /* 0x000fe20000000000 */
[----:B------:R-:W-:Y:S02]  /*57fc0*/  IADD3 R243, P2, R2, R243, RZ ;  /* 0x000000f302f37210 */ /* 0x000fe40007f5e0ff */
[----:B------:R-:W-:Y:S01]  /*57fd0*/  STL [R1+0x2e90], R244 ;  /* 0x002e90f401007387 */ /* 0x000fe20000100800 */
[----:B------:R-:W-:-:S03]  /*57fe0*/  IMAD.X R248, R0, 0x1, R248, P3 ;  /* 0x0000000100f87824 */ /* 0x000fc600018e06f8 */
[----:B------:R-:W-:Y:S01]  /*57ff0*/  STL [R1+0x2e64], R243 ;  /* 0x002e64f301007387 */ /* 0x000fe20000100800 */
[----:B------:R-:W-:Y:S01]  /*58000*/  QGMMA.64x64x32.F32.E4M3.E4M3 R24, gdesc[UR56], R24, gsb0 ;  /* 0x00e00000381879f3 */ /* 0x000fe20008000818 */
[----:B------:R-:W-:Y:S01]  /*58010*/  IADD3 R249, P3, R2, R249, RZ ;  /* 0x000000f902f97210 */ /* 0x000fe20007f7e0ff */
[----:B------:R-:W-:Y:S01]  /*58020*/  IMAD.X R19, R0, 0x1, R19, P4 ;  /* 0x0000000100137824 */ /* 0x000fe200020e0613 */
[----:B------:R-:W-:Y:S01]  /*58030*/  STL [R1+0x2e88], R248 ;  /* 0x002e88f801007387 */ /* 0x000fe20000100800 */
[----:B------:R-:W-:-:S03]  /*58040*/  IADD3 R22, P4, R2, R22, RZ ;  /* 0x0000001602167210 */ /* 0x000fc60007f9e0ff */
[----:B------:R0:W-:Y:S04]  /*58050*/  STL [R1+0x2e80], R19 ;  /* 0x002e801301007387 */ /* 0x0001e80000100800 */
[----:B------:R-:W-:Y:S01]  /*58060*/  STL [R1+0x2e5c], R249 ;  /* 0x002e5cf901007387 */ /* 0x000fe20000100800 */
[----:B------:R-:W-:-:S03]  /*58070*/  IMAD.X R250, R0, 0x1, R250, P5 ;  /* 0x0000000100fa7824 */ /* 0x000fc600028e06fa */
[----:B0-----:R-:W4:Y:S01]  /*58080*/  LDL.LU R19, [R1+0x2e38] ;  /* 0x002e380001137983 */ /* 0x001f220000300800 */
[----:B------:R-:W-:-:S03]  /*58090*/  IADD3 R251, P5, R2, R251, RZ ;  /* 0x000000fb02fb7210 */ /* 0x000fc60007fbe0ff */
[----:B------:R0:W-:Y:S04]  /*580a0*/  STL [R1+0x2e54], R22 ;  /* 0x002e541601007387 */ /* 0x0001e80000100800 */
[----:B0-----:R-:W4:Y:S04]  /*580b0*/  LDL.LU R22, [R1+0x2e0c] ;  /* 0x002e0c0001167983 */ /* 0x001f280000300800 */
[----:B------:R-:W-:Y:S04]  /*580c0*/  STL [R1+0x2e78], R250 ;  /* 0x002e78fa01007387 */ /* 0x000fe80000100800 */
[----:B------:R-:W-:Y:S01]  /*580d0*/  STL [R1+0x2e4c], R251 ;  /* 0x002e4cfb01007387 */ /* 0x000fe20000100800 */
[----:B------:R-:W-:-:S02]  /*580e0*/  WARPGROUP.DEPBAR.LE gsb0, 0x0 ;  /* 0x00008000000079c5 */ /* 0x000fc40000010000 */
[----:B--2---:R-:W-:-:S05]  /*580f0*/  IMAD.X R252, R0, 0x1, R252, P6 ;  /* 0x0000000100fc7824 */ /* 0x004fca00030e06fc */
[----:B------:R-:W-:Y:S01]  /*58100*/  STL [R1+0x2e70], R252 ;  /* 0x002e70fc01007387 */ /* 0x000fe20000100800 */
[----:B---3--:R-:W-:Y:S01]  /*58110*/  IADD3 R9, P6, R2, R9, RZ ;  /* 0x0000000902097210 */ /* 0x008fe20007fde0ff */
[----:B------:R-:W-:-:S04]  /*58120*/  IMAD.X R10, R0, 0x1, R10, P1 ;  /* 0x00000001000a7824 */ /* 0x000fc800008e060a */
[----:B------:R-:W-:Y:S01]  /*58130*/  STL [R1+0x2e44], R9 ;  /* 0x002e440901007387 */ /* 0x000fe20000100800 */
[----:B------:R-:W-:-:S03]  /*58140*/  IADD3 R11, P1, R2, R11, RZ ;  /* 0x0000000b020b7210 */ /* 0x000fc60007f3e0ff */
[----:B------:R-:W-:Y:S01]  /*58150*/  STL [R1+0x2e68], R10 ;  /* 0x002e680a01007387 */ /* 0x000fe20000100800 */
[----:B------:R-:W-:-:S03]  /*58160*/  IMAD.X R12, R0, 0x1, R12, P2 ;  /* 0x00000001000c7824 */ /* 0x000fc600010e060c */
[----:B------:R-:W-:Y:S01]  /*58170*/  STL [R1+0x2e3c], R11 ;  /* 0x002e3c0b01007387 */ /* 0x000fe20000100800 */
[----:B------:R-:W-:-:S03]  /*58180*/  IADD3 R13, P2, R2, R13, RZ ;  /* 0x0000000d020d7210 */ /* 0x000fc60007f5e0ff */
[----:B------:R-:W-:Y:S01]  /*58190*/  STL [R1+0x2e60], R12 ;  /* 0x002e600c01007387 */ /* 0x000fe20000100800 */
[----:B------:R-:W-:-:S03]  /*581a0*/  IMAD.X R14, R0, 0x1, R14, P3 ;  /* 0x00000001000e7824 */ /* 0x000fc600018e060e */
[----:B------:R-:W-:Y:S01]  /*581b0*/  STL [R1+0x2e34], R13 ;  /* 0x002e340d01007387 */ /* 0x000fe20000100800 */
[----:B------:R-:W-:-:S05]  /*581c0*/  IMAD.X R23, R0, 0x1, R23, P4 ;  /* 0x0000000100177824 */ /* 0x000fca00020e0617 */
[----:B------:R0:W-:Y:S04]  /*581d0*/  STL [R1+0x2e50], R23 ;  /* 0x002e501701007387 */ /* 0x0001e80000100800 */
[----:B------:R-:W-:Y:S04]  /*581e0*/  STL [R1+0x2e58], R14 ;  /* 0x002e580e01007387 */ /* 0x000fe80000100800 */
[----:B0-----:R-:W2:Y:S01]  /*581f0*/  LDL.LU R23, [R1+0x2e30] ;  /* 0x002e300001177983 */ /* 0x001ea20000300800 */
[----:B------:R-:W-:Y:S01]  /*58200*/  IADD3 R15, P3, R2, R15, RZ ;  /* 0x0000000f020f7210 */ /* 0x000fe20007f7e0ff */
[----:B------:R-:W-:Y:S01]  /*58210*/  IMAD.X R17, R0, 0x1, R17, P5 ;  /* 0x0000000100117824 */ /* 0x000fe200028e0611 */
[----:B------:R-:W-:-:S02]  /*58220*/  IADD3 R16, P4, R2, R16, RZ ;  /* 0x0000001002107210 */ /* 0x000fc40007f9e0ff */
[----:B----4-:R-:W-:Y:S01]  /*58230*/  IADD3 R18, P5, R2, R18, RZ ;  /* 0x0000001202127210 */ /* 0x010fe20007fbe0ff */
[----:B------:R-:W-:Y:S01]  /*58240*/  STL [R1+0x2e2c], R15 ;  /* 0x002e2c0f01007387 */ /* 0x000fe20000100800 */
[----:B------:R-:W-:-:S03]  /*58250*/  IMAD.X R20, R0, 0x1, R20, P6 ;  /* 0x0000000100147824 */ /* 0x000fc600030e0614 */
[----:B------:R-:W-:Y:S01]  /*58260*/  STL [R1+0x2e24], R16 ;  /* 0x002e241001007387 */ /* 0x000fe20000100800 */
[----:B------:R-:W-:-:S03]  /*58270*/  IADD3 R21, P6, R2, R21, RZ ;  /* 0x0000001502157210 */ /* 0x000fc60007fde0ff */
[----:B------:R-:W-:Y:S04]  /*58280*/  STL [R1+0x2e48], R17 ;  /* 0x002e481101007387 */ /* 0x000fe80000100800 */
[----:B------:R-:W3:Y:S04]  /*58290*/  LDL.LU R6, [R1+0x2e04] ;  /* 0x002e040001067983 */ /* 0x000ee80000300800 */
[----:B------:R-:W-:Y:S04]  /*582a0*/  STL [R1+0x2e1c], R18 ;  /* 0x002e1c1201007387 */ /* 0x000fe80000100800 */
        /* <DEDUP_REMOVED lines=13> */
[----:B------:R-:W4:Y:S01]  /*58380*/  LDL.LU R250, [R1+0x2dd4] ;  /* 0x002dd40001fa7983 */ /* 0x000f220000300800 */
[----:B------:R-:W-:-:S03]  /*58390*/  IMAD.X R19, R0, 0x1, R19, P1 ;  /* 0x0000000100137824 */ /* 0x000fc600008e0613 */
[----:B------:R-:W4:Y:S04]  /*583a0*/  LDL.LU R251, [R1+0x2df8] ;  /* 0x002df80001fb7983 */ /* 0x000f280000300800 */
[----:B------:R-:W-:Y:S04]  /*583b0*/  STL [R1+0x2e38], R19 ;  /* 0x002e381301007387 */ /* 0x000fe80000100800 */
[----:B------:R-:W4:Y:S01]  /*583c0*/  LDL.LU R252, [R1+0x2dcc] ;  /* 0x002dcc0001fc7983 */ /* 0x000f220000300800 */
[----:B------:R-:W-:-:S05]  /*583d0*/  IADD3 R22, P1, R2, R22, RZ ;  /* 0x0000001602167210 */ /* 0x000fca0007f3e0ff */
        /* <DEDUP_REMOVED lines=11> */
[----:B------:R-:W4:Y:S01]  /*58490*/  LDL.LU R18, [R1+0x2dc8] ;  /* 0x002dc80001127983 */ /* 0x000f220000300800 */
[----:B--2---:R-:W-:-:S05]  /*584a0*/  IMAD.X R23, R0, 0x1, R23, P2 ;  /* 0x0000000100177824 */ /* 0x004fca00010e0617 */
[----:B------:R0:W-:Y:S04]  /*584b0*/  STL [R1+0x2e30], R23 ;  /* 0x002e301701007387 */ /* 0x0001e80000100800 */
[----:B------:R-:W2:Y:S04]  /*584c0*/  LDL.LU R19, [R1+0x2d9c] ;  /* 0x002d9c0001137983 */ /* 0x000ea80000300800 */
[----:B0-----:R-:W2:Y:S01]  /*584d0*/  LDL.LU R23, [R1+0x2dc0] ;  /* 0x002dc00001177983 */ /* 0x001ea20000300800 */
[----:B---3--:R-:W-:Y:S01]  /*584e0*/  IADD3 R6, P2, R2, R6, RZ ;  /* 0x0000000602067210 */ /* 0x008fe20007f5e0ff */
[----:B----4-:R-:W-:-:S04]  /*584f0*/  IMAD.X R7, R0, 0x1, R7, P3 ;  /* 0x0000000100077824 */ /* 0x010fc800018e0607 */
        /* <DEDUP_REMOVED lines=13> */
[----:B------:R-:W-:Y:S01]  /*585d0*/  IADD3 R248, P6, R2, R248, RZ ;  /* 0x000000f802f87210 */ /* 0x000fe20007fde0ff */
[----:B------:R-:W-:Y:S02]  /*585e0*/  IMAD.X R249, R0, 0x1, R249, P1 ;  /* 0x0000000100f97824 */ /* 0x000fe400008e06f9 */
[----:B------:R-:W-:Y:S01]  /*585f0*/  STL [R1+0x2e10], R243 ;  /* 0x002e10f301007387 */ /* 0x000fe20000100800 */
[----:B------:R-:W-:-:S03]  /*58600*/  IADD3 R20, P1, R2, R20, RZ ;  /* 0x0000001402147210 */ /* 0x000fc60007f3e0ff */
[----:B------:R-:W-:Y:S01]  /*58610*/  STL [R1+0x2de4], R248 ;  /* 0x002de4f801007387 */ /* 0x000fe20000100800 */
[----:B------:R-:W-:-:S03]  /*58620*/  IMAD.X R21, R0, 0x1, R21, P2 ;  /* 0x0000000100157824 */ /* 0x000fc600010e0615 */
[----:B------:R0:W-:Y:S04]  /*58630*/  STL [R1+0x2ddc], R20 ;  /* 0x002ddc1401007387 */ /* 0x0001e80000100800 */
[----:B------:R-:W-:Y:S01]  /*58640*/  STL [R1+0x2e08], R249 ;  /* 0x002e08f901007387 */ /* 0x000fe20000100800 */
[----:B------:R-:W-:-:S03]  /*58650*/  IADD3 R250, P2, R2, R250, RZ ;  /* 0x000000fa02fa7210 */ /* 0x000fc60007f5e0ff */
[----:B0-----:R-:W3:Y:S01]  /*58660*/  LDL.LU R20, [R1+0x2d94] ;  /* 0x002d940001147983 */ /* 0x001ee20000300800 */
[----:B------:R-:W-:-:S03]  /*58670*/  IMAD.X R251, R0, 0x1, R251, P3 ;  /* 0x0000000100fb7824 */ /* 0x000fc600018e06fb */
[----:B------:R0:W-:Y:S01]  /*58680*/  STL [R1+0x2e00], R21 ;  /* 0x002e001501007387 */ /* 0x0001e20000100800 */
[----:B------:R-:W-:-:S03]  /*58690*/  IADD3 R252, P3, R2, R252, RZ ;  /* 0x000000fc02fc7210 */ /* 0x000fc60007f7e0ff */
[----:B0-----:R-:W4:Y:S01]  /*586a0*/  LDL.LU R21, [R1+0x2db8] ;  /* 0x002db80001157983 */ /* 0x001f220000300800 */
        /* <DEDUP_REMOVED lines=17> */
[----:B------:R0:W-:Y:S01]  /*587c0*/  STL [R1+0x2dac], R22 ;  /* 0x002dac1601007387 */ /* 0x0001e20000100800 */
[----:B------:R-:W-:-:S03]  /*587d0*/  IADD3 R17, P2, R2, R17, RZ ;  /* 0x0000001102117210 */ /* 0x000fc60007f5e0ff */
[----:B------:R-:W-:Y:S01]  /*587e0*/  STL [R1+0x2db4], R14 ;  /* 0x002db40e01007387 */ /* 0x000fe20000100800 */
[----:B------:R-:W-:-:S03]  /*587f0*/  IMAD.X R18, R0, 0x1, R18, P3 ;  /* 0x0000000100127824 */ /* 0x000fc600018e0612 */
[----:B0-----:R-:W4:Y:S04]  /*58800*/  LDL.LU R22, [R1+0x2d8c] ;  /* 0x002d8c0001167983 */ /* 0x001f280000300800 */
[----:B------:R-:W-:Y:S04]  /*58810*/  STL [R1+0x2dd8], R15 ;  /* 0x002dd80f01007387 */ /* 0x000fe80000100800 */
[----:B------:R-:W-:Y:S04]  /*58820*/  STL [R1+0x2dd0], R16 ;  /* 0x002dd01001007387 */ /* 0x000fe80000100800 */
[----:B------:R-:W-:Y:S04]  /*58830*/  STL [R1+0x2da4], R17 ;  /* 0x002da41101007387 */ /* 0x000fe80000100800 */
[----:B------:R-:W4:Y:S04]  /*58840*/  LDL.LU R6, [R1+0x2db0] ;  /* 0x002db00001067983 */ /* 0x000f280000300800 */
[----:B------:R-:W-:Y:S04]  /*58850*/  STL [R1+0x2dc8], R18 ;  /* 0x002dc81201007387 */ /* 0x000fe80000100800 */
[----:B------:R-:W4:Y:S01]  /*58860*/  LDL.LU R7, [R1+0x2d84] ;  /* 0x002d840001077983 */ /* 0x000f220000300800 */
[----:B--2---:R-:W-:Y:S01]  /*58870*/  IADD3 R19, P3, R2, R19, RZ ;  /* 0x0000001302137210 */ /* 0x004fe20007f7e0ff */
[----:B------:R-:W-:-:S04]  /*58880*/  IMAD.X R23, R0, 0x1, R23, P4 ;  /* 0x0000000100177824 */ /* 0x000fc800020e0617 */
[----:B------:R0:W-:Y:S04]  /*58890*/  STL [R1+0x2d9c], R19 ;  /* 0x002d9c1301007387 */ /* 0x0001e80000100800 */
[----:B------:R-:W2:Y:S04]  /*588a0*/  LDL.LU R8, [R1+0x2da8] ;  /* 0x002da80001087983 */ /* 0x000ea80000300800 */
[----:B------:R1:W-:Y:S04]  /*588b0*/  STL [R1+0x2dc0], R23 ;  /* 0x002dc01701007387 */ /* 0x0003e80000100800 */
[----:B------:R-:W2:Y:S04]  /*588c0*/  LDL.LU R247, [R1+0x2d7c] ;  /* 0x002d7c0001f77983 */ /* 0x000ea80000300800 */
[----:B------:R-:W2:Y:S04]  /*588d0*/  LDL.LU R246, [R1+0x2da0] ;  /* 0x002da00001f67983 */ /* 0x000ea80000300800 */
[----:B------:R-:W2:Y:S04]  /*588e0*/  LDL.LU R245, [R1+0x2d74] ;  /* 0x002d740001f57983 */ /* 0x000ea80000300800 */
[----:B------:R-:W2:Y:S04]  /*588f0*/  LDL.LU R244, [R1+0x2d98] ;  /* 0x002d980001f47983 */ /* 0x000ea80000300800 */
[----:B------:R-:W2:Y:S04]  /*58900*/  LDL.LU R243, [R1+0x2d6c] ;  /* 0x002d6c0001f37983 */ /* 0x000ea80000300800 */
[----:B------:R-:W2:Y:S04]  /*58910*/  LDL.LU R248, [R1+0x2d90] ;  /* 0x002d900001f87983 */ /* 0x000ea80000300800 */
[----:B------:R-:W2:Y:S04]  /*58920*/  LDL.LU R249, [R1+0x2d64] ;  /* 0x002d640001f97983 */ /* 0x000ea80000300800 */
[----:B0-----:R-:W2:Y:S04]  /*58930*/  LDL.LU R19, [R1+0x2d88] ;  /* 0x002d880001137983 */ /* 0x001ea80000300800 */
[----:B-1----:R-:W2:Y:S04]  /*58940*/  LDL.LU R23, [R1+0x2d5c] ;  /* 0x002d5c0001177983 */ /* 0x002ea80000300800 */
[----:B------:R-:W2:Y:S04]  /*58950*/  LDL.LU R250, [R1+0x2d80] ;  /* 0x002d800001fa7983 */ /* 0x000ea80000300800 */
[----:B------:R-:W2:Y:S01]  /*58960*/  LDL.LU R251, [R1+0x2d54] ;  /* 0x002d540001fb7983 */ /* 0x000ea20000300800 */
[----:B---3--:R-:W-:-:S05]  /*58970*/  IADD3 R20, P4, R2, R20, RZ ;  /* 0x0000001402147210 */ /* 0x008fca0007f9e0ff */
[----:B------:R-:W-:Y:S04]  /*58980*/  STL [R1+0x2d94], R20 ;  /* 0x002d941401007387 */ /* 0x000fe80000100800 */
[----:B------:R-:W3:Y:S01]  /*58990*/  LDL.LU R252, [R1+0x2d78] ;  /* 0x002d780001fc7983 */ /* 0x000ee20000300800 */
[----:B----4-:R-:W-:-:S05]  /*589a0*/  IMAD.X R21, R0, 0x1, R21, P5 ;  /* 0x0000000100157824 */ /* 0x010fca00028e0615 */
        /* <DEDUP_REMOVED lines=10> */
[----:B------:R-:W4:Y:S01]  /*58a50*/  LDL.LU R17, [R1+0x2d50] ;  /* 0x002d500001117983 */ /* 0x000f220000300800 */
[----:B------:R-:W-:-:S03]  /*58a60*/  IADD3 R22, P5, R2, R22, RZ ;  /* 0x0000001602167210 */ /* 0x000fc60007fbe0ff */
[----:B------:R-:W4:Y:S04]  /*58a70*/  LDL.LU R18, [R1+0x2d24] ;  /* 0x002d240001127983 */ /* 0x000f280000300800 */
[----:B------:R0:W-:Y:S04]  /*58a80*/  STL [R1+0x2d8c], R22 ;  /* 0x002d8c1601007387 */ /* 0x0001e80000100800 */
[----:B------:R-:W4:Y:S01]  /*58a90*/  LDL.LU R20, [R1+0x2d48] ;  /* 0x002d480001147983 */ /* 0x000f220000300800 */
[----:B------:R-:W-:-:S03]  /*58aa0*/  IMAD.X R6, R0, 0x1, R6, P6 ;  /* 0x0000000100067824 */ /* 0x000fc600030e0606 */
[----:B0-----:R-:W4:Y:S01]  /*58ab0*/  LDL.LU R22, [R1+0x2d1c] ;  /* 0x002d1c0001167983 */ /* 0x001f220000300800 */
[----:B------:R-:W-:-:S03]  /*58ac0*/  IADD3 R7, P6, R2, R7, RZ ;  /* 0x0000000702077210 */ /* 0x000fc60007fde0ff */
[----:B------:R-:W-:Y:S04]  /*58ad0*/  STL [R1+0x2db0], R6 ;  /* 0x002db00601007387 */ /* 0x000fe80000100800 */
[----:B------:R-:W-:Y:S01]  /*58ae0*/  STL [R1+0x2d84], R7 ;  /* 0x002d840701007387 */ /* 0x000fe20000100800 */
[----:B--2---:R-:W-:Y:S01]  /*58af0*/  IMAD.X R8, R0, 0x1, R8, P1 ;  /* 0x0000000100087824 */ /* 0x004fe200008e0608 */
        /* <DEDUP_REMOVED lines=16> */
[----:B------:R0:W-:Y:S04]  /*58c00*/  STL [R1+0x2d88], R19 ;  /* 0x002d881301007387 */ /* 0x0001e80000100800 */
[----:B------:R-:W-:Y:S04]  /*58c10*/  STL [R1+0x2d64], R249 ;  /* 0x002d64f901007387 */ /* 0x000fe80000100800 */
[----:B0-----:R-:W2:Y:S04]  /*58c20*/  LDL.LU R19, [R1+0x2d40] ;  /* 0x002d400001137983 */ /* 0x001ea80000300800 */
[----:B------:R0:W-:Y:S04]  /*58c30*/  STL [R1+0x2d5c], R23 ;  /* 0x002d5c1701007387 */ /* 0x0001e80000100800 */
[----:B0-----:R-:W2:Y:S01]  /*58c40*/  LDL.LU R23, [R1+0x2d14] ;  /* 0x002d140001177983 */ /* 0x001ea20000300800 */
[----:B------:R-:W-:Y:S01]  /*58c50*/  IMAD.X R250, R0, 0x1, R250, P6 ;  /* 0x0000000100fa7824 */ /* 0x000fe200030e06fa */
[----:B------:R-:W-:-:S04]  /*58c60*/  IADD3 R251, P6, R2, R251, RZ ;  /* 0x000000fb02fb7210 */ /* 0x000fc80007fde0ff */
[----:B------:R-:W-:Y:S01]  /*58c70*/  STL [R1+0x2d80], R250 ;  /* 0x002d80fa01007387 */ /* 0x000fe20000100800 */
[----:B---3--:R-:W-:-:S03]  /*58c80*/  IMAD.X R252, R0, 0x1, R252, P1 ;  /* 0x0000000100fc7824 */ /* 0x008fc600008e06fc */
[----:B------:R-:W-:Y:S04]  /*58c90*/  STL [R1+0x2d54], R251 ;  /* 0x002d54fb01007387 */ /* 0x000fe80000100800 */
[----:B------:R-:W-:Y:S01]  /*58ca0*/  STL [R1+0x2d78], R252 ;  /* 0x002d78fc01007387 */ /* 0x000fe20000100800 */
[----:B----4-:R-:W-:Y:S01]  /*58cb0*/  IADD3 R9, P1, R2, R9, RZ ;  /* 0x0000000902097210 */ /* 0x010fe20007f3e0ff */
        /* <DEDUP_REMOVED lines=11> */
[----:B------:R-:W-:Y:S01]  /*58d70*/  IMAD.X R21, R0, 0x1, R21, P5 ;  /* 0x0000000100157824 */ /* 0x000fe200028e0615 */
[----:B------:R-:W-:-:S04]  /*58d80*/  IADD3 R16, P5, R2, R16, RZ ;  /* 0x0000001002107210 */ /* 0x000fc80007fbe0ff */
[----:B------:R0:W-:Y:S01]  /*58d90*/  STL [R1+0x2d58], R21 ;  /* 0x002d581501007387 */ /* 0x0001e20000100800 */
[----:B------:R-:W-:-:S03]  /*58da0*/  IMAD.X R17, R0, 0x1, R17, P6 ;  /* 0x0000000100117824 */ /* 0x000fc600030e0611 */
[----:B------:R-:W-:Y:S01]  /*58db0*/  STL [R1+0x2d60], R14 ;  /* 0x002d600e01007387 */ /* 0x000fe20000100800 */
[----:B------:R-:W-:-:S03]  /*58dc0*/  IADD3 R18, P6, R2, R18, RZ ;  /* 0x0000001202127210 */ /* 0x000fc60007fde0ff */
[----:B0-----:R-:W3:Y:S04]  /*58dd0*/  LDL.LU R21, [R1+0x2d38] ;  /* 0x002d380001157983 */ /* 0x001ee80000300800 */
[----:B------:R-:W-:Y:S01]  /*58de0*/  STL [R1+0x2d34], R15 ;  /* 0x002d340f01007387 */ /* 0x000fe20000100800 */
[----:B------:R-:W-:-:S03]  /*58df0*/  IMAD.X R20, R0, 0x1, R20, P1 ;  /* 0x0000000100147824 */ /* 0x000fc600008e0614 */
[----:B------:R-:W-:Y:S01]  /*58e00*/  STL [R1+0x2d2c], R16 ;  /* 0x002d2c1001007387 */ /* 0x000fe20000100800 */
[----:B------:R-:W-:-:S03]  /*58e10*/  IADD3 R22, P1, R2, R22, RZ ;  /* 0x0000001602167210 */ /* 0x000fc60007f3e0ff */
[----:B------:R-:W-:Y:S04]  /*58e20*/  STL [R1+0x2d50], R17 ;  /* 0x002d501101007387 */ /* 0x000fe80000100800 */
[----:B------:R-:W4:Y:S04]  /*58e30*/  LDL.LU R6, [R1+0x2d0c] ;  /* 0x002d0c0001067983 */ /* 0x000f280000300800 */
        /* <DEDUP_REMOVED lines=16> */
[----:B--2---:R-:W-:-:S05]  /*58f40*/  IMAD.X R19, R0, 0x1, R19, P2 ;  /* 0x0000000100137824 */ /* 0x004fca00010e0613 */
[----:B------:R-:W-:Y:S04]  /*58f50*/  STL [R1+0x2d40], R19 ;  /* 0x002d401301007387 */ /* 0x000fe80000100800 */
[----:B------:R-:W2:Y:S01]  /*58f60*/  LDL.LU R252, [R1+0x2cd4] ;  /* 0x002cd40001fc7983 */ /* 0x000ea20000300800 */
[----:B------:R-:W-:-:S05]  /*58f70*/  IADD3 R23, P2, R2, R23, RZ ;  /* 0x0000001702177210 */ /* 0x000fca0007f5e0ff */
        /* <DEDUP_REMOVED lines=9> */
[----:B------:R-:W2:Y:S04]  /*59010*/  LDL.LU R16, [R1+0x2cd8] ;  /* 0x002cd80001107983 */ /* 0x000ea80000300800 */
[----:B------:R-:W2:Y:S04]  /*59020*/  LDL.LU R17, [R1+0x2cac] ;  /* 0x002cac0001117983 */ /* 0x000ea80000300800 */
[----:B------:R-:W2:Y:S01]  /*59030*/  LDL.LU R18, [R1+0x2cd0] ;  /* 0x002cd00001127983 */ /* 0x000ea20000300800 */
[----:B---3--:R-:W-:-:S05]  /*59040*/  IMAD.X R21, R0, 0x1, R21, P3 ;  /* 0x0000000100157824 */ /* 0x008fca00018e0615 */
[----:B------:R0:W-:Y:S04]  /*59050*/  STL [R1+0x2d38], R21 ;  /* 0x002d381501007387 */ /* 0x0001e80000100800 */
[----:B------:R-:W3:Y:S04]  /*59060*/  LDL.LU R19, [R1+0x2ca4] ;  /* 0x002ca40001137983 */ /* 0x000ee80000300800 */
[----:B0-----:R-:W3:Y:S01]  /*59070*/  LDL.LU R21, [R1+0x2cc8] ;  /* 0x002cc80001157983 */ /* 0x001ee20000300800 */
        /* <DEDUP_REMOVED lines=24> */
[----:B0-----:R-:W4:Y:S01]  /*59200*/  LDL.LU R20, [R1+0x2c9c] ;  /* 0x002c9c0001147983 */ /* 0x001f220000300800 */
[----:B------:R-:W-:-:S03]  /*59210*/  IMAD.X R251, R0, 0x1, R251, P4 ;  /* 0x0000000100fb7824 */ /* 0x000fc600020e06fb */
[----:B------:R0:W-:Y:S04]  /*59220*/  STL [R1+0x2d08], R22 ;  /* 0x002d081601007387 */ /* 0x0001e80000100800 */
[----:B0-----:R-:W4:Y:S04]  /*59230*/  LDL.LU R22, [R1+0x2cc0] ;  /* 0x002cc00001167983 */ /* 0x001f280000300800 */
[----:B------:R-:W-:Y:S04]  /*59240*/  STL [R1+0x2cdc], R250 ;  /* 0x002cdcfa01007387 */ /* 0x000fe80000100800 */
[----:B------:R-:W-:Y:S01]  /*59250*/  STL [R1+0x2d00], R251 ;  /* 0x002d00fb01007387 */ /* 0x000fe20000100800 */
[----:B--2---:R-:W-:-:S05]  /*59260*/  IADD3 R252, P4, R2, R252, RZ ;  /* 0x000000fc02fc7210 */ /* 0x004fca0007f9e0ff */
[----:B------:R-:W-:Y:S01]  /*59270*/  STL [R1+0x2cd4], R252 ;  /* 0x002cd4fc01007387 */ /* 0x000fe20000100800 */
        /* <DEDUP_REMOVED lines=11> */
[----:B------:R-:W-:Y:S01]  /*59330*/  IADD3 R23, P2, R2, R23, RZ ;  /* 0x0000001702177210 */ /* 0x000fe20007f5e0ff */
[----:B------:R-:W-:Y:S04]  /*59340*/  STL [R1+0x2ce8], R13 ;  /* 0x002ce80d01007387 */ /* 0x000fe80000100800 */
[----:B------:R0:W-:Y:S04]  /*59350*/  STL [R1+0x2cb4], R23 ;  /* 0x002cb41701007387 */ /* 0x0001e80000100800 */
[----:B------:R-:W-:Y:S04]  /*59360*/  STL [R1+0x2cbc], R14 ;  /* 0x002cbc0e01007387 */ /* 0x000fe80000100800 */
[----:B0-----:R-:W2:Y:S01]  /*59370*/  LDL.LU R23, [R1+0x2c94] ;  /* 0x002c940001177983 */ /* 0x001ea20000300800 */
[----:B------:R-:W-:Y:S01]  /*59380*/  IMAD.X R16, R0, 0x1, R16, P3 ;  /* 0x0000000100107824 */ /* 0x000fe200018e0610 */
[----:B------:R-:W-:Y:S01]  /*59390*/  IADD3 R17, P3, R2, R17, RZ ;  /* 0x0000001102117210 */ /* 0x000fe20007f7e0ff */
[----:B------:R-:W-:Y:S01]  /*593a0*/  IMAD.X R18, R0, 0x1, R18, P4 ;  /* 0x0000000100127824 */ /* 0x000fe200020e0612 */
[----:B------:R-:W-:Y:S04]  /*593b0*/  STL [R1+0x2ce0], R15 ;  /* 0x002ce00f01007387 */ /* 0x000fe80000100800 */
[----:B------:R-:W-:Y:S04]  /*593c0*/  STL [R1+0x2cd8], R16 ;  /* 0x002cd81001007387 */ /* 0x000fe80000100800 */
[----:B------:R-:W-:Y:S04]  /*593d0*/  STL [R1+0x2cac], R17 ;  /* 0x002cac1101007387 */ /* 0x000fe80000100800 */
[----:B------:R-:W2:Y:S04]  /*593e0*/  LDL.LU R6, [R1+0x2cb8] ;  /* 0x002cb80001067983 */ /* 0x000ea80000300800 */
[----:B------:R-:W-:Y:S01]  /*593f0*/  STL [R1+0x2cd0], R18 ;  /* 0x002cd01201007387 */ /* 0x000fe20000100800 */
[----:B---3--:R-:W-:-:S03]  /*59400*/  IADD3 R19, P4, R2, R19, RZ ;  /* 0x0000001302137210 */ /* 0x008fc60007f9e0ff */
[----:B------:R-:W3:Y:S01]  /*59410*/  LDL.LU R7, [R1+0x2c8c] ;  /* 0x002c8c0001077983 */ /* 0x000ee20000300800 */
[----:B------:R-:W-:-:S03]  /*59420*/  IMAD.X R21, R0, 0x1, R21, P5 ;  /* 0x0000000100157824 */ /* 0x000fc600028e0615 */
[----:B------:R0:W-:Y:S04]  /*59430*/  STL [R1+0x2ca4], R19 ;  /* 0x002ca41301007387 */ /* 0x0001e80000100800 */
[----:B------:R-:W3:Y:S04]  /*59440*/  LDL.LU R8, [R1+0x2cb0] ;  /* 0x002cb00001087983 */ /* 0x000ee80000300800 */
[----:B------:R1:W-:Y:S04]  /*59450*/  STL [R1+0x2cc8], R21 ;  /* 0x002cc81501007387 */ /* 0x0003e80000100800 */
[----:B------:R-:W3:Y:S04]  /*59460*/  LDL.LU R247, [R1+0x2c84] ;  /* 0x002c840001f77983 */ /* 0x000ee80000300800 */
[----:B------:R-:W3:Y:S04]  /*59470*/  LDL.LU R246, [R1+0x2ca8] ;  /* 0x002ca80001f67983 */ /* 0x000ee80000300800 */
[----:B------:R-:W3:Y:S04]  /*59480*/  LDL.LU R245, [R1+0x2c7c] ;  /* 0x002c7c0001f57983 */ /* 0x000ee80000300800 */
[----:B------:R-:W3:Y:S04]  /*59490*/  LDL.LU R244, [R1+0x2ca0] ;  /* 0x002ca00001f47983 */ /* 0x000ee80000300800 */
[----:B------:R-:W3:Y:S04]  /*594a0*/  LDL.LU R243, [R1+0x2c74] ;  /* 0x002c740001f37983 */ /* 0x000ee80000300800 */
[----:B------:R-:W3:Y:S04]  /*594b0*/  LDL.LU R248, [R1+0x2c98] ;  /* 0x002c980001f87983 */ /* 0x000ee80000300800 */
[----:B------:R-:W3:Y:S04]  /*594c0*/  LDL.LU R249, [R1+0x2c6c] ;  /* 0x002c6c0001f97983 */ /* 0x000ee80000300800 */
[----:B0-----:R-:W3:Y:S04]  /*594d0*/  LDL.LU R19, [R1+0x2c90] ;  /* 0x002c900001137983 */ /* 0x001ee80000300800 */
[----:B-1----:R-:W3:Y:S04]  /*594e0*/  LDL.LU R21, [R1+0x2c64] ;  /* 0x002c640001157983 */ /* 0x002ee80000300800 */
[----:B------:R-:W3:Y:S04]  /*594f0*/  LDL.LU R250, [R1+0x2c88] ;  /* 0x002c880001fa7983 */ /* 0x000ee80000300800 */
[----:B------:R-:W3:Y:S01]  /*59500*/  LDL.LU R251, [R1+0x2c5c] ;  /* 0x002c5c0001fb7983 */ /* 0x000ee20000300800 */
[----:B----4-:R-:W-:-:S05]  /*59510*/  IADD3 R20, P5, R2, R20, RZ ;  /* 0x0000001402147210 */ /* 0x010fca0007fbe0ff */
[----:B------:R-:W-:Y:S04]  /*59520*/  STL [R1+0x2c9c], R20 ;  /* 0x002c9c1401007387 */ /* 0x000fe80000100800 */
[----:B------:R-:W4:Y:S01]  /*59530*/  LDL.LU R252, [R1+0x2c80] ;  /* 0x002c800001fc7983 */ /* 0x000f220000300800 */
[----:B------:R-:W-:-:S05]  /*59540*/  IMAD.X R22, R0, 0x1, R22, P6 ;  /* 0x0000000100167824 */ /* 0x000fca00030e0616 */
        /* <DEDUP_REMOVED lines=12> */
[----:B--2---:R-:W-:-:S05]  /*59610*/  IADD3 R23, P6, R2, R23, RZ ;  /* 0x0000001702177210 */ /* 0x004fca0007fde0ff */
[----:B------:R0:W-:Y:S04]  /*59620*/  STL [R1+0x2c94], R23 ;  /* 0x002c941701007387 */ /* 0x0001e80000100800 */
[----:B------:R-:W2:Y:S04]  /*59630*/  LDL.LU R20, [R1+0x2c50] ;  /* 0x002c500001147983 */ /* 0x000ea80000300800 */
[----:B0-----:R-:W2:Y:S01]  /*59640*/  LDL.LU R23, [R1+0x2c24] ;  /* 0x002c240001177983 */ /* 0x001ea20000300800 */
[----:B------:R-:W-:Y:S01]  /*59650*/  IMAD.X R6, R0, 0x1, R6, P1 ;  /* 0x0000000100067824 */ /* 0x000fe200008e0606 */
[----:B---3--:R-:W-:-:S04]  /*59660*/  IADD3 R7, P1, R2, R7, RZ ;  /* 0x0000000702077210 */ /* 0x008fc80007f3e0ff */
[----:B------:R-:W-:Y:S04]  /*59670*/  STL [R1+0x2cb8], R6 ;  /* 0x002cb80601007387 */ /* 0x000fe80000100800 */
        /* <DEDUP_REMOVED lines=19> */
[----:B------:R-:W-:Y:S01]  /*597b0*/  STL [R1+0x2c6c], R249 ;  /* 0x002c6cf901007387 */ /* 0x000fe20000100800 */
[----:B------:R-:W-:-:S03]  /*597c0*/  IMAD.X R250, R0, 0x1, R250, P1 ;  /* 0x0000000100fa7824 */ /* 0x000fc600008e06fa */
[----:B0-----:R-:W3:Y:S01]  /*597d0*/  LDL.LU R19, [R1+0x2c48] ;  /* 0x002c480001137983 */ /* 0x001ee20000300800 */
[----:B------:R-:W-:-:S03]  /*597e0*/  IADD3 R251, P1, R2, R251, RZ ;  /* 0x000000fb02fb7210 */ /* 0x000fc60007f3e0ff */
[----:B------:R0:W-:Y:S04]  /*597f0*/  STL [R1+0x2c64], R21 ;  /* 0x002c641501007387 */ /* 0x0001e80000100800 */
[----:B0-----:R-:W3:Y:S04]  /*59800*/  LDL.LU R21, [R1+0x2c1c] ;  /* 0x002c1c0001157983 */ /* 0x001ee80000300800 */
[----:B------:R-:W-:Y:S01]  /*59810*/  STL [R1+0x2c88], R250 ;  /* 0x002c88fa01007387 */ /* 0x000fe20000100800 */
[----:B----4-:R-:W-:-:S03]  /*59820*/  IMAD.X R252, R0, 0x1, R252, P2 ;  /* 0x0000000100fc7824 */ /* 0x010fc600010e06fc */
[----:B------:R-:W-:Y:S04]  /*59830*/  STL [R1+0x2c5c], R251 ;  /* 0x002c5cfb01007387 */ /* 0x000fe80000100800 */
[----:B------:R-:W-:Y:S01]  /*59840*/  STL [R1+0x2c80], R252 ;  /* 0x002c80fc01007387 */ /* 0x000fe20000100800 */
[----:B------:R-:W-:Y:S01]  /*59850*/  IADD3 R9, P2, R2, R9, RZ ;  /* 0x0000000902097210 */ /* 0x000fe20007f5e0ff */
        /* <DEDUP_REMOVED lines=17> */
[----:B0-----:R-:W4:Y:S04]  /*59970*/  LDL.LU R22, [R1+0x2c40] ;  /* 0x002c400001167983 */ /* 0x001f280000300800 */
[----:B------:R-:W-:Y:S04]  /*59980*/  STL [R1+0x2c3c], R15 ;  /* 0x002c3c0f01007387 */ /* 0x000fe80000100800 */
[----:B------:R-:W-:Y:S04]  /*59990*/  STL [R1+0x2c34], R16 ;  /* 0x002c341001007387 */ /* 0x000fe80000100800 */
[----:B------:R-:W-:Y:S04]  /*599a0*/  STL [R1+0x2c58], R17 ;  /* 0x002c581101007387 */ /* 0x000fe80000100800 */
[----:B------:R-:W4:Y:S04]  /*599b0*/  LDL.LU R6, [R1+0x2c14] ;  /* 0x002c140001067983 */ /* 0x000f280000300800 */
[----:B------:R-:W-:Y:S04]  /*599c0*/  STL [R1+0x2c2c], R18 ;  /* 0x002c2c1201007387 */ /* 0x000fe80000100800 */
[----:B------:R-:W4:Y:S01]  /*599d0*/  LDL.LU R7, [R1+0x2c38] ;  /* 0x002c380001077983 */ /* 0x000f220000300800 */
[----:B--2---:R-:W-:Y:S01]  /*599e0*/  IMAD.X R20, R0, 0x1, R20, P2 ;  /* 0x0000000100147824 */ /* 0x004fe200010e0614 */
[----:B------:R-:W-:-:S04]  /*599f0*/  IADD3 R23, P2, R2, R23, RZ ;  /* 0x0000001702177210 */ /* 0x000fc80007f5e0ff */
        /* <DEDUP_REMOVED lines=14> */
[----:B---3--:R-:W-:-:S05]  /*59ae0*/  IMAD.X R19, R0, 0x1, R19, P3 ;  /* 0x0000000100137824 */ /* 0x008fca00018e0613 */
[----:B------:R-:W-:Y:S04]  /*59af0*/  STL [R1+0x2c48], R19 ;  /* 0x002c481301007387 */ /* 0x000fe80000100800 */
[----:B------:R-:W3:Y:S01]  /*59b00*/  LDL.LU R252, [R1+0x2bdc] ;  /* 0x002bdc0001fc7983 */ /* 0x000ee20000300800 */
[----:B------:R-:W-:-:S05]  /*59b10*/  IADD3 R21, P3, R2, R21, RZ ;  /* 0x0000001502157210 */ /* 0x000fca0007f7e0ff */
        /* <DEDUP_REMOVED lines=9> */
[----:B------:R-:W3:Y:S04]  /*59bb0*/  LDL.LU R16, [R1+0x2be0] ;  /* 0x002be00001107983 */ /* 0x000ee80000300800 */
[----:B------:R-:W3:Y:S04]  /*59bc0*/  LDL.LU R17, [R1+0x2bb4] ;  /* 0x002bb40001117983 */ /* 0x000ee80000300800 */
[----:B------:R-:W3:Y:S01]  /*59bd0*/  LDL.LU R18, [R1+0x2bd8] ;  /* 0x002bd80001127983 */ /* 0x000ee20000300800 */
[----:B----4-:R-:W-:-:S05]  /*59be0*/  IMAD.X R22, R0, 0x1, R22, P4 ;  /* 0x0000000100167824 */ /* 0x010fca00020e0616 */
[----:B------:R0:W-:Y:S04]  /*59bf0*/  STL [R1+0x2c40], R22 ;  /* 0x002c401601007387 */ /* 0x0001e80000100800 */
[----:B------:R-:W4:Y:S04]  /*59c00*/  LDL.LU R19, [R1+0x2bac] ;  /* 0x002bac0001137983 */ /* 0x000f280000300800 */
[----:B0-----:R-:W4:Y:S01]  /*59c10*/  LDL.LU R22, [R1+0x2bd0] ;  /* 0x002bd00001167983 */ /* 0x001f220000300800 */
[----:B------:R-:W-:Y:S01]  /*59c20*/  IADD3 R6, P4, R2, R6, RZ ;  /* 0x0000000602067210 */ /* 0x000fe20007f9e0ff */
[----:B------:R-:W-:-:S04]  /*59c30*/  IMAD.X R7, R0, 0x1, R7, P5 ;  /* 0x0000000100077824 */ /* 0x000fc800028e0607 */
[----:B------:R-:W-:Y:S04]  /*59c40*/  STL [R1+0x2c14], R6 ;  /* 0x002c140601007387 */ /* 0x000fe80000100800 */
[----:B------:R-:W-:Y:S01]  /*59c50*/  STL [R1+0x2c38], R7 ;  /* 0x002c380701007387 */ /* 0x000fe20000100800 */
[----:B--2---:R-:W-:Y:S01]  /*59c60*/  IADD3 R8, P5, R2, R8, RZ ;  /* 0x0000000802087210 */ /* 0x004fe20007fbe0ff */
        /* <DEDUP_REMOVED lines=17> */
[----:B------:R-:W-:Y:S04]  /*59d80*/  STL [R1+0x2c18], R249 ;  /* 0x002c18f901007387 */ /* 0x000fe80000100800 */
[----:B0-----:R-:W2:Y:S04]  /*59d90*/  LDL.LU R20, [R1+0x2ba4] ;  /* 0x002ba40001147983 */ /* 0x001ea80000300800 */
[----:B------:R0:W-:Y:S04]  /*59da0*/  STL [R1+0x2c10], R23 ;  /* 0x002c101701007387 */ /* 0x0001e80000100800 */
[----:B0-----:R-:W2:Y:S01]  /*59db0*/  LDL.LU R23, [R1+0x2bc8] ;  /* 0x002bc80001177983 */ /* 0x001ea20000300800 */
[----:B------:R-:W-:Y:S01]  /*59dc0*/  IADD3 R250, P4, R2, R250, RZ ;  /* 0x000000fa02fa7210 */ /* 0x000fe20007f9e0ff */
[----:B------:R-:W-:-:S04]  /*59dd0*/  IMAD.X R251, R0, 0x1, R251, P5 ;  /* 0x0000000100fb7824 */ /* 0x000fc800028e06fb */
[----:B------:R-:W-:Y:S01]  /*59de0*/  STL [R1+0x2be4], R250 ;  /* 0x002be4fa01007387 */ /* 0x000fe20000100800 */
[----:B---3--:R-:W-:-:S03]  /*59df0*/  IADD3 R252, P5, R2, R252, RZ ;  /* 0x000000fc02fc7210 */ /* 0x008fc60007fbe0ff */
        /* <DEDUP_REMOVED lines=14> */
[----:B------:R-:W-:Y:S01]  /*59ee0*/  STL [R1+0x2bf0], R13 ;  /* 0x002bf00d01007387 */ /* 0x000fe20000100800 */
[----:B------:R-:W-:-:S03]  /*59ef0*/  IMAD.X R16, R0, 0x1, R16, P4 ;  /* 0x0000000100107824 */ /* 0x000fc600020e0610 */
[----:B------:R0:W-:Y:S01]  /*59f00*/  STL [R1+0x2bbc], R21 ;  /* 0x002bbc1501007387 */ /* 0x0001e20000100800 */
[----:B------:R-:W-:-:S03]  /*59f10*/  IADD3 R17, P4, R2, R17, RZ ;  /* 0x0000001102117210 */ /* 0x000fc60007f9e0ff */
[----:B------:R-:W-:Y:S01]  /*59f20*/  STL [R1+0x2bc4], R14 ;  /* 0x002bc40e01007387 */ /* 0x000fe20000100800 */
[----:B------:R-:W-:-:S03]  /*59f30*/  IMAD.X R18, R0, 0x1, R18, P5 ;  /* 0x0000000100127824 */ /* 0x000fc600028e0612 */
[----:B0-----:R-:W3:Y:S04]  /*59f40*/  LDL.LU R21, [R1+0x2b9c] ;  /* 0x002b9c0001157983 */ /* 0x001ee80000300800 */
[----:B------:R-:W-:Y:S04]  /*59f50*/  STL [R1+0x2be8], R15 ;  /* 0x002be80f01007387 */ /* 0x000fe80000100800 */
[----:B------:R-:W-:Y:S04]  /*59f60*/  STL [R1+0x2be0], R16 ;  /* 0x002be01001007387 */ /* 0x000fe80000100800 */
[----:B------:R-:W-:Y:S04]  /*59f70*/  STL [R1+0x2bb4], R17 ;  /* 0x002bb41101007387 */ /* 0x000fe80000100800 */
[----:B------:R-:W3:Y:S01]  /*59f80*/  LDL.LU R6, [R1+0x2bc0] ;  /* 0x002bc00001067983 */ /* 0x000ee20000300800 */
[----:B----4-:R-:W-:-:S03]  /*59f90*/  IADD3 R19, P5, R2, R19, RZ ;  /* 0x0000001302137210 */ /* 0x010fc60007fbe0ff */
[----:B------:R-:W-:Y:S04]  /*59fa0*/  STL [R1+0x2bd8], R18 ;  /* 0x002bd81201007387 */ /* 0x000fe80000100800 */
[----:B------:R-:W4:Y:S01]  /*59fb0*/  LDL.LU R7, [R1+0x2b94] ;  /* 0x002b940001077983 */ /* 0x000f220000300800 */
[----:B------:R-:W-:-:S03]  /*59fc0*/  IMAD.X R22, R0, 0x1, R22, P6 ;  /* 0x0000000100167824 */ /* 0x000fc600030e0616 */
        /* <DEDUP_REMOVED lines=14> */
[----:B--2---:R-:W-:-:S05]  /*5a0b0*/  IADD3 R20, P6, R2, R20, RZ ;  /* 0x0000001402147210 */ /* 0x004fca0007fde0ff */
[----:B------:R-:W-:Y:S04]  /*5a0c0*/  STL [R1+0x2ba4], R20 ;  /* 0x002ba41401007387 */ /* 0x000fe80000100800 */
[----:B------:R-:W2:Y:S01]  /*5a0d0*/  LDL.LU R252, [R1+0x2b88] ;  /* 0x002b880001fc7983 */ /* 0x000ea20000300800 */
[----:B------:R-:W-:-:S05]  /*5a0e0*/  IMAD.X R23, R0, 0x1, R23, P1 ;  /* 0x0000000100177824 */ /* 0x000fca00008e0617 */
        /* <DEDUP_REMOVED lines=12> */
[----:B---3--:R-:W-:-:S05]  /*5a1b0*/  IADD3 R21, P1, R2, R21, RZ ;  /* 0x0000001502157210 */ /* 0x008fca0007f3e0ff */
[----:B------:R0:W-:Y:S04]  /*5a1c0*/  STL [R1+0x2b9c], R21 ;  /* 0x002b9c1501007387 */ /* 0x0001e80000100800 */
[----:B------:R-:W3:Y:S04]  /*5a1d0*/  LDL.LU R20, [R1+0x2b58] ;  /* 0x002b580001147983 */ /* 0x000ee80000300800 */
[----:B0-----:R-:W3:Y:S01]  /*5a1e0*/  LDL.LU R21, [R1+0x2b2c] ;  /* 0x002b2c0001157983 */ /* 0x001ee20000300800 */
[----:B------:R-:W-:-:S05]  /*5a1f0*/  IMAD.X R6, R0, 0x1, R6, P2 ;  /* 0x0000000100067824 */ /* 0x000fca00010e0606 */
        /* <DEDUP_REMOVED lines=29> */
[----:B--2---:R-:W-:-:S05]  /*5a3d0*/  IMAD.X R252, R0, 0x1, R252, P3 ;  /* 0x0000000100fc7824 */ /* 0x004fca00018e06fc */
        /* <DEDUP_REMOVED lines=19> */
[----:B------:R-:W-:Y:S01]  /*5a510*/  IADD3 R18, P2, R2, R18, RZ ;  /* 0x0000001202127210 */ /* 0x000fe20007f5e0ff */
[----:B------:R-:W-:Y:S04]  /*5a520*/  STL [R1+0x2b44], R15 ;  /* 0x002b440f01007387 */ /* 0x000fe80000100800 */
[----:B------:R-:W-:Y:S04]  /*5a530*/  STL [R1+0x2b3c], R16 ;  /* 0x002b3c1001007387 */ /* 0x000fe80000100800 */
[----:B------:R-:W-:Y:S04]  /*5a540*/  STL [R1+0x2b60], R17 ;  /* 0x002b601101007387 */ /* 0x000fe80000100800 */
[----:B------:R-:W2:Y:S01]  /*5a550*/  LDL.LU R6, [R1+0x2b1c] ;  /* 0x002b1c0001067983 */ /* 0x000ea20000300800 */
[----:B---3--:R-:W-:-:S03]  /*5a560*/  IMAD.X R20, R0, 0x1, R20, P3 ;  /* 0x0000000100147824 */ /* 0x008fc600018e0614 */
[----:B------:R-:W-:Y:S04]  /*5a570*/  STL [R1+0x2b34], R18 ;  /* 0x002b341201007387 */ /* 0x000fe80000100800 */
[----:B------:R-:W3:Y:S01]  /*5a580*/  LDL.LU R7, [R1+0x2b40] ;  /* 0x002b400001077983 */ /* 0x000ee20000300800 */
[----:B------:R-:W-:-:S03]  /*5a590*/  IADD3 R21, P3, R2, R21, RZ ;  /* 0x0000001502157210 */ /* 0x000fc60007f7e0ff */
        /* <DEDUP_REMOVED lines=14> */
[----:B----4-:R-:W-:-:S05]  /*5a680*/  IMAD.X R19, R0, 0x1, R19, P4 ;  /* 0x0000000100137824 */ /* 0x010fca00020e0613 */
        /* <DEDUP_REMOVED lines=19> */
[----:B------:R-:W-:-:S05]  /*5a7c0*/  IADD3 R6, P5, R2, R6, RZ ;  /* 0x0000000602067210 */ /* 0x000fca0007fbe0ff */
[----:B------:R-:W-:Y:S01]  /*5a7d0*/  STL [R1+0x2b1c], R6 ;  /* 0x002b1c0601007387 */ /* 0x000fe20000100800 */
[----:B---3--:R-:W-:Y:S01]  /*5a7e0*/  IMAD.X R7, R0, 0x1, R7, P6 ;  /* 0x0000000100077824 */ /* 0x008fe200030e0607 */
        /* <DEDUP_REMOVED lines=23> */
[----:B------:R0:W-:Y:S04]  /*5a960*/  STL [R1+0x2b18], R21 ;  /* 0x002b181501007387 */ /* 0x0001e80000100800 */
[----:B0-----:R-:W3:Y:S04]  /*5a970*/  LDL.LU R21, [R1+0x2ad0] ;  /* 0x002ad00001157983 */ /* 0x001ee80000300800 */
[----:B------:R-:W-:Y:S01]  /*5a980*/  STL [R1+0x2aec], R250 ;  /* 0x002aecfa01007387 */ /* 0x000fe20000100800 */
[----:B----4-:R-:W-:-:S03]  /*5a990*/  IADD3 R252, P6, R2, R252, RZ ;  /* 0x000000fc02fc7210 */ /* 0x010fc60007fde0ff */
        /* <DEDUP_REMOVED lines=46> */
[----:B------:R-:W-:-:S05]  /*5ac80*/  IMAD.X R21, R0, 0x1, R21, P2 ;  /* 0x0000000100157824 */ /* 0x000fca00010e0615 */
        /* <DEDUP_REMOVED lines=12> */
[----:B----4-:R-:W-:-:S05]  /*5ad50*/  IADD3 R22, P2, R2, R22, RZ ;  /* 0x0000001602167210 */ /* 0x010fca0007f5e0ff */
[----:B------:R0:W-:Y:S04]  /*5ad60*/  STL [R1+0x2aa4], R22 ;  /* 0x002aa41601007387 */ /* 0x0001e80000100800 */
[----:B------:R-:W4:Y:S04]  /*5ad70*/  LDL.LU R20, [R1+0x2a78] ;  /* 0x002a780001147983 */ /* 0x000f280000300800 */
[----:B0-----:R-:W4:Y:S01]  /*5ad80*/  LDL.LU R22, [R1+0x2a4c] ;  /* 0x002a4c0001167983 */ /* 0x001f220000300800 */
[----:B------:R-:W-:Y:S01]  /*5ad90*/  IMAD.X R6, R0, 0x1, R6, P3 ;  /* 0x0000000100067824 */ /* 0x000fe200018e0606 */
[----:B------:R-:W-:-:S04]  /*5ada0*/  IADD3 R7, P3, R2, R7, RZ ;  /* 0x0000000702077210 */ /* 0x000fc80007f7e0ff */
        /* <DEDUP_REMOVED lines=49> */
[----:B------:R-:W-:Y:S04]  /*5b0c0*/  STL [R1+0x2a64], R15 ;  /* 0x002a640f01007387 */ /* 0x000fe80000100800 */
[----:B------:R-:W-:Y:S04]  /*5b0d0*/  STL [R1+0x2a5c], R16 ;  /* 0x002a5c1001007387 */ /* 0x000fe80000100800 */
[----:B------:R-:W-:Y:S04]  /*5b0e0*/  STL [R1+0x2a80], R17 ;  /* 0x002a801101007387 */ /* 0x000fe80000100800 */
[----:B------:R-:W3:Y:S01]  /*5b0f0*/  LDL.LU R6, [R1+0x2a3c] ;  /* 0x002a3c0001067983 */ /* 0x000ee20000300800 */
[----:B----4-:R-:W-:-:S03]  /*5b100*/  IMAD.X R20, R0, 0x1, R20, P4 ;  /* 0x0000000100147824 */ /* 0x010fc600020e0614 */
[----:B------:R-:W-:Y:S04]  /*5b110*/  STL [R1+0x2a54], R18 ;  /* 0x002a541201007387 */ /* 0x000fe80000100800 */
[----:B------:R-:W4:Y:S01]  /*5b120*/  LDL.LU R7, [R1+0x2a60] ;  /* 0x002a600001077983 */ /* 0x000f220000300800 */
[----:B------:R-:W-:-:S03]  /*5b130*/  IADD3 R22, P4, R2, R22, RZ ;  /* 0x0000001602167210 */ /* 0x000fc60007f9e0ff */
        /* <DEDUP_REMOVED lines=34> */
[----:B------:R-:W-:-:S05]  /*5b360*/  IADD3 R6, P6, R2, R6, RZ ;  /* 0x0000000602067210 */ /* 0x000fca0007fde0ff */
[----:B------:R-:W-:Y:S01]  /*5b370*/  STL [R1+0x2a3c], R6 ;  /* 0x002a3c0601007387 */ /* 0x000fe20000100800 */
[----:B----4-:R-:W-:Y:S01]  /*5b380*/  IMAD.X R7, R0, 0x1, R7, P1 ;  /* 0x0000000100077824 */ /* 0x010fe200008e0607 */
        /* <DEDUP_REMOVED lines=52> */
[----:B------:R-:W-:Y:S04]  /*5b6d0*/  STL [R1+0x2a00], R18 ;  /* 0x002a001201007387 */ /* 0x000fe80000100800 */
[----:B------:R-:W2:Y:S01]  /*5b6e0*/  LDL.LU R7, [R1+0x29bc] ;  /* 0x0029bc0001077983 */ /* 0x000ea20000300800 */
[----:B---3--:R-:W-:Y:S01]  /*5b6f0*/  IADD3 R19, P1, R2, R19, RZ ;  /* 0x0000001302137210 */ /* 0x008fe20007f3e0ff */
[----:B------:R-:W-:-:S04]  /*5b700*/  IMAD.X R21, R0, 0x1, R21, P2 ;  /* 0x0000000100157824 */ /* 0x000fc800010e0615 */
        /* <DEDUP_REMOVED lines=35> */
[----:B------:R-:W-:-:S04]  /*5b940*/  IADD3 R7, P4, R2, R7, RZ ;  /* 0x0000000702077210 */ /* 0x000fc80007f9e0ff */
[----:B------:R-:W-:Y:S04]  /*5b950*/  STL [R1+0x29e8], R6 ;  /* 0x0029e80601007387 */ /* 0x000fe80000100800 */
        /* <DEDUP_REMOVED lines=144> */
[----:B------:R-:W3:Y:S04]  /*5c260*/  LDL.LU R6, [R1+0x28f0] ;  /* 0x0028f00001067983 */ /* 0x000ee80000300800 */
[----:B------:R-:W-:Y:S01]  /*5c270*/  STL [R1+0x2908], R18 ;  /* 0x0029081201007387 */ /* 0x000fe20000100800 */
[----:B----4-:R-:W-:-:S03]  /*5c280*/  IADD3 R19, P2, R2, R19, RZ ;  /* 0x0000001302137210 */ /* 0x010fc60007f5e0ff */
        /* <DEDUP_REMOVED lines=36> */
[----:B------:R-:W-:Y:S01]  /*5c4d0*/  IMAD.X R6, R0, 0x1, R6, P5 ;  /* 0x0000000100067824 */ /* 0x000fe200028e0606 */
[----:B----4-:R-:W-:-:S04]  /*5c4e0*/  IADD3 R7, P5, R2, R7, RZ ;  /* 0x0000000702077210 */ /* 0x010fc80007fbe0ff */
        /* <DEDUP_REMOVED lines=52> */
[----:B------:R-:W2:Y:S04]  /*5c830*/  LDL.LU R6, [R1+0x284c] ;  /* 0x00284c0001067983 */ /* 0x000ea80000300800 */
[----:B------:R-:W-:Y:S01]  /*5c840*/  STL [R1+0x2864], R18 ;  /* 0x0028641201007387 */ /* 0x000fe20000100800 */
[----:B---3--:R-:W-:-:S03]  /*5c850*/  IMAD.X R20, R0, 0x1, R20, P6 ;  /* 0x0000000100147824 */ /* 0x008fc600030e0614 */
        /* <DEDUP_REMOVED lines=36> */
[----:B------:R-:W-:Y:S01]  /*5caa0*/  IADD3 R6, P2, R2, R6, RZ ;  /* 0x0000000602067210 */ /* 0x000fe20007f5e0ff */
[----:B---3--:R-:W-:-:S04]  /*5cab0*/  IMAD.X R7, R0, 0x1, R7, P3 ;  /* 0x0000000100077824 */ /* 0x008fc800018e0607 */
        /* <DEDUP_REMOVED lines=145> */
[----:B------:R-:W3:Y:S04]  /*5d3d0*/  LDL.LU R6, [R1+0x2754] ;  /* 0x0027540001067983 */ /* 0x000ee80000300800 */
[----:B------:R-:W-:Y:S01]  /*5d3e0*/  STL [R1+0x276c], R18 ;  /* 0x00276c1201007387 */ /* 0x000fe20000100800 */
[----:B----4-:R-:W-:-:S03]  /*5d3f0*/  IMAD.X R20, R0, 0x1, R20, P1 ;  /* 0x0000000100147824 */ /* 0x010fc600008e0614 */
        /* <DEDUP_REMOVED lines=36> */
[----:B------:R-:W-:Y:S01]  /*5d640*/  IADD3 R6, P3, R2, R6, RZ ;  /* 0x0000000602067210 */ /* 0x000fe20007f7e0ff */
[----:B----4-:R-:W-:-:S04]  /*5d650*/  IMAD.X R7, R0, 0x1, R7, P4 ;  /* 0x0000000100077824 */ /* 0x010fc800020e0607 */
        /* <DEDUP_REMOVED lines=4301> */
[----:B0-----:R-:W3:Y:S04]  /*6e330*/  LDL.LU R20, [R1+0x109c] ;  /* 0x00109c0001147983 */ /* 0x001ee80000300800 */
        /* <DEDUP_REMOVED lines=48> */
[----:B------:R0:W-:Y:S04]  /*6e640*/  STL [R1+0x109c], R20 ;  /* 0x00109c1401007387 */ /* 0x0001e80000100800 */
        /* <DEDUP_REMOVED lines=16> */
[----:B-1----:R-:W4:Y:S04]  /*6e750*/  LDL.LU R21, [R1+0x1050] ;  /* 0x0010500001157983 */ /* 0x002f280000300800 */
        /* <DEDUP_REMOVED lines=140> */
[----:B------:R1:W-:Y:S04]  /*6f020*/  STL [R1+0xfc4], R14 ;  /* 0x000fc40e01007387 */ /* 0x0003e80000100800 */
[----:B0-----:R-:W2:Y:S01]  /*6f030*/  LDL.LU R23, [R1+0xf9c] ;  /* 0x000f9c0001177983 */ /* 0x001ea20000300800 */
[----:B------:R-:W-:Y:S01]  /*6f040*/  IMAD.X R16, R0, 0x1, R16, P3 ;  /* 0x0000000100107824 */ /* 0x000fe200018e0610 */
[----:B------:R-:W-:Y:S01]  /*6f050*/  IADD3 R17, P3, R2, R17, RZ ;  /* 0x0000001102117210 */ /* 0x000fe20007f7e0ff */
[----:B------:R-:W-:Y:S01]  /*6f060*/  IMAD.X R18, R0, 0x1, R18, P4 ;  /* 0x0000000100127824 */ /* 0x000fe200020e0612 */
[----:B------:R0:W-:Y:S04]  /*6f070*/  STL [R1+0xfe8], R15 ;  /* 0x000fe80f01007387 */ /* 0x0001e80000100800 */
[----:B------:R0:W-:Y:S04]  /*6f080*/  STL [R1+0xfe0], R16 ;  /* 0x000fe01001007387 */ /* 0x0001e80000100800 */
[----:B------:R0:W-:Y:S04]  /*6f090*/  STL [R1+0xfb4], R17 ;  /* 0x000fb41101007387 */ /* 0x0001e80000100800 */
[----:B------:R-:W2:Y:S04]  /*6f0a0*/  LDL.LU R6, [R1+0xfc0] ;  /* 0x000fc00001067983 */ /* 0x000ea80000300800 */
[----:B------:R0:W-:Y:S04]  /*6f0b0*/  STL [R1+0xfd8], R18 ;  /* 0x000fd81201007387 */ /* 0x0001e80000100800 */
[----:B------:R-:W2:Y:S01]  /*6f0c0*/  LDL.LU R7, [R1+0xf94] ;  /* 0x000f940001077983 */ /* 0x000ea20000300800 */
[----:B---3--:R-:W-:Y:S01]  /*6f0d0*/  IADD3 R19, P4, R2, R19, RZ ;  /* 0x0000001302137210 */ /* 0x008fe20007f9e0ff */
        /* <DEDUP_REMOVED lines=15> */
[----:B----4-:R-:W-:-:S05]  /*6f1d0*/  IADD3 R21, P5, R2, R21, RZ ;  /* 0x0000001502157210 */ /* 0x010fca0007fbe0ff */
[----:B------:R4:W-:Y:S04]  /*6f1e0*/  STL [R1+0xfa4], R21 ;  /* 0x000fa41501007387 */ /* 0x0009e80000100800 */
[----:B------:R-:W2:Y:S01]  /*6f1f0*/  LDL.LU R10, [R1+0xf88] ;  /* 0x000f8800010a7983 */ /* 0x000ea20000300800 */
[----:B------:R-:W-:-:S05]  /*6f200*/  IMAD.X R22, R0, 0x1, R22, P6 ;  /* 0x0000000100167824 */ /* 0x000fca00030e0616 */
[----:B------:R2:W-:Y:S04]  /*6f210*/  STL [R1+0xfc8], R22 ;  /* 0x000fc81601007387 */ /* 0x0005e80000100800 */
[----:B------:R-:W2:Y:S04]  /*6f220*/  LDL.LU R11, [R1+0x3154] ;  /* 0x00315400010b7983 */ /* 0x000ea80000300800 */
[----:B------:R-:W2:Y:S04]  /*6f230*/  LDL.LU R12, [R1+0xf80] ;  /* 0x000f8000010c7983 */ /* 0x000ea80000300800 */
[----:B------:R-:W2:Y:S04]  /*6f240*/  LDL.LU R13, [R1+0x3158] ;  /* 0x00315800010d7983 */ /* 0x000ea80000300800 */
[----:B-1----:R-:W2:Y:S04]  /*6f250*/  LDL.LU R14, [R1+0xf78] ;  /* 0x000f7800010e7983 */ /* 0x002ea80000300800 */
[----:B0-----:R-:W2:Y:S04]  /*6f260*/  LDL.LU R15, [R1+0x3150] ;  /* 0x00315000010f7983 */ /* 0x001ea80000300800 */
[----:B------:R-:W2:Y:S04]  /*6f270*/  LDL.LU R16, [R1+0xf70] ;  /* 0x000f700001107983 */ /* 0x000ea80000300800 */
[----:B------:R-:W2:Y:S04]  /*6f280*/  LDL.LU R17, [R1+0x3160] ;  /* 0x0031600001117983 */ /* 0x000ea80000300800 */
[----:B------:R-:W2:Y:S04]  /*6f290*/  LDL.LU R18, [R1+0xf68] ;  /* 0x000f680001127983 */ /* 0x000ea80000300800 */
[----:B---3--:R-:W3:Y:S04]  /*6f2a0*/  LDL.LU R19, [R1+0x3164] ;  /* 0x0031640001137983 */ /* 0x008ee80000300800 */
[----:B------:R-:W3:Y:S04]  /*6f2b0*/  LDL.LU R20, [R1+0xf60] ;  /* 0x000f600001147983 */ /* 0x000ee80000300800 */
[----:B----4-:R-:W4:Y:S01]  /*6f2c0*/  LDL.LU R21, [R1+0x316c] ;  /* 0x00316c0001157983 */ /* 0x010f220000300800 */
[----:B--2---:R-:W-:-:S05]  /*6f2d0*/  IADD3 R23, P6, R2, R23, RZ ;  /* 0x0000001702177210 */ /* 0x004fca0007fde0ff */
[----:B------:R0:W-:Y:S04]  /*6f2e0*/  STL [R1+0xf9c], R23 ;  /* 0x000f9c1701007387 */ /* 0x0001e80000100800 */
[----:B------:R-:W2:Y:S04]  /*6f2f0*/  LDL.LU R22, [R1+0x314c] ;  /* 0x00314c0001167983 */ /* 0x000ea80000300800 */
[----:B0-----:R-:W2:Y:S01]  /*6f300*/  LDL.LU R23, [R1+0x3170] ;  /* 0x0031700001177983 */ /* 0x001ea20000300800 */
[----:B------:R-:W-:Y:S01]  /*6f310*/  IMAD.X R6, R0, 0x1, R6, P1 ;  /* 0x0000000100067824 */ /* 0x000fe200008e0606 */
[----:B------:R-:W-:-:S04]  /*6f320*/  IADD3 R7, P1, R2, R7, RZ ;  /* 0x0000000702077210 */ /* 0x000fc80007f3e0ff */
[----:B------:R0:W-:Y:S04]  /*6f330*/  STL [R1+0xfc0], R6 ;  /* 0x000fc00601007387 */ /* 0x0001e80000100800 */
[----:B------:R1:W-:Y:S01]  /*6f340*/  STL [R1+0xf94], R7 ;  /* 0x000f940701007387 */ /* 0x0003e20000100800 */
[----:B------:R-:W-:Y:S01]  /*6f350*/  IMAD.X R8, R0, 0x1, R8, P2 ;  /* 0x0000000100087824 */ /* 0x000fe200010e0608 */
[----:B------:R-:W-:-:S04]  /*6f360*/  IADD3 R247, P2, R2, R247, RZ ;  /* 0x000000f702f77210 */ /* 0x000fc80007f5e0ff */
[----:B------:R1:W-:Y:S01]  /*6f370*/  STL [R1+0xfb8], R8 ;  /* 0x000fb80801007387 */ /* 0x0003e20000100800 */
[----:B------:R-:W-:-:S03]  /*6f380*/  IMAD.X R246, R0, 0x1, R246, P3 ;  /* 0x0000000100f67824 */ /* 0x000fc600018e06f6 */
[----:B------:R1:W-:Y:S01]  /*6f390*/  STL [R1+0xf8c], R247 ;  /* 0x000f8cf701007387 */ /* 0x0003e20000100800 */
[----:B------:R-:W-:-:S03]  /*6f3a0*/  IADD3 R245, P3, R2, R245, RZ ;  /* 0x000000f502f57210 */ /* 0x000fc60007f7e0ff */
        /* <DEDUP_REMOVED lines=16> */
[----:B------:R1:W-:Y:S04]  /*6f4b0*/  STL [R1+0xf90], R252 ;  /* 0x000f90fc01007387 */ /* 0x0003e80000100800 */
[----:B------:R1:W-:Y:S01]  /*6f4c0*/  STL [R1+0xf64], R9 ;  /* 0x000f640901007387 */ /* 0x0003e20000100800 */
[----:B------:R-:W-:-:S05]  /*6f4d0*/  IMAD.X R10, R0, 0x1, R10, P2 ;  /* 0x00000001000a7824 */ /* 0x000fca00010e060a */
[----:B------:R1:W-:Y:S01]  /*6f4e0*/  STL [R1+0xf88], R10 ;  /* 0x000f880a01007387 */ /* 0x0003e20000100800 */
[----:B------:R-:W-:Y:S01]  /*6f4f0*/  IADD3 R11, P2, R4, R11, RZ ;  /* 0x0000000b040b7210 */ /* 0x000fe20007f5e0ff */
[----:B------:R-:W-:-:S04]  /*6f500*/  IMAD.X R12, R0, 0x1, R12, P3 ;  /* 0x00000001000c7824 */ /* 0x000fc800018e060c */
        /* <DEDUP_REMOVED lines=13> */
[----:B---3--:R-:W-:-:S03]  /*6f5e0*/  IADD3 R19, P6, R4, R19, RZ ;  /* 0x0000001304137210 */ /* 0x008fc60007fde0ff */
[----:B------:R3:W-:Y:S01]  /*6f5f0*/  STL [R1+0xf68], R18 ;  /* 0x000f681201007387 */ /* 0x0007e20000100800 */
[----:B------:R-:W-:-:S03]  /*6f600*/  IMAD.X R20, R0, 0x1, R20, P1 ;  /* 0x0000000100147824 */ /* 0x000fc600008e0614 */
[----:B------:R3:W-:Y:S01]  /*6f610*/  STL [R1+0x3164], R19 ;  /* 0x0031641301007387 */ /* 0x0007e20000100800 */
[----:B----4-:R-:W-:-:S03]  /*6f620*/  IADD3 R21, P1, R4, R21, RZ ;  /* 0x0000001504157210 */ /* 0x010fc60007f3e0ff */
[----:B------:R4:W-:Y:S04]  /*6f630*/  STL [R1+0xf60], R20 ;  /* 0x000f601401007387 */ /* 0x0009e80000100800 */
[----:B------:R-:W4:Y:S04]  /*6f640*/  LDL.LU R0, [R1+0x3148] ;  /* 0x0031480001007983 */ /* 0x000f280000300800 */
[----:B------:R4:W-:Y:S04]  /*6f650*/  STL [R1+0x316c], R21 ;  /* 0x00316c1501007387 */ /* 0x0009e80000100800 */
[----:B------:R-:W4:Y:S01]  /*6f660*/  LDL.LU R2, [R1+0x3178] ;  /* 0x0031780001027983 */ /* 0x000f220000300800 */
[----:B--2---:R-:W-:Y:S01]  /*6f670*/  IMAD.X R22, R3, 0x1, R22, P2 ;  /* 0x0000000103167824 */ /* 0x004fe200010e0616 */
[----:B------:R-:W-:-:S04]  /*6f680*/  IADD3 R23, P2, R4, R23, RZ ;  /* 0x0000001704177210 */ /* 0x000fc80007f5e0ff */
[----:B------:R2:W-:Y:S04]  /*6f690*/  STL [R1+0x314c], R22 ;  /* 0x00314c1601007387 */ /* 0x0005e80000100800 */
[----:B------:R-:W2:Y:S04]  /*6f6a0*/  LDL.LU R5, [R1+0x3144] ;  /* 0x0031440001057983 */ /* 0x000ea80000300800 */
[----:B------:R2:W-:Y:S04]  /*6f6b0*/  STL [R1+0x3170], R23 ;  /* 0x0031701701007387 */ /* 0x0005e80000100800 */
[----:B0-----:R-:W2:Y:S04]  /*6f6c0*/  LDL.LU R6, [R1+0x317c] ;  /* 0x00317c0001067983 */ /* 0x001ea80000300800 */
        /* <DEDUP_REMOVED lines=21> */
[----:B---3--:R-:W3:Y:S04]  /*6f820*/  LDL.LU R18, [R1+0x30e8] ;  /* 0x0030e80001127983 */ /* 0x008ee80000300800 */
[----:B------:R-:W3:Y:S04]  /*6f830*/  LDL.LU R19, [R1+0x310c] ;  /* 0x00310c0001137983 */ /* 0x000ee80000300800 */
[----:B----4-:R-:W4:Y:S04]  /*6f840*/  LDL.LU R20, [R1+0x30e0] ;  /* 0x0030e00001147983 */ /* 0x010f280000300800 */
[----:B------:R-:W4:Y:S04]  /*6f850*/  LDL.LU R21, [R1+0x3104] ;  /* 0x0031040001157983 */ /* 0x000f280000300800 */
[----:B--2---:R-:W2:Y:S04]  /*6f860*/  LDL.LU R22, [R1+0x30d8] ;  /* 0x0030d80001167983 */ /* 0x004ea80000300800 */
[----:B------:R-:W2:Y:S01]  /*6f870*/  LDL.LU R23, [R1+0x30fc] ;  /* 0x0030fc0001177983 */ /* 0x000ea20000300800 */
        /* <DEDUP_REMOVED lines=54> */
[----:B------:R4:W-:Y:S01]  /*6fbe0*/  STL [R1+0x310c], R19 ;  /* 0x00310c1301007387 */ /* 0x0009e20000100800 */
[----:B------:R-:W-:-:S03]  /*6fbf0*/  IMAD.X R21, R3, 0x1, R21, P5 ;  /* 0x0000000103157824 */ /* 0x000fc600028e0615 */
[----:B------:R4:W-:Y:S01]  /*6fc00*/  STL [R1+0x30e0], R20 ;  /* 0x0030e01401007387 */ /* 0x0009e20000100800 */
[----:B--2---:R-:W-:-:S03]  /*6fc10*/  IADD3 R22, P5, R4, R22, RZ ;  /* 0x0000001604167210 */ /* 0x004fc60007fbe0ff */
[----:B0-----:R-:W2:Y:S01]  /*6fc20*/  LDL.LU R0, [R1+0x30d0] ;  /* 0x0030d00001007983 */ /* 0x001ea20000300800 */
[----:B------:R-:W-:-:S03]  /*6fc30*/  IMAD.X R23, R3, 0x1, R23, P6 ;  /* 0x0000000103177824 */ /* 0x000fc600030e0617 */
[----:B------:R0:W-:Y:S04]  /*6fc40*/  STL [R1+0x3104], R21 ;  /* 0x0031041501007387 */ /* 0x0001e80000100800 */
[----:B-1----:R-:W2:Y:S04]  /*6fc50*/  LDL.LU R2, [R1+0x30f4] ;  /* 0x0030f40001027983 */ /* 0x002ea80000300800 */
        /* <DEDUP_REMOVED lines=28> */
[----:B0-----:R-:W4:Y:S04]  /*6fe20*/  LDL.LU R21, [R1+0x3060] ;  /* 0x0030600001157983 */ /* 0x001f280000300800 */
[----:B-1----:R-:W4:Y:S04]  /*6fe30*/  LDL.LU R22, [R1+0x3084] ;  /* 0x0030840001167983 */ /* 0x002f280000300800 */
[----:B------:R-:W4:Y:S01]  /*6fe40*/  LDL.LU R23, [R1+0x3058] ;  /* 0x0030580001177983 */ /* 0x000f220000300800 */
[----:B--2---:R-:W-:Y:S01]  /*6fe50*/  IADD3 R0, P6, R4, R0, RZ ;  /* 0x0000000004007210 */ /* 0x004fe20007fde0ff */
        /* <DEDUP_REMOVED lines=54> */
[----:B------:R-:W-:-:S03]  /*701c0*/  IADD3 R21, P2, R4, R21, RZ ;  /* 0x0000001504157210 */ /* 0x000fc60007f5e0ff */
[----:B------:R4:W-:Y:S01]  /*701d0*/  STL [R1+0x308c], R20 ;  /* 0x00308c1401007387 */ /* 0x0009e20000100800 */
[----:B------:R-:W-:-:S03]  /*701e0*/  IMAD.X R22, R3, 0x1, R22, P3 ;  /* 0x0000000103167824 */ /* 0x000fc600018e0616 */
[----:B0-----:R-:W4:Y:S01]  /*701f0*/  LDL.LU R0, [R1+0x307c] ;  /* 0x00307c0001007983 */ /* 0x001f220000300800 */
[----:B------:R-:W-:-:S03]  /*70200*/  IADD3 R23, P3, R4, R23, RZ ;  /* 0x0000001704177210 */ /* 0x000fc60007f7e0ff */
[----:B------:R0:W-:Y:S04]  /*70210*/  STL [R1+0x3060], R21 ;  /* 0x0030601501007387 */ /* 0x0001e80000100800 */
[----:B-1----:R-:W4:Y:S04]  /*70220*/  LDL.LU R2, [R1+0x3050] ;  /* 0x0030500001027983 */ /* 0x002f280000300800 */
[----:B------:R1:W-:Y:S04]  /*70230*/  STL [R1+0x3084], R22 ;  /* 0x0030841601007387 */ /* 0x0003e80000100800 */
[----:B--2---:R-:W2:Y:S04]  /*70240*/  LDL.LU R5, [R1+0x3074] ;  /* 0x0030740001057983 */ /* 0x004ea80000300800 */
        /* <DEDUP_REMOVED lines=25> */
[----:B------:R-:W4:Y:S04]  /*703e0*/  LDL.LU R20, [R1+0x2fe8] ;  /* 0x002fe80001147983 */ /* 0x000f280000300800 */
[----:B0-----:R-:W4:Y:S04]  /*703f0*/  LDL.LU R21, [R1+0x300c] ;  /* 0x00300c0001157983 */ /* 0x001f280000300800 */
[----:B-1----:R-:W4:Y:S04]  /*70400*/  LDL.LU R22, [R1+0x2fe0] ;  /* 0x002fe00001167983 */ /* 0x002f280000300800 */
[----:B------:R-:W4:Y:S01]  /*70410*/  LDL.LU R23, [R1+0x3004] ;  /* 0x0030040001177983 */ /* 0x000f220000300800 */
[----:B------:R-:W-:Y:S01]  /*70420*/  IMAD.X R0, R3, 0x1, R0, P4 ;  /* 0x0000000103007824 */ /* 0x000fe200020e0600 */
[----:B------:R-:W-:-:S04]  /*70430*/  IADD3 R2, P4, R4, R2, RZ ;  /* 0x0000000204027210 */ /* 0x000fc80007f9e0ff */
[----:B------:R0:W-:Y:S01]  /*70440*/  STL [R1+0x307c], R0 ;  /* 0x00307c0001007387 */ /* 0x0001e20000100800 */
[----:B--2---:R-:W-:-:S03]  /*70450*/  IMAD.X R5, R3, 0x1, R5, P5 ;  /* 0x0000000103057824 */ /* 0x004fc600028e0605 */
        /* <DEDUP_REMOVED lines=54> */
[----:B0-----:R-:W4:Y:S01]  /*707c0*/  LDL.LU R0, [R1+0x2fd8] ;  /* 0x002fd80001007983 */ /* 0x001f220000300800 */
[----:B------:R-:W-:-:S03]  /*707d0*/  IMAD.X R23, R3, 0x1, R23, P1 ;  /* 0x0000000103177824 */ /* 0x000fc600008e0617 */
        /* <DEDUP_REMOVED lines=29> */
[----:B------:R-:W4:Y:S04]  /*709b0*/  LDL.LU R20, [R1+0x2f94] ;  /* 0x002f940001147983 */ /* 0x000f280000300800 */
[----:B0-----:R-:W4:Y:S04]  /*709c0*/  LDL.LU R21, [R1+0x2f68] ;  /* 0x002f680001157983 */ /* 0x001f280000300800 */
[----:B-1----:R-:W4:Y:S04]  /*709d0*/  LDL.LU R22, [R1+0x2f8c] ;  /* 0x002f8c0001167983 */ /* 0x002f280000300800 */
[----:B------:R-:W4:Y:S01]  /*709e0*/  LDL.LU R23, [R1+0x2f60] ;  /* 0x002f600001177983 */ /* 0x000f220000300800 */
[----:B------:R-:W-:Y:S01]  /*709f0*/  IADD3 R0, P1, R4, R0, RZ ;  /* 0x0000000004007210 */ /* 0x000fe20007f3e0ff */
[----:B------:R-:W-:-:S04]  /*70a00*/  IMAD.X R2, R3, 0x1, R2, P2 ;  /* 0x0000000103027824 */ /* 0x000fc800010e0602 */
[----:B------:R0:W-:Y:S01]  /*70a10*/  STL [R1+0x2fd8], R0 ;  /* 0x002fd80001007387 */ /* 0x0001e20000100800 */
[----:B--2---:R-:W-:-:S03]  /*70a20*/  IADD3 R5, P2, R4, R5, RZ ;  /* 0x0000000504057210 */ /* 0x004fc60007f5e0ff */
        /* <DEDUP_REMOVED lines=277> */
[----:B------:R-:W-:Y:S01]  /*71b80*/  STL [R1+0xeac], R0 ;  /* 0x000eac0001007387 */ /* 0x000fe20000100800 */
[----:B--2---:R-:W-:-:S03]  /*71b90*/  IMAD.X R5, R3, 0x1, R5, P1 ;  /* 0x0000000103057824 */ /* 0x004fc600008e0605 */
        /* <DEDUP_REMOVED lines=69> */
[----:B-1----:R-:W4:Y:S04]  /*71ff0*/  LDL.LU R248, [R1+0xe04] ;  /* 0x000e040001f87983 */ /* 0x002f280000300800 */
[----:B--2---:R-:W2:Y:S04]  /*72000*/  LDL.LU R249, [R1+0xdd8] ;  /* 0x000dd80001f97983 */ /* 0x004ea80000300800 */
        /* <DEDUP_REMOVED lines=18> */
[----:B------:R-:W-:-:S05]  /*72130*/  IADD3 R243, P3, R4, R243, RZ ;  /* 0x000000f304f37210 */ /* 0x000fca0007f7e0ff */
[----:B------:R0:W-:Y:S01]  /*72140*/  STL [R1+0xe08], R243 ;  /* 0x000e08f301007387 */ /* 0x0001e20000100800 */
[----:B------:R-:W-:-:S03]  /*72150*/  IMAD.X R244, R3, 0x1, R244, P4 ;  /* 0x0000000103f47824 */ /* 0x000fc600020e06f4 */
[----:B0-----:R0:W5:Y:S01]  /*72160*/  LDL.LU R243, [R1+0x31bc] ;  /* 0x0031bc0001f37983 */ /* 0x0011620000300800 */
[----:B------:R-:W-:-:S03]  /*72170*/  IADD3 R245, P4, R4, R245, RZ ;  /* 0x000000f504f57210 */ /* 0x000fc60007f9e0ff */
[----:B------:R1:W-:Y:S01]  /*72180*/  STL [R1+0xe2c], R244 ;  /* 0x000e2cf401007387 */ /* 0x0003e20000100800 */
[C---:B------:R-:W-:Y:S01]  /*72190*/  IMAD.X R246, R3.reuse, 0x1, R246, P5 ;  /* 0x0000000103f67824 */ /* 0x040fe200028e06f6 */
[----:B------:R-:W-:Y:S02]  /*721a0*/  IADD3 R247, P5, R4, R247, RZ ;  /* 0x000000f704f77210 */ /* 0x000fe40007fbe0ff */
[----:B-1----:R0:W5:Y:S01]  /*721b0*/  LDL.LU R244, [R1+0x31b8] ;  /* 0x0031b80001f47983 */ /* 0x0021620000300800 */
[----:B------:R-:W-:-:S03]  /*721c0*/  IMAD.X R0, R3, 0x1, R0, P6 ;  /* 0x0000000103007824 */ /* 0x000fc600030e0600 */
[----:B------:R1:W-:Y:S01]  /*721d0*/  STL [R1+0xe00], R245 ;  /* 0x000e00f501007387 */ /* 0x0003e20000100800 */
[C---:B------:R-:W-:Y:S01]  /*721e0*/  IADD3 R2, P6, R4.reuse, R2, RZ ;  /* 0x0000000204027210 */ /* 0x040fe20007fde0ff */
[----:B------:R-:W-:Y:S02]  /*721f0*/  IMAD.X R5, R3, 0x1, R5, P1 ;  /* 0x0000000103057824 */ /* 0x000fe400008e0605 */
[----:B-1----:R0:W5:Y:S01]  /*72200*/  LDL.LU R245, [R1+0x31b4] ;  /* 0x0031b40001f57983 */ /* 0x0021620000300800 */
[----:B------:R-:W-:-:S03]  /*72210*/  IADD3 R6, P1, R4, R6, RZ ;  /* 0x0000000604067210 */ /* 0x000fc60007f3e0ff */
[----:B------:R1:W-:Y:S01]  /*72220*/  STL [R1+0xe24], R246 ;  /* 0x000e24f601007387 */ /* 0x0003e20000100800 */
[C---:B------:R-:W-:Y:S01]  /*72230*/  IMAD.X R7, R3.reuse, 0x1, R7, P2 ;  /* 0x0000000103077824 */ /* 0x040fe200010e0607 */
[----:B------:R-:W-:Y:S02]  /*72240*/  IADD3 R8, P2, R4, R8, RZ ;  /* 0x0000000804087210 */ /* 0x000fe40007f5e0ff */
[----:B-1----:R0:W5:Y:S01]  /*72250*/  LDL.LU R246, [R1+0x31b0] ;  /* 0x0031b00001f67983 */ /* 0x0021620000300800 */
[----:B------:R-:W-:-:S03]  /*72260*/  IMAD.X R248, R3, 0x1, R248, P3 ;  /* 0x0000000103f87824 */ /* 0x000fc600018e06f8 */
[----:B------:R1:W-:Y:S01]  /*72270*/  STL [R1+0xdf8], R247 ;  /* 0x000df8f701007387 */ /* 0x0003e20000100800 */
[C---:B--2---:R-:W-:Y:S01]  /*72280*/  IADD3 R249, P3, R4.reuse, R249, RZ ;  /* 0x000000f904f97210 */ /* 0x044fe20007f7e0ff */
[----:B------:R-:W-:Y:S02]  /*72290*/  IMAD.X R250, R3, 0x1, R250, P4 ;  /* 0x0000000103fa7824 */ /* 0x000fe400020e06fa */
[----:B-1----:R0:W5:Y:S04]  /*722a0*/  LDL.LU R247, [R1+0x31ac] ;  /* 0x0031ac0001f77983 */ /* 0x0021680000300800 */
[----:B------:R1:W-:Y:S01]  /*722b0*/  STL [R1+0xe1c], R0 ;  /* 0x000e1c0001007387 */ /* 0x0003e20000100800 */
[----:B------:R-:W-:-:S03]  /*722c0*/  IADD3 R251, P4, R4, R251, RZ ;  /* 0x000000fb04fb7210 */ /* 0x000fc60007f9e0ff */
[----:B------:R2:W-:Y:S01]  /*722d0*/  STL [R1+0xdf0], R2 ;  /* 0x000df00201007387 */ /* 0x0005e20000100800 */
[----:B------:R-:W-:-:S03]  /*722e0*/  IMAD.X R252, R3, 0x1, R252, P5 ;  /* 0x0000000103fc7824 */ /* 0x000fc600028e06fc */
[----:B------:R0:W-:Y:S01]  /*722f0*/  STL [R1+0xe14], R5 ;  /* 0x000e140501007387 */ /* 0x0001e20000100800 */
[C---:B------:R-:W-:Y:S01]  /*72300*/  IADD3 R9, P5, R4.reuse, R9, RZ ;  /* 0x0000000904097210 */ /* 0x040fe20007fbe0ff */
[C---:B------:R-:W-:Y:S01]  /*72310*/  IMAD.X R10, R3.reuse, 0x1, R10, P6 ;  /* 0x00000001030a7824 */ /* 0x040fe200030e060a */
[----:B-1----:R-:W1:Y:S01]  /*72320*/  LDC R0, c[0x0][0x238] ;  /* 0x00008e00ff007b82 */ /* 0x002e620000000800 */
[----:B------:R0:W-:Y:S04]  /*72330*/  STL [R1+0xde8], R6 ;  /* 0x000de80601007387 */ /* 0x0001e80000100800 */
[----:B------:R0:W-:Y:S01]  /*72340*/  STL [R1+0xe0c], R7 ;  /* 0x000e0c0701007387 */ /* 0x0001e20000100800 */
[C---:B---3--:R-:W-:Y:S01]  /*72350*/  IADD3 R11, P6, R4.reuse, R11, RZ ;  /* 0x0000000b040b7210 */ /* 0x048fe20007fde0ff */
[----:B------:R-:W-:Y:S01]  /*72360*/  IMAD.X R12, R3, 0x1, R12, P1 ;  /* 0x00000001030c7824 */ /* 0x000fe200008e060c */
[----:B--2---:R-:W2:Y:S01]  /*72370*/  LDC R2, c[0x0][0x238] ;  /* 0x00008e00ff027b82 */ /* 0x004ea20000000800 */
[----:B------:R0:W-:Y:S04]  /*72380*/  STL [R1+0xde0], R8 ;  /* 0x000de00801007387 */ /* 0x0001e80000100800 */
        /* <DEDUP_REMOVED lines=22> */
[----:B------:R0:W-:Y:S04]  /*724f0*/  STL [R1+0xdb0], R15 ;  /* 0x000db00f01007387 */ /* 0x0001e80000100800 */
[----:B------:R0:W-:Y:S04]  /*72500*/  STL [R1+0xdd4], R16 ;  /* 0x000dd41001007387 */ /* 0x0001e80000100800 */
[----:B------:R0:W-:Y:S04]  /*72510*/  STL [R1+0xda8], R17 ;  /* 0x000da81101007387 */ /* 0x0001e80000100800 */
[----:B------:R0:W-:Y:S04]  /*72520*/  STL [R1+0xdcc], R18 ;  /* 0x000dcc1201007387 */ /* 0x0001e80000100800 */
[----:B------:R0:W-:Y:S04]  /*72530*/  STL [R1+0xdc4], R19 ;  /* 0x000dc41301007387 */ /* 0x0001e80000100800 */
[----:B------:R0:W-:Y:S04]  /*72540*/  STL [R1+0xdbc], R20 ;  /* 0x000dbc1401007387 */ /* 0x0001e80000100800 */
[----:B------:R0:W-:Y:S04]  /*72550*/  STL [R1+0xda4], R23 ;  /* 0x000da41701007387 */ /* 0x0001e80000100800 */
[----:B------:R0:W-:Y:S04]  /*72560*/  STL [R1+0xdb4], R21 ;  /* 0x000db41501007387 */ /* 0x0001e80000100800 */
[----:B------:R0:W-:Y:S01]  /*72570*/  STL [R1+0xdac], R22 ;  /* 0x000dac1601007387 */ /* 0x0001e20000100800 */
[----:B-1----:R-:W-:-:S02]  /*72580*/  IMAD.SHL.U32 R0, R0, 0x100, RZ ;  /* 0x0000010000007824 */ /* 0x002fc400078e00ff */
[----:B--2---:R-:W-:-:S03]  /*72590*/  IMAD.SHL.U32 R2, R2, 0x100, RZ ;  /* 0x0000010002027824 */ /* 0x004fc600078e00ff */
[----:B------:R-:W-:Y:S01]  /*725a0*/  SHF.R.S32.HI R0, RZ, 0x1f, R0 ;  /* 0x0000001fff007819 */ /* 0x000fe20000011400 */
[----:B------:R-:W-:Y:S06]  /*725b0*/  @P0 BRA `(.L_x_2) ;  /* 0xfffffa90008c0947 */ /* 0x000fec000383ffff */
.L_x_1:
[----:B------:R1:W-:Y:S04]  /*725c0*/  STL [R1+0x31b8], R52 ;  /* 0x0031b83401007387 */ /* 0x0003e80000100800 */
[----:B0-----:R-:W2:Y:S04]  /*725d0*/  LDL.LU R9, [R1+0x4] ;  /* 0x0000040001097983 */ /* 0x001ea80000300800 */
[----:B-1----:R-:W2:Y:S04]  /*725e0*/  LDL.LU R52, [R1] ;  /* 0x0000000001347983 */ /* 0x002ea80000300800 */
[----:B------:R0:W-:Y:S04]  /*725f0*/  STL [R1+0x31b4], R53 ;  /* 0x0031b43501007387 */ /* 0x0001e80000100800 */
[----:B0-----:R-:W3:Y:S04]  /*72600*/  LDL.LU R53, [R1+0x8] ;  /* 0x0000080001357983 */ /* 0x001ee80000300800 */
[----:B------:R-:W3:Y:S04]  /*72610*/  LDL.LU R7, [R1+0xc] ;  /* 0x00000c0001077983 */ /* 0x000ee80000300800 */
[----:B------:R0:W-:Y:S04]  /*72620*/  STL [R1+0x31b0], R54 ;  /* 0x0031b03601007387 */ /* 0x0001e80000100800 */
[----:B0-----:R-:W4:Y:S04]  /*72630*/  LDL.LU R54, [R1+0x10] ;  /* 0x0000100001367983 */ /* 0x001f280000300800 */
[----:B------:R-:W4:Y:S04]  /*72640*/  LDL.LU R5, [R1+0x14] ;  /* 0x0000140001057983 */ /* 0x000f280000300800 */
[----:B------:R0:W-:Y:S04]  /*72650*/  STL [R1+0x31ac], R55 ;  /* 0x0031ac3701007387 */ /* 0x0001e80000100800 */
[----:B0-----:R-:W4:Y:S04]  /*72660*/  LDL.LU R55, [R1+0x18] ;  /* 0x0000180001377983 */ /* 0x001f280000300800 */
        /* <DEDUP_REMOVED lines=25> */
[----:B--2---:R-:W-:-:S03]  /*72800*/  F2FP.SATFINITE.E4M3.F32.PACK_AB_MERGE_C R9, R9, R52, RZ ;  /* 0x000000340909723e */ /* 0x004fc600048070ff */
[----:B------:R-:W2:Y:S01]  /*72810*/  LDL.LU R52, [R1+0x31b8] ;  /* 0x0031b80001347983 */ /* 0x000ea20000300800 */
[----:B---3--:R-:W-:-:S03]  /*72820*/  F2FP.SATFINITE.E4M3.F32.PACK_AB_MERGE_C R7, R7, R53, RZ ;  /* 0x000000350707723e */ /* 0x008fc600048070ff */
[----:B------:R-:W2:Y:S01]  /*72830*/  LDL.LU R53, [R1+0x31b4] ;  /* 0x0031b40001357983 */ /* 0x000ea20000300800 */
[----:B----4-:R-:W-:-:S03]  /*72840*/  F2FP.SATFINITE.E4M3.F32.PACK_AB_MERGE_C R5, R5, R54, RZ ;  /* 0x000000360505723e */ /* 0x010fc600048070ff */
[----:B------:R-:W3:Y:S01]  /*72850*/  LDL.LU R54, [R1+0x31b0] ;  /* 0x0031b00001367983 */ /* 0x000ee20000300800 */
[----:B------:R-:W-:-:S03]  /*72860*/  F2FP.SATFINITE.E4M3.F32.PACK_AB_MERGE_C R3, R3, R55, RZ ;  /* 0x000000370303723e */ /* 0x000fc600048070ff */
[----:B------:R-:W3:Y:S01]  /*72870*/  LDL.LU R55, [R1+0x31ac] ;  /* 0x0031ac0001377983 */ /* 0x000ee20000300800 */
[----:B------:R-:W-:Y:S02]  /*72880*/  F2FP.SATFINITE.E4M3.F32.PACK_AB_MERGE_C R218, R219, R218, RZ ;  /* 0x000000dadbda723e */ /* 0x000fe400048070ff */
[----:B------:R-:W-:Y:S02]  /*72890*/  F2FP.SATFINITE.E4M3.F32.PACK_AB_MERGE_C R154, R155, R154, RZ ;  /* 0x0000009a9b9a723e */ /* 0x000fe400048070ff */
[----:B------:R-:W-:Y:S01]  /*728a0*/  F2FP.SATFINITE.E4M3.F32.PACK_AB_MERGE_C R90, R91, R90, RZ ;  /* 0x0000005a5b5a723e */ /* 0x000fe200048070ff */
[----:B------:R-:W0:Y:S01]  /*728b0*/  LDC R155, c[0x0][0x244] ;  /* 0x00009100ff9b7b82 */ /* 0x000e220000000800 */
[----:B------:R-:W-:Y:S02]  /*728c0*/  F2FP.SATFINITE.E4M3.F32.PACK_AB_MERGE_C R28, R29, R28, RZ ;  /* 0x0000001c1d1c723e */ /* 0x000fe400048070ff */
[----:B------:R-:W-:Y:S02]  /*728d0*/  F2FP.SATFINITE.E4M3.F32.PACK_AB_MERGE_C R0, R0, R2, RZ ;  /* 0x000000020000723e */ /* 0x000fe400048070ff */
[----:B------:R-:W-:-:S02]  /*728e0*/  F2FP.SATFINITE.E4M3.F32.PACK_AB_MERGE_C R220, R221, R220, RZ ;  /* 0x000000dcdddc723e */ /* 0x000fc400048070ff */
[----:B------:R-:W-:Y:S02]  /*728f0*/  F2FP.SATFINITE.E4M3.F32.PACK_AB_MERGE_C R156, R157, R156, RZ ;  /* 0x0000009c9d9c723e */ /* 0x000fe400048070ff */
[----:B------:R-:W-:Y:S01]  /*72900*/  F2FP.SATFINITE.E4M3.F32.PACK_AB_MERGE_C R92, R93, R92, RZ ;  /* 0x0000005c5d5c723e */ /* 0x000fe200048070ff */
[----:B------:R-:W1:Y:S01]  /*72910*/  LDC R157, c[0x0][0x244] ;  /* 0x00009100ff9d7b82 */ /* 0x000e620000000800 */
[----:B------:R-:W-:Y:S02]  /*72920*/  F2FP.SATFINITE.E4M3.F32.PACK_AB_MERGE_C R194, R195, R194, RZ ;  /* 0x000000c2c3c2723e */ /* 0x000fe400048070ff */
[----:B------:R-:W-:Y:S02]  /*72930*/  F2FP.SATFINITE.E4M3.F32.PACK_AB_MERGE_C R130, R131, R130, RZ ;  /* 0x000000828382723e */ /* 0x000fe400048070ff */
[----:B------:R-:W-:Y:S02]  /*72940*/  F2FP.SATFINITE.E4M3.F32.PACK_AB_MERGE_C R30, R31, R30, RZ ;  /* 0x0000001e1f1e723e */ /* 0x000fe400048070ff */
[----:B------:R-:W-:-:S02]  /*72950*/  F2FP.SATFINITE.E4M3.F32.PACK_AB_MERGE_C R46, R47, R46, RZ ;  /* 0x0000002e2f2e723e */ /* 0x000fc400048070ff */
[----:B------:R-:W-:Y:S02]  /*72960*/  F2FP.SATFINITE.E4M3.F32.PACK_AB_MERGE_C R36, R37, R36, RZ ;  /* 0x000000242524723e */ /* 0x000fe400048070ff */
[----:B------:R-:W-:Y:S02]  /*72970*/  F2FP.SATFINITE.E4M3.F32.PACK_AB_MERGE_C R224, R225, R224, RZ ;  /* 0x000000e0e1e0723e */ /* 0x000fe400048070ff */
        /* <DEDUP_REMOVED lines=25> */
[----:B------:R-:W-:Y:S01]  /*72b10*/  F2FP.SATFINITE.E4M3.F32.PACK_AB_MERGE_C R14, R14, R19, RZ ;  /* 0x000000130e0e723e */ /* 0x000fe200048070ff */
[----:B------:R-:W4:Y:S01]  /*72b20*/  S2R R249, SR_CgaCtaId ;  /* 0x0000000000f97919 */ /* 0x000f220000008800 */
[----:B------:R-:W-:Y:S01]  /*72b30*/  LOP3.LUT R218, R218, 0xffff, RZ, 0xc0, !PT ;  /* 0x0000ffffdada7812 */ /* 0x000fe200078ec0ff */
[----:B------:R-:W1:Y:S01]  /*72b40*/  LDC R237, c[0x0][0x244] ;  /* 0x00009100ffed7b82 */ /* 0x000e620000000800 */
[----:B------:R-:W-:Y:S01]  /*72b50*/  F2FP.SATFINITE.E4M3.F32.PACK_AB_MERGE_C R11, R11, R22, RZ ;  /* 0x000000160b0b723e */ /* 0x000fe200048070ff */
[----:B------:R-:W2:Y:S01]  /*72b60*/  LDL.LU R19, [R1+0x31a8] ;  /* 0x0031a80001137983 */ /* 0x000ea20000300800 */
[----:B------:R-:W-:-:S02]  /*72b70*/  F2FP.SATFINITE.E4M3.F32.PACK_AB_MERGE_C R112, R113, R112, RZ ;  /* 0x000000707170723e */ /* 0x000fc400048070ff */
[----:B------:R-:W-:Y:S02]  /*72b80*/  F2FP.SATFINITE.E4M3.F32.PACK_AB_MERGE_C R15, R15, R18, RZ ;  /* 0x000000120f0f723e */ /* 0x000fe400048070ff */
[----:B------:R-:W0:Y:S01]  /*72b90*/  S2R R18, SR_TID.X ;  /* 0x0000000000127919 */ /* 0x000e220000002100 */
[----:B------:R-:W-:Y:S02]  /*72ba0*/  LOP3.LUT R29, R154, 0xffff, RZ, 0xc0, !PT ;  /* 0x0000ffff9a1d7812 */ /* 0x000fe400078ec0ff */
[----:B------:R-:W-:Y:S02]  /*72bb0*/  LOP3.LUT R90, R90, 0xffff, RZ, 0xc0, !PT ;  /* 0x0000ffff5a5a7812 */ /* 0x000fe400078ec0ff */
[----:B------:R-:W-:Y:S02]  /*72bc0*/  F2FP.SATFINITE.E4M3.F32.PACK_AB_MERGE_C R2, R251, R252, RZ ;  /* 0x000000fcfb02723e */ /* 0x000fe400048070ff */
[----:B------:R-:W-:Y:S02]  /*72bd0*/  F2FP.SATFINITE.E4M3.F32.PACK_AB_MERGE_C R16, R16, R17, RZ ;  /* 0x000000111010723e */ /* 0x000fe400048070ff */
[----:B------:R-:W-:-:S02]  /*72be0*/  F2FP.SATFINITE.E4M3.F32.PACK_AB_MERGE_C R17, R57, R56, RZ ;  /* 0x000000383911723e */ /* 0x000fc400048070ff */
[----:B------:R-:W-:Y:S02]  /*72bf0*/  F2FP.SATFINITE.E4M3.F32.PACK_AB_MERGE_C R57, R83, R82, RZ ;  /* 0x000000525339723e */ /* 0x000fe400048070ff */
[----:B------:R-:W-:Y:S02]  /*72c00*/  PRMT R82, R90, 0x3340, R1 ;  /* 0x000033405a527816 */ /* 0x000fe40000000001 */
[----:B------:R-:W-:Y:S02]  /*72c10*/  PRMT R31, R218, 0x3340, R29 ;  /* 0x00003340da1f7816 */ /* 0x000fe4000000001d */
[----:B------:R-:W-:Y:S02]  /*72c20*/  LOP3.LUT R220, R220, 0xffff, RZ, 0xc0, !PT ;  /* 0x0000ffffdcdc7812 */ /* 0x000fe400078ec0ff */
[----:B------:R-:W-:Y:S02]  /*72c30*/  LOP3.LUT R47, R156, 0xffff, RZ, 0xc0, !PT ;  /* 0x0000ffff9c2f7812 */ /* 0x000fe400078ec0ff */
[----:B------:R-:W-:-:S02]  /*72c40*/  LOP3.LUT R92, R92, 0xffff, RZ, 0xc0, !PT ;  /* 0x0000ffff5c5c7812 */ /* 0x000fc400078ec0ff */
[----:B------:R-:W-:Y:S02]  /*72c50*/  LOP3.LUT R37, R2, 0xffff, RZ, 0xc0, !PT ;  /* 0x0000ffff02257812 */ /* 0x000fe400078ec0ff */
[----:B------:R-:W-:Y:S02]  /*72c60*/  LOP3.LUT R194, R194, 0xffff, RZ, 0xc0, !PT ;  /* 0x0000ffffc2c27812 */ /* 0x000fe400078ec0ff */
[----:B------:R-:W-:Y:S02]  /*72c70*/  LOP3.LUT R130, R130, 0xffff, RZ, 0xc0, !PT ;  /* 0x0000ffff82827812 */ /* 0x000fe400078ec0ff */
[----:B------:R-:W-:Y:S02]  /*72c80*/  LOP3.LUT R35, R0, 0xffff, RZ, 0xc0, !PT ;  /* 0x0000ffff00237812 */ /* 0x000fe400078ec0ff */
[----:B------:R-:W-:Y:S02]  /*72c90*/  PRMT R31, R31, 0x5410, R82 ;  /* 0x000054101f1f7816 */ /* 0x000fe40000000052 */
[----:B------:R-:W-:-:S02]  /*72ca0*/  PRMT R0, R92, 0x3340, R1 ;  /* 0x000033405c007816 */ /* 0x000fc40000000001 */
[----:B------:R-:W-:Y:S02]  /*72cb0*/  PRMT R43, R220, 0x3340, R47 ;  /* 0x00003340dc2b7816 */ /* 0x000fe4000000002f */
        /* <DEDUP_REMOVED lines=8> */
[----:B------:R-:W-:Y:S02]  /*72d40*/  PRMT R43, R43, 0x5410, R0 ;  /* 0x000054102b2b7816 */ /* 0x000fe40000000000 */
[----:B------:R-:W-:Y:S02]  /*72d50*/  LOP3.LUT R69, R4, 0xffff, RZ, 0xc0, !PT ;  /* 0x0000ffff04457812 */ /* 0x000fe400078ec0ff */
[----:B------:R-:W-:-:S02]  /*72d60*/  PRMT R0, R45, 0x5410, R82 ;  /* 0x000054102d007816 */ /* 0x000fc40000000052 */
[----:B------:R-:W-:Y:S02]  /*72d70*/  PRMT R4, R96, 0x3340, R1 ;  /* 0x0000334060047816 */ /* 0x000fe40000000001 */
[----:B------:R-:W-:Y:S02]  /*72d80*/  PRMT R49, R224, 0x3340, R75 ;  /* 0x00003340e0317816 */ /* 0x000fe4000000004b */
[----:B------:R-:W-:Y:S02]  /*72d90*/  PRMT R82, R134, 0x3340, R1 ;  /* 0x0000334086527816 */ /* 0x000fe40000000001 */
[----:B------:R-:W-:Y:S02]  /*72da0*/  PRMT R45, R71, 0x3340, R198 ;  /* 0x00003340472d7816 */ /* 0x000fe400000000c6 */
[----:B------:R-:W-:Y:S02]  /*72db0*/  LOP3.LUT R230, R230, 0xffff, RZ, 0xc0, !PT ;  /* 0x0000ffffe6e67812 */ /* 0x000fe400078ec0ff */
[----:B------:R-:W-:-:S02]  /*72dc0*/  LOP3.LUT R103, R166, 0xffff, RZ, 0xc0, !PT ;  /* 0x0000ffffa6677812 */ /* 0x000fc400078ec0ff */
[----:B------:R-:W-:Y:S02]  /*72dd0*/  LOP3.LUT R102, R102, 0xffff, RZ, 0xc0, !PT ;  /* 0x0000ffff66667812 */ /* 0x000fe400078ec0ff */
[----:B------:R-:W-:Y:S02]  /*72de0*/  PRMT R49, R49, 0x5410, R4 ;  /* 0x0000541031317816 */ /* 0x000fe40000000004 */
[----:B------:R-:W-:Y:S02]  /*72df0*/  PRMT R4, R45, 0x5410, R82 ;  /* 0x000054102d047816 */ /* 0x000fe40000000052 */
[----:B------:R-:W-:Y:S02]  /*72e00*/  PRMT R82, R102, 0x3340, R1 ;  /* 0x0000334066527816 */ /* 0x000fe40000000001 */
[----:B------:R-:W-:Y:S02]  /*72e10*/  PRMT R61, R230, 0x3340, R103 ;  /* 0x00003340e63d7816 */ /* 0x000fe40000000067 */
[----:B------:R-:W-:-:S02]  /*72e20*/  LOP3.LUT R234, R234, 0xffff, RZ, 0xc0, !PT ;  /* 0x0000ffffeaea7812 */ /* 0x000fc400078ec0ff */
[----:B------:R-:W-:Y:S02]  /*72e30*/  LOP3.LUT R109, R170, 0xffff, RZ, 0xc0, !PT ;  /* 0x0000ffffaa6d7812 */ /* 0x000fe400078ec0ff */
[----:B------:R-:W-:Y:S02]  /*72e40*/  LOP3.LUT R106, R106, 0xffff, RZ, 0xc0, !PT ;  /* 0x0000ffff6a6a7812 */ /* 0x000fe400078ec0ff */
[----:B------:R-:W-:Y:S02]  /*72e50*/  PRMT R61, R61, 0x5410, R82 ;  /* 0x000054103d3d7816 */ /* 0x000fe40000000052 */
[----:B------:R-:W-:Y:S02]  /*72e60*/  PRMT R82, R106, 0x3340, R1 ;  /* 0x000033406a527816 */ /* 0x000fe40000000001 */
[----:B------:R-:W-:Y:S02]  /*72e70*/  PRMT R73, R234, 0x3340, R109 ;  /* 0x00003340ea497816 */ /* 0x000fe4000000006d */
[----:B------:R-:W-:-:S02]  /*72e80*/  MOV R248, 0x400 ;  /* 0x0000040000f87802 */ /* 0x000fc40000000f00 */
[----:B------:R-:W-:Y:S02]  /*72e90*/  LOP3.LUT R236, R236, 0xffff, RZ, 0xc0, !PT ;  /* 0x0000ffffecec7812 */ /* 0x000fe400078ec0ff */
[----:B------:R-:W-:Y:S02]  /*72ea0*/  LOP3.LUT R113, R172, 0xffff, RZ, 0xc0, !PT ;  /* 0x0000ffffac717812 */ /* 0x000fe400078ec0ff */
[----:B------:R-:W-:Y:S02]  /*72eb0*/  LOP3.LUT R108, R108, 0xffff, RZ, 0xc0, !PT ;  /* 0x0000ffff6c6c7812 */ /* 0x000fe400078ec0ff */
[----:B------:R-:W-:Y:S02]  /*72ec0*/  F2FP.SATFINITE.E4M3.F32.PACK_AB_MERGE_C R240, R241, R240, RZ ;  /* 0x000000f0f1f0723e */ /* 0x000fe400048070ff */
[----:B------:R-:W-:Y:S02]  /*72ed0*/  F2FP.SATFINITE.E4M3.F32.PACK_AB_MERGE_C R176, R177, R176, RZ ;  /* 0x000000b0b1b0723e */ /* 0x000fe400048070ff */
[----:B------:R-:W-:-:S02]  /*72ee0*/  F2FP.SATFINITE.E4M3.F32.PACK_AB_MERGE_C R184, R185, R184, RZ ;  /* 0x000000b8b9b8723e */ /* 0x000fc400048070ff */
[----:B------:R-:W-:Y:S02]  /*72ef0*/  F2FP.SATFINITE.E4M3.F32.PACK_AB_MERGE_C R120, R121, R120, RZ ;  /* 0x000000787978723e */ /* 0x000fe400048070ff */
[----:B------:R-:W-:Y:S02]  /*72f00*/  F2FP.SATFINITE.E4M3.F32.PACK_AB_MERGE_C R76, R77, R76, RZ ;  /* 0x0000004c4d4c723e */ /* 0x000fe400048070ff */
[----:B------:R-:W-:Y:S02]  /*72f10*/  F2FP.SATFINITE.E4M3.F32.PACK_AB_MERGE_C R26, R27, R26, RZ ;  /* 0x0000001a1b1a723e */ /* 0x000fe400048070ff */
[----:B------:R-:W-:Y:S02]  /*72f20*/  PRMT R73, R73, 0x5410, R82 ;  /* 0x0000541049497816 */ /* 0x000fe40000000052 */
[----:B------:R-:W-:Y:S02]  /*72f30*/  F2FP.SATFINITE.E4M3.F32.PACK_AB_MERGE_C R186, R187, R186, RZ ;  /* 0x000000babbba723e */ /* 0x000fe400048070ff */
[----:B------:R-:W-:-:S02]  /*72f40*/  F2FP.SATFINITE.E4M3.F32.PACK_AB_MERGE_C R122, R123, R122, RZ ;  /* 0x0000007a7b7a723e */ /* 0x000fc400048070ff */
[----:B------:R-:W-:Y:S02]  /*72f50*/  F2FP.SATFINITE.E4M3.F32.PACK_AB_MERGE_C R118, R119, R118, RZ ;  /* 0x000000767776723e */ /* 0x000fe400048070ff */
[----:B0-----:R-:W-:Y:S02]  /*72f60*/  LOP3.LUT R27, R18, 0x7f, RZ, 0xc0, !PT ;  /* 0x0000007f121b7812 */ /* 0x001fe400078ec0ff */
[----:B----4-:R-:W-:Y:S02]  /*72f70*/  LEA R248, R249, R248, 0x18 ;  /* 0x000000f8f9f87211 */ /* 0x010fe400078ec0ff */
[----:B------:R-:W-:Y:S02]  /*72f80*/  PRMT R82, R108, 0x3340, R1 ;  /* 0x000033406c527816 */ /* 0x000fe40000000001 */
[----:B------:R-:W-:Y:S02]  /*72f90*/  PRMT R77, R236, 0x3340, R113 ;  /* 0x00003340ec4d7816 */ /* 0x000fe40000000071 */
[----:B------:R-:W-:-:S02]  /*72fa0*/  LOP3.LUT R240, R240, 0xffff, RZ, 0xc0, !PT ;  /* 0x0000fffff0f07812 */ /* 0x000fc400078ec0ff */
[----:B------:R-:W-:Y:S02]  /*72fb0*/  LOP3.LUT R119, R176, 0xffff, RZ, 0xc0, !PT ;  /* 0x0000ffffb0777812 */ /* 0x000fe400078ec0ff */
[----:B------:R-:W-:Y:S02]  /*72fc0*/  LOP3.LUT R112, R112, 0xffff, RZ, 0xc0, !PT ;  /* 0x0000ffff70707812 */ /* 0x000fe400078ec0ff */
[----:B------:R-:W-:Y:S02]  /*72fd0*/  F2FP.SATFINITE.E4M3.F32.PACK_AB_MERGE_C R216, R217, R216, RZ ;  /* 0x000000d8d9d8723e */ /* 0x000fe400048070ff */
[----:B-----5:R-:W-:Y:S02]  /*72fe0*/  F2FP.SATFINITE.E4M3.F32.PACK_AB_MERGE_C R244, R245, R244, RZ ;  /* 0x000000f4f5f4723e */ /* 0x020fe400048070ff */
[----:B------:R-:W-:Y:S02]  /*72ff0*/  F2FP.SATFINITE.E4M3.F32.PACK_AB_MERGE_C R152, R153, R152, RZ ;  /* 0x000000989998723e */ /* 0x000fe400048070ff */
[----:B------:R-:W-:-:S02]  /*73000*/  F2FP.SATFINITE.E4M3.F32.PACK_AB_MERGE_C R180, R181, R180, RZ ;  /* 0x000000b4b5b4723e */ /* 0x000fc400048070ff */
[----:B------:R-:W-:Y:S02]  /*73010*/  F2FP.SATFINITE.E4M3.F32.PACK_AB_MERGE_C R116, R117, R116, RZ ;  /* 0x000000747574723e */ /* 0x000fe400048070ff */
[----:B------:R-:W-:Y:S02]  /*73020*/  F2FP.SATFINITE.E4M3.F32.PACK_AB_MERGE_C R12, R12, R21, RZ ;  /* 0x000000150c0c723e */ /* 0x000fe400048070ff */
[----:B------:R-:W-:Y:S02]  /*73030*/  LOP3.LUT R184, R184, 0xffff, RZ, 0xc0, !PT ;  /* 0x0000ffffb8b87812 */ /* 0x000fe400078ec0ff */
[----:B------:R-:W-:Y:S02]  /*73040*/  LOP3.LUT R120, R120, 0xffff, RZ, 0xc0, !PT ;  /* 0x0000ffff78787812 */ /* 0x000fe400078ec0ff */
[----:B------:R-:W-:Y:S02]  /*73050*/  LOP3.LUT R186, R186, 0xffff, RZ, 0xc0, !PT ;  /* 0x0000ffffbaba7812 */ /* 0x000fe400078ec0ff */
[----:B------:R-:W-:-:S02]  /*73060*/  LOP3.LUT R122, R122, 0xffff, RZ, 0xc0, !PT ;  /* 0x0000ffff7a7a7812 */ /* 0x000fc400078ec0ff */
[----:B------:R-:W-:Y:S02]  /*73070*/  PRMT R77, R77, 0x5410, R82 ;  /* 0x000054104d4d7816 */ /* 0x000fe40000000052 */
[----:B------:R-:W-:Y:S02]  /*73080*/  F2FP.SATFINITE.E4M3.F32.PACK_AB_MERGE_C R88, R89, R88, RZ ;  /* 0x000000585958723e */ /* 0x000fe400048070ff */
[----:B------:R-:W-:Y:S02]  /*73090*/  PRMT R82, R112, 0x3340, R1 ;  /* 0x0000334070527816 */ /* 0x000fe40000000001 */
[----:B------:R-:W-:Y:S02]  /*730a0*/  PRMT R93, R240, 0x3340, R119 ;  /* 0x00003340f05d7816 */ /* 0x000fe40000000077 */
[----:B------:R-:W-:Y:S02]  /*730b0*/  F2FP.SATFINITE.E4M3.F32.PACK_AB_MERGE_C R10, R10, R23, RZ ;  /* 0x000000170a0a723e */ /* 0x000fe400048070ff */
[----:B------:R-:W-:-:S02]  /*730c0*/  F2FP.SATFINITE.E4M3.F32.PACK_AB_MERGE_C R13, R13, R20, RZ ;  /* 0x000000140d0d723e */ /* 0x000fc400048070ff */
[----:B------:R-:W-:Y:S02]  /*730d0*/  LOP3.LUT R216, R216, 0xffff, RZ, 0xc0, !PT ;  /* 0x0000ffffd8d87812 */ /* 0x000fe400078ec0ff */
[----:B------:R-:W-:Y:S02]  /*730e0*/  LOP3.LUT R244, R244, 0xffff, RZ, 0xc0, !PT ;  /* 0x0000fffff4f47812 */ /* 0x000fe400078ec0ff */
[----:B------:R-:W-:Y:S02]  /*730f0*/  LOP3.LUT R123, R180, 0xffff, RZ, 0xc0, !PT ;  /* 0x0000ffffb47b7812 */ /* 0x000fe400078ec0ff */
[----:B------:R-:W-:Y:S02]  /*73100*/  LOP3.LUT R116, R116, 0xffff, RZ, 0xc0, !PT ;  /* 0x0000ffff74747812 */ /* 0x000fe400078ec0ff */
[----:B------:R-:W-:Y:S02]  /*73110*/  F2FP.SATFINITE.E4M3.F32.PACK_AB_MERGE_C R188, R189, R188, RZ ;  /* 0x000000bcbdbc723e */ /* 0x000fe400048070ff */
[----:B------:R-:W-:-:S02]  /*73120*/  F2FP.SATFINITE.E4M3.F32.PACK_AB_MERGE_C R56, R81, R80, RZ ;  /* 0x000000505138723e */ /* 0x000fc400048070ff */
[----:B------:R-:W-:Y:S02]  /*73130*/  F2FP.SATFINITE.E4M3.F32.PACK_AB_MERGE_C R84, R85, R84, RZ ;  /* 0x000000545554723e */ /* 0x000fe400048070ff */
[----:B------:R-:W-:Y:S02]  /*73140*/  F2FP.SATFINITE.E4M3.F32.PACK_AB_MERGE_C R24, R25, R24, RZ ;  /* 0x000000181918723e */ /* 0x000fe400048070ff */
[--C-:B------:R-:W-:Y:S02]  /*73150*/  PRMT R23, R120, 0x3340, R1.reuse ;  /* 0x0000334078177816 */ /* 0x100fe40000000001 */
[----:B------:R-:W-:Y:S02]  /*73160*/  PRMT R80, R122, 0x3340, R1 ;  /* 0x000033407a507816 */ /* 0x000fe40000000001 */
[----:B------:R-:W-:Y:S02]  /*73170*/  F2FP.SATFINITE.E4M3.F32.PACK_AB_MERGE_C R94, R95, R94, RZ ;  /* 0x0000005e5f5e723e */ /* 0x000fe400048070ff */
[----:B------:R-:W-:-:S02]  /*73180*/  F2FP.SATFINITE.E4M3.F32.PACK_AB_MERGE_C R32, R33, R32, RZ ;  /* 0x000000202120723e */ /* 0x000fc400048070ff */
[----:B------:R-:W-:Y:S02]  /*73190*/  LOP3.LUT R88, R88, 0xffff, RZ, 0xc0, !PT ;  /* 0x0000ffff58587812 */ /* 0x000fe400078ec0ff */
[----:B------:R-:W-:Y:S02]  /*731a0*/  PRMT R93, R93, 0x5410, R82 ;  /* 0x000054105d5d7816 */ /* 0x000fe40000000052 */
[----:B------:R-:W-:Y:S02]  /*731b0*/  PRMT R82, R116, 0x3340, R1 ;  /* 0x0000334074527816 */ /* 0x000fe40000000001 */
[----:B------:R-:W-:Y:S02]  /*731c0*/  PRMT R95, R244, 0x3340, R123 ;  /* 0x00003340f45f7816 */ /* 0x000fe4000000007b */
[----:B------:R-:W-:Y:S02]  /*731d0*/  LOP3.LUT R5, R5, 0xffff, RZ, 0xc0, !PT ;  /* 0x0000ffff05057812 */ /* 0x000fe400078ec0ff */
[----:B------:R-:W-:-:S02]  /*731e0*/  LOP3.LUT R188, R188, 0xffff, RZ, 0xc0, !PT ;  /* 0x0000ffffbcbc7812 */ /* 0x000fc400078ec0ff */
[----:B------:R-:W-:Y:S02]  /*731f0*/  F2FP.SATFINITE.E4M3.F32.PACK_AB_MERGE_C R190, R191, R190, RZ ;  /* 0x000000bebfbe723e */ /* 0x000fe400048070ff */
[----:B------:R-:W-:Y:S02]  /*73200*/  PRMT R95, R95, 0x5410, R82 ;  /* 0x000054105f5f7816 */ /* 0x000fe40000000052 */
[----:B------:R-:W-:Y:S02]  /*73210*/  SHF.R.U32.HI R90, RZ, 0x8, R90 ;  /* 0x00000008ff5a7819 */ /* 0x000fe4000001165a */
[----:B------:R-:W-:Y:S02]  /*73220*/  LOP3.LUT R3, R3, 0xffff, RZ, 0xc0, !PT ;  /* 0x0000ffff03037812 */ /* 0x000fe400078ec0ff */
[----:B------:R-:W-:Y:S02]  /*73230*/  LOP3.LUT R190, R190, 0xffff, RZ, 0xc0, !PT ;  /* 0x0000ffffbebe7812 */ /* 0x000fe400078ec0ff */
[----:B------:R-:W-:-:S02]  /*73240*/  F2FP.SATFINITE.E4M3.F32.PACK_AB_MERGE_C R192, R193, R192, RZ ;  /* 0x000000c0c1c0723e */ /* 0x000fc400048070ff */
[----:B------:R-:W-:Y:S02]  /*73250*/  SHF.R.U32.HI R122, RZ, 0x8, R122 ;  /* 0x00000008ff7a7819 */ /* 0x000fe4000001167a */
[----:B------:R-:W-:Y:S02]  /*73260*/  LOP3.LUT R90, R90, 0xffff, RZ, 0xc0, !PT ;  /* 0x0000ffff5a5a7812 */ /* 0x000fe400078ec0ff */
[----:B------:R-:W-:Y:S02]  /*73270*/  LOP3.LUT R94, R94, 0xffff, RZ, 0xc0, !PT ;  /* 0x0000ffff5e5e7812 */ /* 0x000fe400078ec0ff */
[----:B------:R-:W-:Y:S02]  /*73280*/  F2FP.SATFINITE.E4M3.F32.PACK_AB_MERGE_C R222, R223, R222, RZ ;  /* 0x000000dedfde723e */ /* 0x000fe400048070ff */
[----:B------:R-:W-:Y:S02]  /*73290*/  F2FP.SATFINITE.E4M3.F32.PACK_AB_MERGE_C R158, R159, R158, RZ ;  /* 0x0000009e9f9e723e */ /* 0x000fe400048070ff */
[----:B------:R-:W-:-:S02]  /*732a0*/  LOP3.LUT R192, R192, 0xffff, RZ, 0xc0, !PT ;  /* 0x0000ffffc0c07812 */ /* 0x000fc400078ec0ff */
[----:B------:R-:W-:Y:S02]  /*732b0*/  F2FP.SATFINITE.E4M3.F32.PACK_AB_MERGE_C R128, R129, R128, RZ ;  /* 0x000000808180723e */ /* 0x000fe400048070ff */
[----:B------:R-:W-:Y:S02]  /*732c0*/  LOP3.LUT R122, R122, 0xffff, RZ, 0xc0, !PT ;  /* 0x0000ffff7a7a7812 */ /* 0x000fe400078ec0ff */
[----:B------:R-:W-:Y:S02]  /*732d0*/  F2FP.SATFINITE.E4M3.F32.PACK_AB_MERGE_C R126, R127, R126, RZ ;  /* 0x0000007e7f7e723e */ /* 0x000fe400048070ff */
[----:B------:R-:W-:Y:S02]  /*732e0*/  F2FP.SATFINITE.E4M3.F32.PACK_AB_MERGE_C R58, R59, R58, RZ ;  /* 0x0000003a3b3a723e */ /* 0x000fe400048070ff */
[----:B------:R-:W-:Y:S02]  /*732f0*/  F2FP.SATFINITE.E4M3.F32.PACK_AB_MERGE_C R38, R39, R38, RZ ;  /* 0x000000262726723e */ /* 0x000fe400048070ff */
[----:B------:R-:W-:-:S02]  /*73300*/  PRMT R2, R94, 0x3340, R1 ;  /* 0x000033405e027816 */ /* 0x000fc40000000001 */
[----:B------:R-:W-:Y:S02]  /*73310*/  SHF.R.U32.HI R47, RZ, 0x8, R47 ;  /* 0x00000008ff2f7819 */ /* 0x000fe4000001162f */
[----:B------:R-:W-:Y:S02]  /*73320*/  SHF.R.U32.HI R92, RZ, 0x8, R92 ;  /* 0x00000008ff5c7819 */ /* 0x000fe4000001165c */
[----:B------:R-:W-:Y:S02]  /*73330*/  LOP3.LUT R222, R222, 0xffff, RZ, 0xc0, !PT ;  /* 0x0000ffffdede7812 */ /* 0x000fe400078ec0ff */
[----:B------:R-:W-:Y:S02]  /*73340*/  LOP3.LUT R59, R158, 0xffff, RZ, 0xc0, !PT ;  /* 0x0000ffff9e3b7812 */ /* 0x000fe400078ec0ff */
[----:B------:R-:W-:Y:S02]  /*73350*/  PRMT R39, R35, 0x3340, R192 ;  /* 0x0000334023277816 */ /* 0x000fe400000000c0 */
[----:B------:R-:W-:-:S02]  /*73360*/  SHF.R.U32.HI R94, RZ, 0x8, R94 ;  /* 0x00000008ff5e7819 */ /* 0x000fc4000001165e */
[----:B------:R-:W-:Y:S02]  /*73370*/  F2FP.SATFINITE.E4M3.F32.PACK_AB_MERGE_C R98, R99, R98, RZ ;  /* 0x000000626362723e */ /* 0x000fe400048070ff */
[----:B------:R-:W-:Y:S02]  /*73380*/  LOP3.LUT R128, R128, 0xffff, RZ, 0xc0, !PT ;  /* 0x0000ffff80807812 */ /* 0x000fe400078ec0ff */
[----:B------:R-:W-:Y:S02]  /*73390*/  SHF.R.U32.HI R35, RZ, 0x8, R35 ;  /* 0x00000008ff237819 */ /* 0x000fe40000011623 */
[----:B------:R-:W-:Y:S02]  /*733a0*/  SHF.R.U32.HI R192, RZ, 0x8, R192 ;  /* 0x00000008ffc07819 */ /* 0x000fe400000116c0 */
[----:B------:R-:W-:Y:S02]  /*733b0*/  F2FP.SATFINITE.E4M3.F32.PACK_AB_MERGE_C R196, R197, R196, RZ ;  /* 0x000000c4c5c4723e */ /* 0x000fe400048070ff */
[----:B------:R-:W-:-:S02]  /*733c0*/  F2FP.SATFINITE.E4M3.F32.PACK_AB_MERGE_C R226, R227, R226, RZ ;  /* 0x000000e2e3e2723e */ /* 0x000fc400048070ff */
[----:B------:R-:W-:Y:S02]  /*733d0*/  F2FP.SATFINITE.E4M3.F32.PACK_AB_MERGE_C R162, R163, R162, RZ ;  /* 0x000000a2a3a2723e */ /* 0x000fe400048070ff */
[----:B--2---:R-:W-:Y:S02]  /*733e0*/  LOP3.LUT R22, R19, 0xf0, RZ, 0xc0, !PT ;  /* 0x000000f013167812 */ /* 0x004fe400078ec0ff */
[----:B------:R-:W-:Y:S02]  /*733f0*/  LOP3.LUT R19, R9, 0xffff, RZ, 0xc0, !PT ;  /* 0x0000ffff09137812 */ /* 0x000fe400078ec0ff */
[----:B------:R-:W-:Y:S01]  /*73400*/  LOP3.LUT R9, R7, 0xffff, RZ, 0xc0, !PT ;  /* 0x0000ffff07097812 */ /* 0x000fe200078ec0ff */
[C---:B------:R-:W-:Y:S02]  /*73410*/  IMAD.SHL.U32 R7, R18.reuse, 0x40, RZ ;  /* 0x0000004012077824 */ /* 0x040fe400078e00ff */
[----:B------:R-:W-:-:S03]  /*73420*/  IMAD.SHL.U32 R18, R18, 0x8, RZ ;  /* 0x0000000812127824 */ /* 0x000fc600078e00ff */
[----:B------:R-:W-:Y:S01]  /*73430*/  LOP3.LUT R21, R7, 0x400, RZ, 0xc0, !PT ;  /* 0x0000040007157812 */ /* 0x000fe200078ec0ff */
[----:B------:R-:W-:Y:S01]  /*73440*/  IMAD R7, R27, 0x10, R248 ;  /* 0x000000101b077824 */ /* 0x000fe200078e02f8 */
[----:B------:R-:W-:Y:S02]  /*73450*/  LOP3.LUT R27, R152, 0xffff, RZ, 0xc0, !PT ;  /* 0x0000ffff981b7812 */ /* 0x000fe400078ec0ff */
[----:B------:R-:W-:Y:S02]  /*73460*/  PRMT R20, R19, 0x3340, R184 ;  /* 0x0000334013147816 */ /* 0x000fe400000000b8 */
[----:B------:R-:W-:Y:S02]  /*73470*/  PRMT R25, R9, 0x3340, R186 ;  /* 0x0000334009197816 */ /* 0x000fe400000000ba */
[----:B------:R-:W-:Y:S02]  /*73480*/  IADD3 R22, R21, R248, R22 ;  /* 0x000000f815167210 */ /* 0x000fe40007ffe016 */
[----:B------:R-:W-:-:S02]  /*73490*/  LOP3.LUT R85, R18, 0x300, RZ, 0xc0, !PT ;  /* 0x0000030012557812 */ /* 0x000fc400078ec0ff */
[----:B------:R-:W-:Y:S02]  /*734a0*/  PRMT R33, R216, 0x3340, R27 ;  /* 0x00003340d8217816 */ /* 0x000fe4000000001b */
[----:B------:R-:W-:Y:S02]  /*734b0*/  SHF.R.U32.HI R9, RZ, 0x8, R9 ;  /* 0x00000008ff097819 */ /* 0x000fe40000011609 */
[----:B------:R-:W-:Y:S02]  /*734c0*/  PRMT R21, R20, 0x5410, R23 ;  /* 0x0000541014157816 */ /* 0x000fe40000000017 */
[----:B------:R-:W-:Y:S02]  /*734d0*/  SHF.R.U32.HI R216, RZ, 0x8, R216 ;  /* 0x00000008ffd87819 */ /* 0x000fe400000116d8 */
[----:B------:R-:W-:Y:S01]  /*734e0*/  SHF.R.U32.HI R27, RZ, 0x8, R27 ;  /* 0x00000008ff1b7819 */ /* 0x000fe2000001161b */
[----:B------:R-:W-:Y:S01]  /*734f0*/  IMAD.IADD R85, R85, 0x1, R22 ;  /* 0x0000000155557824 */ /* 0x000fe200078e0216 */
[----:B------:R-:W-:-:S02]  /*73500*/  PRMT R20, R25, 0x5410, R80 ;  /* 0x0000541019147816 */ /* 0x000fc40000000050 */
[----:B------:R-:W-:Y:S02]  /*73510*/  PRMT R80, R88, 0x3340, R1 ;  /* 0x0000334058507816 */ /* 0x000fe40000000001 */
[----:B------:R-:W-:Y:S02]  /*73520*/  SHF.R.U32.HI R19, RZ, 0x8, R19 ;  /* 0x00000008ff137819 */ /* 0x000fe40000011613 */
[----:B------:R-:W-:Y:S02]  /*73530*/  SHF.R.U32.HI R184, RZ, 0x8, R184 ;  /* 0x00000008ffb87819 */ /* 0x000fe400000116b8 */
[----:B------:R-:W-:Y:S02]  /*73540*/  LOP3.LUT R22, R9, 0xffff, RZ, 0xc0, !PT ;  /* 0x0000ffff09167812 */ /* 0x000fe400078ec0ff */
[----:B------:R-:W-:Y:S02]  /*73550*/  SHF.R.U32.HI R88, RZ, 0x8, R88 ;  /* 0x00000008ff587819 */ /* 0x000fe40000011658 */
[----:B------:R-:W-:-:S02]  /*73560*/  PRMT R23, R5, 0x3340, R188 ;  /* 0x0000334005177816 */ /* 0x000fc400000000bc */
[----:B------:R-:W-:Y:S02]  /*73570*/  LOP3.LUT R82, R27, 0xffff, RZ, 0xc0, !PT ;  /* 0x0000ffff1b527812 */ /* 0x000fe400078ec0ff */
[----:B------:R-:W-:Y:S02]  /*73580*/  LOP3.LUT R9, R216, 0xffff, RZ, 0xc0, !PT ;  /* 0x0000ffffd8097812 */ /* 0x000fe400078ec0ff */
[----:B------:R-:W-:Y:S02]  /*73590*/  SHF.R.U32.HI R5, RZ, 0x8, R5 ;  /* 0x00000008ff057819 */ /* 0x000fe40000011605 */
[----:B------:R-:W-:Y:S02]  /*735a0*/  SHF.R.U32.HI R188, RZ, 0x8, R188 ;  /* 0x00000008ffbc7819 */ /* 0x000fe400000116bc */
[----:B------:R-:W-:Y:S02]  /*735b0*/  LOP3.LUT R18, R184, 0xffff, RZ, 0xc0, !PT ;  /* 0x0000ffffb8127812 */ /* 0x000fe400078ec0ff */
[----:B------:R-:W-:-:S02]  /*735c0*/  LOP3.LUT R19, R19, 0xffff, RZ, 0xc0, !PT ;  /* 0x0000ffff13137812 */ /* 0x000fc400078ec0ff */
[----:B------:R-:W-:Y:S02]  /*735d0*/  SHF.R.U32.HI R186, RZ, 0x8, R186 ;  /* 0x00000008ffba7819 */ /* 0x000fe400000116ba */
[----:B------:R-:W-:Y:S02]  /*735e0*/  LOP3.LUT R88, R88, 0xffff, RZ, 0xc0, !PT ;  /* 0x0000ffff58587812 */ /* 0x000fe400078ec0ff */
[----:B------:R-:W-:Y:S02]  /*735f0*/  PRMT R82, R9, 0x3340, R82 ;  /* 0x0000334009527816 */ /* 0x000fe40000000052 */
[----:B------:R-:W-:Y:S02]  /*73600*/  PRMT R25, R3, 0x3340, R190 ;  /* 0x0000334003197816 */ /* 0x000fe400000000be */
[----:B------:R-:W-:Y:S02]  /*73610*/  LOP3.LUT R188, R188, 0xffff, RZ, 0xc0, !PT ;  /* 0x0000ffffbcbc7812 */ /* 0x000fe400078ec0ff */
[----:B------:R-:W-:-:S02]  /*73620*/  LOP3.LUT R9, R5, 0xffff, RZ, 0xc0, !PT ;  /* 0x0000ffff05097812 */ /* 0x000fc400078ec0ff */
[----:B------:R-:W-:Y:S02]  /*73630*/  PRMT R18, R19, 0x3340, R18 ;  /* 0x0000334013127816 */ /* 0x000fe40000000012 */
[----:B------:R-:W-:Y:S02]  /*73640*/  SHF.R.U32.HI R3, RZ, 0x8, R3 ;  /* 0x00000008ff037819 */ /* 0x000fe40000011603 */
[----:B------:R-:W-:Y:S02]  /*73650*/  SHF.R.U32.HI R190, RZ, 0x8, R190 ;  /* 0x00000008ffbe7819 */ /* 0x000fe400000116be */
[----:B------:R-:W-:Y:S02]  /*73660*/  LOP3.LUT R19, R186, 0xffff, RZ, 0xc0, !PT ;  /* 0x0000ffffba137812 */ /* 0x000fe400078ec0ff */
[--C-:B------:R-:W-:Y:S02]  /*73670*/  PRMT R5, R88, 0x3340, R1.reuse ;  /* 0x0000334058057816 */ /* 0x100fe40000000001 */
[----:B------:R-:W-:-:S02]  /*73680*/  PRMT R88, R90, 0x3340, R1 ;  /* 0x000033405a587816 */ /* 0x000fc40000000001 */
[----:B------:R-:W-:Y:S02]  /*73690*/  PRMT R90, R9, 0x3340, R188 ;  /* 0x00003340095a7816 */ /* 0x000fe400000000bc */
[----:B------:R-:W-:Y:S02]  /*736a0*/  LOP3.LUT R190, R190, 0xffff, RZ, 0xc0, !PT ;  /* 0x0000ffffbebe7812 */ /* 0x000fe400078ec0ff */
[----:B------:R-:W-:Y:S02]  /*736b0*/  LOP3.LUT R9, R3, 0xffff, RZ, 0xc0, !PT ;  /* 0x0000ffff03097812 */ /* 0x000fe400078ec0ff */
[----:B------:R-:W-:Y:S02]  /*736c0*/  PRMT R19, R22, 0x3340, R19 ;  /* 0x0000334016137816 */ /* 0x000fe40000000013 */
[----:B------:R-:W-:Y:S02]  /*736d0*/  PRMT R22, R122, 0x3340, R1 ;  /* 0x000033407a167816 */ /* 0x000fe40000000001 */
[----:B------:R-:W-:-:S02]  /*736e0*/  F2FP.SATFINITE.E4M3.F32.PACK_AB_MERGE_C R40, R41, R40, RZ ;  /* 0x000000282928723e */ /* 0x000fc400048070ff */
[----:B------:R-:W-:Y:S02]  /*736f0*/  LOP3.LUT R126, R126, 0xffff, RZ, 0xc0, !PT ;  /* 0x0000ffff7e7e7812 */ /* 0x000fe400078ec0ff */
[----:B------:R-:W-:Y:S02]  /*73700*/  SHF.R.U32.HI R120, RZ, 0x8, R120 ;  /* 0x00000008ff787819 */ /* 0x000fe40000011678 */
[----:B------:R-:W-:Y:S02]  /*73710*/  LOP3.LUT R122, R47, 0xffff, RZ, 0xc0, !PT ;  /* 0x0000ffff2f7a7812 */ /* 0x000fe400078ec0ff */
[----:B------:R-:W-:Y:S02]  /*73720*/  LOP3.LUT R92, R92, 0xffff, RZ, 0xc0, !PT ;  /* 0x0000ffff5c5c7812 */ /* 0x000fe400078ec0ff */
[----:B------:R-:W-:Y:S02]  /*73730*/  F2FP.SATFINITE.E4M3.F32.PACK_AB_MERGE_C R132, R133, R132, RZ ;  /* 0x000000848584723e */ /* 0x000fe400048070ff */
[----:B------:R-:W-:-:S02]  /*73740*/  PRMT R33, R33, 0x5410, R80 ;  /* 0x0000541021217816 */ /* 0x000fc40000000050 */
[----:B------:R-:W-:Y:S02]  /*73750*/  PRMT R41, R222, 0x3340, R59 ;  /* 0x00003340de297816 */ /* 0x000fe4000000003b */
[----:B------:R-:W-:Y:S02]  /*73760*/  PRMT R47, R9, 0x3340, R190 ;  /* 0x00003340092f7816 */ /* 0x000fe400000000be */
[----:B------:R-:W-:Y:S02]  /*73770*/  LOP3.LUT R94, R94, 0xffff, RZ, 0xc0, !PT ;  /* 0x0000ffff5e5e7812 */ /* 0x000fe400078ec0ff */
[----:B------:R-:W-:Y:S02]  /*73780*/  PRMT R80, R128, 0x3340, R1 ;  /* 0x0000334080507816 */ /* 0x000fe40000000001 */
[----:B------:R-:W-:Y:S02]  /*73790*/  LOP3.LUT R98, R98, 0xffff, RZ, 0xc0, !PT ;  /* 0x0000ffff62627812 */ /* 0x000fe400078ec0ff */
[----:B------:R-:W-:-:S02]  /*737a0*/  LOP3.LUT R192, R192, 0xffff, RZ, 0xc0, !PT ;  /* 0x0000ffffc0c07812 */ /* 0x000fc400078ec0ff */
[----:B------:R-:W-:Y:S02]  /*737b0*/  LOP3.LUT R9, R35, 0xffff, RZ, 0xc0, !PT ;  /* 0x0000ffff23097812 */ /* 0x000fe400078ec0ff */
[----:B------:R-:W-:Y:S02]  /*737c0*/  LOP3.LUT R196, R196, 0xffff, RZ, 0xc0, !PT ;  /* 0x0000ffffc4c47812 */ /* 0x000fe400078ec0ff */
[----:B------:R-:W-:Y:S02]  /*737d0*/  SHF.R.U32.HI R37, RZ, 0x8, R37 ;  /* 0x00000008ff257819 */ /* 0x000fe40000011625 */
[----:B------:R-:W-:Y:S02]  /*737e0*/  SHF.R.U32.HI R194, RZ, 0x8, R194 ;  /* 0x00000008ffc27819 */ /* 0x000fe400000116c2 */
[----:B------:R-:W-:Y:S02]  /*737f0*/  PRMT R154, R126, 0x3340, R1 ;  /* 0x000033407e9a7816 */ /* 0x000fe40000000001 */
[----:B------:R-:W-:-:S02]  /*73800*/  LOP3.LUT R226, R226, 0xffff, RZ, 0xc0, !PT ;  /* 0x0000ffffe2e27812 */ /* 0x000fc400078ec0ff */
[----:B------:R-:W-:Y:S02]  /*73810*/  LOP3.LUT R81, R162, 0xffff, RZ, 0xc0, !PT ;  /* 0x0000ffffa2517812 */ /* 0x000fe400078ec0ff */
[----:B------:R-:W-:Y:S02]  /*73820*/  LOP3.LUT R120, R120, 0xffff, RZ, 0xc0, !PT ;  /* 0x0000ffff78787812 */ /* 0x000fe400078ec0ff */
[----:B------:R-:W-:Y:S02]  /*73830*/  PRMT R35, R92, 0x3340, R1 ;  /* 0x000033405c237816 */ /* 0x000fe40000000001 */
[----:B------:R-:W-:Y:S02]  /*73840*/  PRMT R41, R41, 0x5410, R2 ;  /* 0x0000541029297816 */ /* 0x000fe40000000002 */
[----:B------:R-:W-:Y:S02]  /*73850*/  LOP3.LUT R132, R132, 0xffff, RZ, 0xc0, !PT ;  /* 0x0000ffff84847812 */ /* 0x000fe400078ec0ff */
[----:B------:R-:W-:-:S02]  /*73860*/  SHF.R.U32.HI R126, RZ, 0x8, R126 ;  /* 0x00000008ff7e7819 */ /* 0x000fc4000001167e */
[--C-:B------:R-:W-:Y:S02]  /*73870*/  PRMT R92, R94, 0x3340, R1.reuse ;  /* 0x000033405e5c7816 */ /* 0x100fe40000000001 */
[----:B------:R-:W-:Y:S02]  /*73880*/  F2FP.SATFINITE.E4M3.F32.PACK_AB_MERGE_C R228, R229, R228, RZ ;  /* 0x000000e4e5e4723e */ /* 0x000fe400048070ff */
[----:B------:R-:W-:Y:S02]  /*73890*/  F2FP.SATFINITE.E4M3.F32.PACK_AB_MERGE_C R164, R165, R164, RZ ;  /* 0x000000a4a5a4723e */ /* 0x000fe400048070ff */
[----:B------:R-:W-:Y:S02]  /*738a0*/  F2FP.SATFINITE.E4M3.F32.PACK_AB_MERGE_C R100, R101, R100, RZ ;  /* 0x000000646564723e */ /* 0x000fe400048070ff */
[----:B------:R-:W-:Y:S02]  /*738b0*/  PRMT R2, R39, 0x5410, R80 ;  /* 0x0000541027027816 */ /* 0x000fe40000000050 */
[----:B------:R-:W-:-:S02]  /*738c0*/  PRMT R6, R98, 0x3340, R1 ;  /* 0x0000334062067816 */ /* 0x000fc40000000001 */
[----:B------:R-:W-:Y:S02]  /*738d0*/  SHF.R.U32.HI R220, RZ, 0x8, R220 ;  /* 0x00000008ffdc7819 */ /* 0x000fe400000116dc */
[----:B------:R-:W-:Y:S02]  /*738e0*/  PRMT R94, R9, 0x3340, R192 ;  /* 0x00003340095e7816 */ /* 0x000fe400000000c0 */
[----:B------:R-:W-:Y:S02]  /*738f0*/  SHF.R.U32.HI R75, RZ, 0x8, R75 ;  /* 0x00000008ff4b7819 */ /* 0x000fe4000001164b */
[----:B------:R-:W-:Y:S02]  /*73900*/  SHF.R.U32.HI R96, RZ, 0x8, R96 ;  /* 0x00000008ff607819 */ /* 0x000fe40000011660 */
[----:B------:R-:W-:Y:S02]  /*73910*/  F2FP.SATFINITE.E4M3.F32.PACK_AB_MERGE_C R50, R51, R50, RZ ;  /* 0x000000323332723e */ /* 0x000fe400048070ff */
[----:B------:R-:W-:-:S02]  /*73920*/  PRMT R39, R69, 0x3340, R196 ;  /* 0x0000334045277816 */ /* 0x000fc400000000c4 */
[----:B------:R-:W-:Y:S02]  /*73930*/  LOP3.LUT R194, R194, 0xffff, RZ, 0xc0, !PT ;  /* 0x0000ffffc2c27812 */ /* 0x000fe400078ec0ff */
[----:B------:R-:W-:Y:S02]  /*73940*/  LOP3.LUT R9, R37, 0xffff, RZ, 0xc0, !PT ;  /* 0x0000ffff25097812 */ /* 0x000fe400078ec0ff */
[----:B------:R-:W-:Y:S02]  /*73950*/  SHF.R.U32.HI R98, RZ, 0x8, R98 ;  /* 0x00000008ff627819 */ /* 0x000fe40000011662 */
[----:B------:R-:W-:Y:S02]  /*73960*/  PRMT R51, R226, 0x3340, R81 ;  /* 0x00003340e2337816 */ /* 0x000fe40000000051 */
[----:B------:R-:W-:Y:S02]  /*73970*/  PRMT R27, R120, 0x3340, R1 ;  /* 0x00003340781b7816 */ /* 0x000fe40000000001 */
[----:B------:R-:W-:-:S02]  /*73980*/  SHF.R.U32.HI R69, RZ, 0x8, R69 ;  /* 0x00000008ff457819 */ /* 0x000fc40000011645 */
[----:B------:R-:W-:Y:S02]  /*73990*/  SHF.R.U32.HI R196, RZ, 0x8, R196 ;  /* 0x00000008ffc47819 */ /* 0x000fe400000116c4 */
[----:B------:R-:W-:Y:S02]  /*739a0*/  F2FP.SATFINITE.E4M3.F32.PACK_AB_MERGE_C R200, R201, R200, RZ ;  /* 0x000000c8c9c8723e */ /* 0x000fe400048070ff */
[----:B------:R-:W-:Y:S02]  /*739b0*/  PRMT R80, R132, 0x3340, R1 ;  /* 0x0000334084507816 */ /* 0x000fe40000000001 */
[----:B------:R-:W-:Y:S02]  /*739c0*/  LOP3.LUT R120, R126, 0xffff, RZ, 0xc0, !PT ;  /* 0x0000ffff7e787812 */ /* 0x000fe400078ec0ff */
[----:B------:R-:W-:Y:S02]  /*739d0*/  F2FP.SATFINITE.E4M3.F32.PACK_AB_MERGE_C R202, R203, R202, RZ ;  /* 0x000000cacbca723e */ /* 0x000fe400048070ff */
[----:B------:R-:W-:-:S02]  /*739e0*/  F2FP.SATFINITE.E4M3.F32.PACK_AB_MERGE_C R138, R139, R138, RZ ;  /* 0x0000008a8b8a723e */ /* 0x000fc400048070ff */
[----:B------:R-:W-:Y:S02]  /*739f0*/  LOP3.LUT R228, R228, 0xffff, RZ, 0xc0, !PT ;  /* 0x0000ffffe4e47812 */ /* 0x000fe400078ec0ff */
[----:B------:R-:W-:Y:S02]  /*73a00*/  LOP3.LUT R101, R164, 0xffff, RZ, 0xc0, !PT ;  /* 0x0000ffffa4657812 */ /* 0x000fe400078ec0ff */
[----:B------:R-:W-:Y:S02]  /*73a10*/  LOP3.LUT R100, R100, 0xffff, RZ, 0xc0, !PT ;  /* 0x0000ffff64647812 */ /* 0x000fe400078ec0ff */
[----:B------:R-:W-:Y:S02]  /*73a20*/  LOP3.LUT R127, R220, 0xffff, RZ, 0xc0, !PT ;  /* 0x0000ffffdc7f7812 */ /* 0x000fe400078ec0ff */
[----:B------:R-:W-:Y:S02]  /*73a30*/  LOP3.LUT R126, R75, 0xffff, RZ, 0xc0, !PT ;  /* 0x0000ffff4b7e7812 */ /* 0x000fe400078ec0ff */
[----:B------:R-:W-:-:S02]  /*73a40*/  LOP3.LUT R96, R96, 0xffff, RZ, 0xc0, !PT ;  /* 0x0000ffff60607812 */ /* 0x000fc400078ec0ff */
[----:B------:R-:W-:Y:S02]  /*73a50*/  SHF.R.U32.HI R224, RZ, 0x8, R224 ;  /* 0x00000008ffe07819 */ /* 0x000fe400000116e0 */
[----:B------:R-:W-:Y:S02]  /*73a60*/  PRMT R75, R9, 0x3340, R194 ;  /* 0x00003340094b7816 */ /* 0x000fe400000000c2 */
[----:B------:R-:W-:Y:S02]  /*73a70*/  LOP3.LUT R98, R98, 0xffff, RZ, 0xc0, !PT ;  /* 0x0000ffff62627812 */ /* 0x000fe400078ec0ff */
[----:B------:R-:W-:Y:S02]  /*73a80*/  PRMT R51, R51, 0x5410, R6 ;  /* 0x0000541033337816 */ /* 0x000fe40000000006 */
[----:B------:R-:W-:Y:S02]  /*73a90*/  LOP3.LUT R196, R196, 0xffff, RZ, 0xc0, !PT ;  /* 0x0000ffffc4c47812 */ /* 0x000fe400078ec0ff */
[----:B------:R-:W-:-:S02]  /*73aa0*/  LOP3.LUT R9, R69, 0xffff, RZ, 0xc0, !PT ;  /* 0x0000ffff45097812 */ /* 0x000fc400078ec0ff */
[----:B------:R-:W-:Y:S02]  /*73ab0*/  F2FP.SATFINITE.E4M3.F32.PACK_AB_MERGE_C R66, R67, R66, RZ ;  /* 0x000000424342723e */ /* 0x000fe400048070ff */
[----:B------:R-:W-:Y:S02]  /*73ac0*/  PRMT R6, R39, 0x5410, R80 ;  /* 0x0000541027067816 */ /* 0x000fe40000000050 */
[----:B------:R-:W-:Y:S02]  /*73ad0*/  LOP3.LUT R8, R8, 0xffff, RZ, 0xc0, !PT ;  /* 0x0000ffff08087812 */ /* 0x000fe400078ec0ff */
[----:B------:R-:W-:Y:S02]  /*73ae0*/  LOP3.LUT R83, R200, 0xffff, RZ, 0xc0, !PT ;  /* 0x0000ffffc8537812 */ /* 0x000fe400078ec0ff */
[----:B------:R-:W-:Y:S02]  /*73af0*/  SHF.R.U32.HI R71, RZ, 0x8, R71 ;  /* 0x00000008ff477819 */ /* 0x000fe40000011647 */
[----:B------:R-:W-:-:S02]  /*73b00*/  SHF.R.U32.HI R198, RZ, 0x8, R198 ;  /* 0x00000008ffc67819 */ /* 0x000fc400000116c6 */
[----:B------:R-:W-:Y:S02]  /*73b10*/  F2FP.SATFINITE.E4M3.F32.PACK_AB_MERGE_C R232, R233, R232, RZ ;  /* 0x000000e8e9e8723e */ /* 0x000fe400048070ff */
[----:B------:R-:W-:Y:S02]  /*73b20*/  F2FP.SATFINITE.E4M3.F32.PACK_AB_MERGE_C R168, R169, R168, RZ ;  /* 0x000000a8a9a8723e */ /* 0x000fe400048070ff */
[----:B------:R-:W-:Y:S02]  /*73b30*/  F2FP.SATFINITE.E4M3.F32.PACK_AB_MERGE_C R104, R105, R104, RZ ;  /* 0x000000686968723e */ /* 0x000fe400048070ff */
[----:B------:R-:W-:Y:S02]  /*73b40*/  LOP3.LUT R10, R10, 0xffff, RZ, 0xc0, !PT ;  /* 0x0000ffff0a0a7812 */ /* 0x000fe400078ec0ff */
[----:B------:R-:W-:Y:S02]  /*73b50*/  LOP3.LUT R99, R202, 0xffff, RZ, 0xc0, !PT ;  /* 0x0000ffffca637812 */ /* 0x000fe400078ec0ff */
[----:B------:R-:W-:-:S02]  /*73b60*/  LOP3.LUT R138, R138, 0xffff, RZ, 0xc0, !PT ;  /* 0x0000ffff8a8a7812 */ /* 0x000fc400078ec0ff */
[----:B------:R-:W-:Y:S02]  /*73b70*/  PRMT R80, R100, 0x3340, R1 ;  /* 0x0000334064507816 */ /* 0x000fe40000000001 */
[----:B------:R-:W-:Y:S02]  /*73b80*/  PRMT R67, R228, 0x3340, R101 ;  /* 0x00003340e4437816 */ /* 0x000fe40000000065 */
[----:B------:R-:W-:Y:S02]  /*73b90*/  PRMT R122, R127, 0x3340, R122 ;  /* 0x000033407f7a7816 */ /* 0x000fe4000000007a */
[----:B------:R-:W-:Y:S02]  /*73ba0*/  PRMT R69, R96, 0x3340, R1 ;  /* 0x0000334060457816 */ /* 0x000fe40000000001 */
[----:B------:R-:W-:Y:S02]  /*73bb0*/  F2FP.SATFINITE.E4M3.F32.PACK_AB_MERGE_C R206, R207, R206, RZ ;  /* 0x000000cecfce723e */ /* 0x000fe400048070ff */
[----:B------:R-:W-:-:S02]  /*73bc0*/  F2FP.SATFINITE.E4M3.F32.PACK_AB_MERGE_C R142, R143, R142, RZ ;  /* 0x0000008e8f8e723e */ /* 0x000fc400048070ff */
[----:B------:R-:W-:Y:S02]  /*73bd0*/  LOP3.LUT R127, R224, 0xffff, RZ, 0xc0, !PT ;  /* 0x0000ffffe07f7812 */ /* 0x000fe400078ec0ff */
[----:B------:R-:W-:Y:S02]  /*73be0*/  PRMT R96, R98, 0x3340, R1 ;  /* 0x0000334062607816 */ /* 0x000fe40000000001 */
[----:B------:R-:W-:Y:S02]  /*73bf0*/  PRMT R98, R9, 0x3340, R196 ;  /* 0x0000334009627816 */ /* 0x000fe400000000c4 */
[----:B------:R-:W-:Y:S02]  /*73c00*/  SHF.R.U32.HI R101, RZ, 0x8, R101 ;  /* 0x00000008ff657819 */ /* 0x000fe40000011665 */
[----:B------:R-:W-:Y:S02]  /*73c10*/  PRMT R25, R25, 0x5410, R154 ;  /* 0x0000541019197816 */ /* 0x000fe4000000009a */
[----:B------:R-:W-:-:S02]  /*73c20*/  PRMT R39, R8, 0x3340, R83 ;  /* 0x0000334008277816 */ /* 0x000fc40000000053 */
[----:B------:R-:W-:Y:S02]  /*73c30*/  LOP3.LUT R198, R198, 0xffff, RZ, 0xc0, !PT ;  /* 0x0000ffffc6c67812 */ /* 0x000fe400078ec0ff */
[----:B------:R-:W-:Y:S02]  /*73c40*/  LOP3.LUT R9, R71, 0xffff, RZ, 0xc0, !PT ;  /* 0x0000ffff47097812 */ /* 0x000fe400078ec0ff */
[----:B------:R-:W-:Y:S02]  /*73c50*/  SHF.R.U32.HI R230, RZ, 0x8, R230 ;  /* 0x00000008ffe67819 */ /* 0x000fe400000116e6 */
[----:B------:R-:W-:Y:S02]  /*73c60*/  SHF.R.U32.HI R103, RZ, 0x8, R103 ;  /* 0x00000008ff677819 */ /* 0x000fe40000011667 */
[----:B------:R-:W-:Y:S02]  /*73c70*/  PRMT R154, R138, 0x3340, R1 ;  /* 0x000033408a9a7816 */ /* 0x000fe40000000001 */
[----:B------:R-:W-:-:S02]  /*73c80*/  PRMT R45, R10, 0x3340, R99 ;  /* 0x000033400a2d7816 */ /* 0x000fc40000000063 */
[----:B------:R-:W-:Y:S02]  /*73c90*/  PRMT R67, R67, 0x5410, R80 ;  /* 0x0000541043437816 */ /* 0x000fe40000000050 */
[----:B------:R-:W-:Y:S02]  /*73ca0*/  LOP3.LUT R232, R232, 0xffff, RZ, 0xc0, !PT ;  /* 0x0000ffffe8e87812 */ /* 0x000fe400078ec0ff */
[----:B------:R-:W-:Y:S02]  /*73cb0*/  LOP3.LUT R107, R168, 0xffff, RZ, 0xc0, !PT ;  /* 0x0000ffffa86b7812 */ /* 0x000fe400078ec0ff */
[----:B------:R-:W-:Y:S02]  /*73cc0*/  LOP3.LUT R104, R104, 0xffff, RZ, 0xc0, !PT ;  /* 0x0000ffff68687812 */ /* 0x000fe400078ec0ff */
[----:B------:R-:W-:Y:S02]  /*73cd0*/  SHF.R.U32.HI R8, RZ, 0x8, R8 ;  /* 0x00000008ff087819 */ /* 0x000fe40000011608 */
[----:B------:R-:W-:-:S02]  /*73ce0*/  SHF.R.U32.HI R83, RZ, 0x8, R83 ;  /* 0x00000008ff537819 */ /* 0x000fc40000011653 */
[----:B------:R-:W-:Y:S02]  /*73cf0*/  F2FP.SATFINITE.E4M3.F32.PACK_AB_MERGE_C R204, R205, R204, RZ ;  /* 0x000000cccdcc723e */ /* 0x000fe400048070ff */
[----:B------:R-:W-:Y:S02]  /*73d00*/  LOP3.LUT R80, R12, 0xffff, RZ, 0xc0, !PT ;  /* 0x0000ffff0c507812 */ /* 0x000fe400078ec0ff */
[----:B------:R-:W-:Y:S02]  /*73d10*/  LOP3.LUT R105, R206, 0xffff, RZ, 0xc0, !PT ;  /* 0x0000ffffce697812 */ /* 0x000fe400078ec0ff */
[----:B------:R-:W-:Y:S02]  /*73d20*/  LOP3.LUT R142, R142, 0xffff, RZ, 0xc0, !PT ;  /* 0x0000ffff8e8e7812 */ /* 0x000fe400078ec0ff */
[----:B------:R-:W-:Y:S02]  /*73d30*/  PRMT R126, R127, 0x3340, R126 ;  /* 0x000033407f7e7816 */ /* 0x000fe4000000007e */
[----:B------:R-:W-:-:S02]  /*73d40*/  F2FP.SATFINITE.E4M3.F32.PACK_AB_MERGE_C R208, R209, R208, RZ ;  /* 0x000000d0d1d0723e */ /* 0x000fc400048070ff */
[----:B------:R-:W-:Y:S02]  /*73d50*/  LOP3.LUT R127, R101, 0xffff, RZ, 0xc0, !PT ;  /* 0x0000ffff657f7812 */ /* 0x000fe400078ec0ff */
[----:B------:R-:W-:Y:S02]  /*73d60*/  F2FP.SATFINITE.E4M3.F32.PACK_AB_MERGE_C R52, R53, R52, RZ ;  /* 0x000000343534723e */ /* 0x000fe400048070ff */
[----:B------:R-:W-:Y:S02]  /*73d70*/  PRMT R101, R9, 0x3340, R198 ;  /* 0x0000334009657816 */ /* 0x000fe400000000c6 */
[----:B------:R-:W-:Y:S02]  /*73d80*/  LOP3.LUT R103, R103, 0xffff, RZ, 0xc0, !PT ;  /* 0x0000ffff67677812 */ /* 0x000fe400078ec0ff */
[----:B------:R-:W-:Y:S02]  /*73d90*/  LOP3.LUT R230, R230, 0xffff, RZ, 0xc0, !PT ;  /* 0x0000ffffe6e67812 */ /* 0x000fe400078ec0ff */
[----:B------:R-:W-:-:S02]  /*73da0*/  F2FP.SATFINITE.E4M3.F32.PACK_AB_MERGE_C R62, R63, R62, RZ ;  /* 0x0000003e3f3e723e */ /* 0x000fc400048070ff */
[----:B------:R-:W-:Y:S02]  /*73db0*/  PRMT R45, R45, 0x5410, R154 ;  /* 0x000054102d2d7816 */ /* 0x000fe4000000009a */
[----:B------:R-:W-:Y:S02]  /*73dc0*/  PRMT R53, R104, 0x3340, R1 ;  /* 0x0000334068357816 */ /* 0x000fe40000000001 */
[----:B------:R-:W-:Y:S02]  /*73dd0*/  PRMT R12, R232, 0x3340, R107 ;  /* 0x00003340e80c7816 */ /* 0x000fe4000000006b */
[----:B------:R-:W-:Y:S02]  /*73de0*/  LOP3.LUT R9, R83, 0xffff, RZ, 0xc0, !PT ;  /* 0x0000ffff53097812 */ /* 0x000fe400078ec0ff */
[----:B------:R-:W-:Y:S02]  /*73df0*/  LOP3.LUT R8, R8, 0xffff, RZ, 0xc0, !PT ;  /* 0x0000ffff08087812 */ /* 0x000fe400078ec0ff */
[----:B------:R-:W-:-:S02]  /*73e00*/  SHF.R.U32.HI R234, RZ, 0x8, R234 ;  /* 0x00000008ffea7819 */ /* 0x000fc400000116ea */
[----:B------:R-:W-:Y:S02]  /*73e10*/  SHF.R.U32.HI R109, RZ, 0x8, R109 ;  /* 0x00000008ff6d7819 */ /* 0x000fe4000001166d */
[----:B------:R-:W-:Y:S02]  /*73e20*/  LOP3.LUT R11, R11, 0xffff, RZ, 0xc0, !PT ;  /* 0x0000ffff0b0b7812 */ /* 0x000fe400078ec0ff */
[----:B------:R-:W-:Y:S02]  /*73e30*/  LOP3.LUT R204, R204, 0xffff, RZ, 0xc0, !PT ;  /* 0x0000ffffcccc7812 */ /* 0x000fe400078ec0ff */
[----:B------:R-:W-:Y:S02]  /*73e40*/  PRMT R154, R142, 0x3340, R1 ;  /* 0x000033408e9a7816 */ /* 0x000fe40000000001 */
[----:B------:R-:W-:Y:S02]  /*73e50*/  PRMT R63, R80, 0x3340, R105 ;  /* 0x00003340503f7816 */ /* 0x000fe40000000069 */
[----:B------:R-:W-:-:S02]  /*73e60*/  SHF.R.U32.HI R10, RZ, 0x8, R10 ;  /* 0x00000008ff0a7819 */ /* 0x000fc4000001160a */
[----:B------:R-:W-:Y:S02]  /*73e70*/  SHF.R.U32.HI R99, RZ, 0x8, R99 ;  /* 0x00000008ff637819 */ /* 0x000fe40000011663 */
[----:B------:R-:W-:Y:S02]  /*73e80*/  SHF.R.U32.HI R106, RZ, 0x8, R106 ;  /* 0x00000008ff6a7819 */ /* 0x000fe4000001166a */
[----:B------:R-:W-:Y:S02]  /*73e90*/  F2FP.SATFINITE.E4M3.F32.PACK_AB_MERGE_C R210, R211, R210, RZ ;  /* 0x000000d2d3d2723e */ /* 0x000fe400048070ff */
[----:B------:R-:W-:Y:S02]  /*73ea0*/  LOP3.LUT R13, R13, 0xffff, RZ, 0xc0, !PT ;  /* 0x0000ffff0d0d7812 */ /* 0x000fe400078ec0ff */
[----:B------:R-:W-:Y:S02]  /*73eb0*/  LOP3.LUT R208, R208, 0xffff, RZ, 0xc0, !PT ;  /* 0x0000ffffd0d07812 */ /* 0x000fe400078ec0ff */
[----:B------:R-:W-:-:S02]  /*73ec0*/  PRMT R83, R230, 0x3340, R103 ;  /* 0x00003340e6537816 */ /* 0x000fc40000000067 */
[----:B---3--:R-:W-:Y:S02]  /*73ed0*/  F2FP.SATFINITE.E4M3.F32.PACK_AB_MERGE_C R54, R55, R54, RZ ;  /* 0x000000363736723e */ /* 0x008fe400048070ff */
[----:B------:R-:W-:Y:S02]  /*73ee0*/  PRMT R12, R12, 0x5410, R53 ;  /* 0x000054100c0c7816 */ /* 0x000fe40000000035 */
[----:B------:R-:W-:Y:S02]  /*73ef0*/  PRMT R103, R8, 0x3340, R9 ;  /* 0x0000334008677816 */ /* 0x000fe40000000009 */
[----:B------:R-:W-:Y:S02]  /*73f00*/  LOP3.LUT R109, R109, 0xffff, RZ, 0xc0, !PT ;  /* 0x0000ffff6d6d7812 */ /* 0x000fe400078ec0ff */
[----:B------:R-:W-:Y:S02]  /*73f10*/  LOP3.LUT R234, R234, 0xffff, RZ, 0xc0, !PT ;  /* 0x0000ffffeaea7812 */ /* 0x000fe400078ec0ff */
[----:B------:R-:W-:-:S02]  /*73f20*/  F2FP.SATFINITE.E4M3.F32.PACK_AB_MERGE_C R110, R111, R110, RZ ;  /* 0x0000006e6f6e723e */ /* 0x000fc400048070ff */
        /* <DEDUP_REMOVED lines=8> */
[----:B------:R-:W-:Y:S02]  /*73fb0*/  SHF.R.U32.HI R11, RZ, 0x8, R11 ;  /* 0x00000008ff0b7819 */ /* 0x000fe4000001160b */
[----:B------:R-:W-:Y:S02]  /*73fc0*/  SHF.R.U32.HI R204, RZ, 0x8, R204 ;  /* 0x00000008ffcc7819 */ /* 0x000fe400000116cc */
[----:B------:R-:W-:Y:S02]  /*73fd0*/  SHF.R.U32.HI R80, RZ, 0x8, R80 ;  /* 0x00000008ff507819 */ /* 0x000fe40000011650 */
[----:B------:R-:W-:-:S02]  /*73fe0*/  SHF.R.U32.HI R105, RZ, 0x8, R105 ;  /* 0x00000008ff697819 */ /* 0x000fc40000011669 */
[----:B------:R-:W-:Y:S02]  /*73ff0*/  SHF.R.U32.HI R13, RZ, 0x8, R13 ;  /* 0x00000008ff0d7819 */ /* 0x000fe4000001160d */
[----:B------:R-:W-:Y:S02]  /*74000*/  SHF.R.U32.HI R208, RZ, 0x8, R208 ;  /* 0x00000008ffd07819 */ /* 0x000fe400000116d0 */
[----:B------:R-:W-:Y:S02]  /*74010*/  PRMT R106, R234, 0x3340, R109 ;  /* 0x00003340ea6a7816 */ /* 0x000fe4000000006d */
[----:B------:R-:W-:Y:S02]  /*74020*/  F2FP.SATFINITE.E4M3.F32.PACK_AB_MERGE_C R64, R65, R64, RZ ;  /* 0x000000404140723e */ /* 0x000fe400048070ff */
[----:B------:R-:W-:Y:S02]  /*74030*/  PRMT R99, R10, 0x3340, R99 ;  /* 0x000033400a637816 */ /* 0x000fe40000000063 */
[----:B------:R-:W-:-:S02]  /*74040*/  PRMT R109, R8, 0x3340, R1 ;  /* 0x00003340086d7816 */ /* 0x000fc40000000001 */
[----:B------:R-:W-:Y:S02]  /*74050*/  PRMT R65, R14, 0x3340, R111 ;  /* 0x000033400e417816 */ /* 0x000fe4000000006f */
[----:B------:R-:W-:Y:S02]  /*74060*/  LOP3.LUT R129, R204, 0xffff, RZ, 0xc0, !PT ;  /* 0x0000ffffcc817812 */ /* 0x000fe400078ec0ff */
[----:B------:R-:W-:Y:S02]  /*74070*/  LOP3.LUT R10, R11, 0xffff, RZ, 0xc0, !PT ;  /* 0x0000ffff0b0a7812 */ /* 0x000fe400078ec0ff */
[----:B------:R-:W-:Y:S02]  /*74080*/  LOP3.LUT R105, R105, 0xffff, RZ, 0xc0, !PT ;  /* 0x0000ffff69697812 */ /* 0x000fe400078ec0ff */
[----:B------:R-:W-:Y:S02]  /*74090*/  LOP3.LUT R8, R80, 0xffff, RZ, 0xc0, !PT ;  /* 0x0000ffff50087812 */ /* 0x000fe400078ec0ff */
[----:B------:R-:W-:-:S02]  /*740a0*/  LOP3.LUT R208, R208, 0xffff, RZ, 0xc0, !PT ;  /* 0x0000ffffd0d07812 */ /* 0x000fc400078ec0ff */
[----:B------:R-:W-:Y:S02]  /*740b0*/  LOP3.LUT R13, R13, 0xffff, RZ, 0xc0, !PT ;  /* 0x0000ffff0d0d7812 */ /* 0x000fe400078ec0ff */
[----:B------:R-:W-:Y:S02]  /*740c0*/  SHF.R.U32.HI R14, RZ, 0x8, R14 ;  /* 0x00000008ff0e7819 */ /* 0x000fe4000001160e */
[----:B------:R-:W-:Y:S02]  /*740d0*/  SHF.R.U32.HI R111, RZ, 0x8, R111 ;  /* 0x00000008ff6f7819 */ /* 0x000fe4000001166f */
[----:B------:R-:W-:Y:S02]  /*740e0*/  SHF.R.U32.HI R240, RZ, 0x8, R240 ;  /* 0x00000008fff07819 */ /* 0x000fe400000116f0 */
[----:B------:R-:W-:Y:S02]  /*740f0*/  SHF.R.U32.HI R119, RZ, 0x8, R119 ;  /* 0x00000008ff777819 */ /* 0x000fe40000011677 */
        /* <DEDUP_REMOVED lines=16> */
[----:B------:R-:W-:Y:S01]  /*74200*/  PRMT R11, R31, 0x4210, R26 ;  /* 0x000042101f0b7816 */ /* 0x000fe2000000001a */
[----:B------:R-:W-:Y:S01]  /*74210*/  BAR.SYNC.DEFER_BLOCKING 0x0 ;  /* 0x0000000000007b1d */ /* 0x000fe20000010000 */
[----:B------:R-:W-:Y:S02]  /*74220*/  F2FP.SATFINITE.E4M3.F32.PACK_AB_MERGE_C R124, R125, R124, RZ ;  /* 0x0000007c7d7c723e */ /* 0x000fe400048070ff */
[----:B------:R-:W-:-:S02]  /*74230*/  F2FP.SATFINITE.E4M3.F32.PACK_AB_MERGE_C R136, R137, R136, RZ ;  /* 0x000000888988723e */ /* 0x000fc400048070ff */
[----:B------:R-:W-:Y:S02]  /*74240*/  LOP3.LUT R124, R124, 0xffff, RZ, 0xc0, !PT ;  /* 0x0000ffff7c7c7812 */ /* 0x000fe400078ec0ff */
[----:B------:R-:W-:Y:S02]  /*74250*/  LOP3.LUT R136, R136, 0xffff, RZ, 0xc0, !PT ;  /* 0x0000ffff88887812 */ /* 0x000fe400078ec0ff */
[--C-:B------:R-:W-:Y:S02]  /*74260*/  PRMT R152, R124, 0x3340, R1.reuse ;  /* 0x000033407c987816 */ /* 0x100fe40000000001 */
[----:B------:R-:W-:Y:S02]  /*74270*/  F2FP.SATFINITE.E4M3.F32.PACK_AB_MERGE_C R140, R141, R140, RZ ;  /* 0x0000008c8d8c723e */ /* 0x000fe400048070ff */
[----:B------:R-:W-:Y:S02]  /*74280*/  PRMT R23, R23, 0x5410, R152 ;  /* 0x0000541017177816 */ /* 0x000fe40000000098 */
[----:B------:R-:W-:Y:S01]  /*74290*/  PRMT R152, R136, 0x3340, R1 ;  /* 0x0000334088987816 */ /* 0x000fe20000000001 */
[----:B------:R0:W-:Y:S01]  /*742a0*/  STSM.16.M88.4 [R85], R8 ;  /* 0x0000000855007844 */ /* 0x0001e20000000200 */
[----:B------:R-:W-:-:S02]  /*742b0*/  LOP3.LUT R140, R140, 0xffff, RZ, 0xc0, !PT ;  /* 0x0000ffff8c8c7812 */ /* 0x000fc400078ec0ff */
[----:B------:R-:W-:Y:S02]  /*742c0*/  PRMT R39, R39, 0x5410, R152 ;  /* 0x0000541027277816 */ /* 0x000fe40000000098 */
[----:B------:R-:W-:Y:S02]  /*742d0*/  PRMT R152, R140, 0x3340, R1 ;  /* 0x000033408c987816 */ /* 0x000fe40000000001 */
[----:B------:R-:W-:Y:S02]  /*742e0*/  SHF.R.U32.HI R128, RZ, 0x8, R128 ;  /* 0x00000008ff807819 */ /* 0x000fe40000011680 */
[----:B------:R-:W-:Y:S02]  /*742f0*/  SHF.R.U32.HI R140, RZ, 0x8, R140 ;  /* 0x00000008ff8c7819 */ /* 0x000fe4000001168c */
[----:B------:R-:W-:Y:S02]  /*74300*/  LOP3.LUT R128, R128, 0xffff, RZ, 0xc0, !PT ;  /* 0x0000ffff80807812 */ /* 0x000fe400078ec0ff */
[----:B------:R-:W-:-:S02]  /*74310*/  SHF.R.U32.HI R134, RZ, 0x8, R134 ;  /* 0x00000008ff867819 */ /* 0x000fc40000011686 */
[----:B------:R-:W-:Y:S02]  /*74320*/  SHF.R.U32.HI R142, RZ, 0x8, R142 ;  /* 0x00000008ff8e7819 */ /* 0x000fe4000001168e */
[----:B------:R-:W-:Y:S02]  /*74330*/  LOP3.LUT R140, R140, 0xffff, RZ, 0xc0, !PT ;  /* 0x0000ffff8c8c7812 */ /* 0x000fe400078ec0ff */
[--C-:B------:R-:W-:Y:S02]  /*74340*/  PRMT R37, R128, 0x3340, R1.reuse ;  /* 0x0000334080257816 */ /* 0x100fe40000000001 */
[----:B------:R-:W-:Y:S02]  /*74350*/  LOP3.LUT R128, R134, 0xffff, RZ, 0xc0, !PT ;  /* 0x0000ffff86807812 */ /* 0x000fe400078ec0ff */
[----:B------:R-:W-:Y:S02]  /*74360*/  LOP3.LUT R134, R142, 0xffff, RZ, 0xc0, !PT ;  /* 0x0000ffff8e867812 */ /* 0x000fe400078ec0ff */
[----:B------:R-:W-:Y:S01]  /*74370*/  PRMT R80, R140, 0x3340, R1 ;  /* 0x000033408c507816 */ /* 0x000fe20000000001 */
[----:B------:R-:W-:Y:S01]  /*74380*/  BAR.SYNC.DEFER_BLOCKING 0x0 ;  /* 0x0000000000007b1d */ /* 0x000fe20000010000 */
[----:B------:R-:W-:-:S02]  /*74390*/  SHF.R.U32.HI R218, RZ, 0x8, R218 ;  /* 0x00000008ffda7819 */ /* 0x000fc400000116da */
[----:B------:R-:W-:Y:S02]  /*743a0*/  SHF.R.U32.HI R29, RZ, 0x8, R29 ;  /* 0x00000008ff1d7819 */ /* 0x000fe4000001161d */
[----:B------:R-:W-:Y:S02]  /*743b0*/  LOP3.LUT R218, R218, 0xffff, RZ, 0xc0, !PT ;  /* 0x0000ffffdada7812 */ /* 0x000fe400078ec0ff */
[----:B------:R-:W-:-:S04]  /*743c0*/  LOP3.LUT R29, R29, 0xffff, RZ, 0xc0, !PT ;  /* 0x0000ffff1d1d7812 */ /* 0x000fc800078ec0ff */
[----:B------:R-:W-:Y:S01]  /*743d0*/  PRMT R29, R218, 0x3340, R29 ;  /* 0x00003340da1d7816 */ /* 0x000fe2000000001d */
[----:B------:R-:W2:Y:S01]  /*743e0*/  LDS.128 R140, [R7] ;  /* 0x00000000078c7984 */ /* 0x000ea20000000c00 */
[----:B------:R-:W-:Y:S02]  /*743f0*/  PRMT R27, R18, 0x5410, R27 ;  /* 0x00005410121b7816 */ /* 0x000fe4000000001b */
[----:B------:R-:W-:Y:S02]  /*74400*/  PRMT R22, R19, 0x5410, R22 ;  /* 0x0000541013167816 */ /* 0x000fe40000000016 */
[----:B------:R-:W-:Y:S02]  /*74410*/  PRMT R5, R82, 0x5410, R5 ;  /* 0x0000541052057816 */ /* 0x000fe40000000005 */
[----:B------:R-:W-:Y:S02]  /*74420*/  PRMT R29, R29, 0x5410, R88 ;  /* 0x000054101d1d7816 */ /* 0x000fe40000000058 */
[----:B0-----:R-:W-:-:S02]  /*74430*/  PRMT R8, R27, 0x5210, R14 ;  /* 0x000052101b087816 */ /* 0x001fc4000000000e */
[----:B------:R-:W-:Y:S02]  /*74440*/  PRMT R9, R22, 0x5210, R13 ;  /* 0x0000521016097816 */ /* 0x000fe4000000000d */
[----:B------:R-:W-:Y:S02]  /*74450*/  PRMT R10, R5, 0x5210, R24 ;  /* 0x00005210050a7816 */ /* 0x000fe40000000018 */
[----:B------:R-:W-:Y:S01]  /*74460*/  PRMT R11, R29, 0x5210, R26 ;  /* 0x000052101d0b7816 */ /* 0x000fe2000000001a */
[----:B------:R-:W-:Y:S06]  /*74470*/  BAR.SYNC.DEFER_BLOCKING 0x0 ;  /* 0x0000000000007b1d */ /* 0x000fec0000010000 */
[----:B------:R0:W-:Y:S01]  /*74480*/  STSM.16.M88.4 [R85], R8 ;  /* 0x0000000855007844 */ /* 0x0001e20000000200 */
[----:B------:R-:W-:-:S02]  /*74490*/  LOP3.LUT R18, R28, 0xffff, RZ, 0xc0, !PT ;  /* 0x0000ffff1c127812 */ /* 0x000fc400078ec0ff */
[----:B------:R-:W-:Y:S01]  /*744a0*/  LOP3.LUT R14, R30, 0xffff, RZ, 0xc0, !PT ;  /* 0x0000ffff1e0e7812 */ /* 0x000fe200078ec0ff */
[----:B------:R-:W-:Y:S01]  /*744b0*/  BAR.SYNC.DEFER_BLOCKING 0x0 ;  /* 0x0000000000007b1d */ /* 0x000fe20000010000 */
[----:B------:R-:W-:Y:S02]  /*744c0*/  LOP3.LUT R60, R60, 0xffff, RZ, 0xc0, !PT ;  /* 0x0000ffff3c3c7812 */ /* 0x000fe400078ec0ff */
[----:B------:R-:W-:-:S03]  /*744d0*/  LOP3.LUT R62, R62, 0xffff, RZ, 0xc0, !PT ;  /* 0x0000ffff3e3e7812 */ /* 0x000fc600078ec0ff */
[----:B------:R-:W-:Y:S01]  /*744e0*/  LDS.128 R28, [R7] ;  /* 0x00000000071c7984 */ /* 0x000fe20000000c00 */
[----:B------:R-:W-:Y:S01]  /*744f0*/  PRMT R24, R23, 0x4210, R60 ;  /* 0x0000421017187816 */ /* 0x000fe2000000003c */
[----:B------:R-:W-:Y:S01]  /*74500*/  BAR.SYNC.DEFER_BLOCKING 0x0 ;  /* 0x0000000000007b1d */ /* 0x000fe20000010000 */
[----:B------:R-:W-:Y:S02]  /*74510*/  PRMT R25, R25, 0x4210, R62 ;  /* 0x0000421019197816 */ /* 0x000fe4000000003e */
[----:B------:R-:W-:Y:S02]  /*74520*/  PRMT R26, R43, 0x4210, R18 ;  /* 0x000042102b1a7816 */ /* 0x000fe40000000012 */
[----:B------:R-:W-:-:S05]  /*74530*/  PRMT R27, R41, 0x4210, R14 ;  /* 0x00004210291b7816 */ /* 0x000fca000000000e */
[----:B------:R-:W-:Y:S01]  /*74540*/  STSM.16.M88.4 [R85], R24 ;  /* 0x0000001855007844 */ /* 0x000fe20000000200 */
[----:B------:R-:W-:Y:S01]  /*74550*/  BAR.SYNC.DEFER_BLOCKING 0x0 ;  /* 0x0000000000007b1d */ /* 0x000fe20000010000 */
[----:B------:R-:W-:Y:S02]  /*74560*/  F2FP.SATFINITE.E4M3.F32.PACK_AB_MERGE_C R146, R147, R146, RZ ;  /* 0x000000929392723e */ /* 0x000fe400048070ff */
[----:B------:R-:W-:Y:S02]  /*74570*/  F2FP.SATFINITE.E4M3.F32.PACK_AB_MERGE_C R214, R215, R214, RZ ;  /* 0x000000d6d7d6723e */ /* 0x000fe400048070ff */
[----:B------:R-:W-:Y:S02]  /*74580*/  LOP3.LUT R146, R146, 0xffff, RZ, 0xc0, !PT ;  /* 0x0000ffff92927812 */ /* 0x000fe400078ec0ff */
[----:B------:R-:W-:Y:S02]  /*74590*/  F2FP.SATFINITE.E4M3.F32.PACK_AB_MERGE_C R150, R151, R150, RZ ;  /* 0x000000969796723e */ /* 0x000fe400048070ff */
[----:B------:R-:W-:-:S02]  /*745a0*/  PRMT R156, R146, 0x3340, R1 ;  /* 0x00003340929c7816 */ /* 0x000fc40000000001 */
[----:B------:R-:W-:Y:S02]  /*745b0*/  LOP3.LUT R16, R16, 0xffff, RZ, 0xc0, !PT ;  /* 0x0000ffff10107812 */ /* 0x000fe400078ec0ff */
[----:B------:R-:W-:Y:S02]  /*745c0*/  LOP3.LUT R117, R214, 0xffff, RZ, 0xc0, !PT ;  /* 0x0000ffffd6757812 */ /* 0x000fe400078ec0ff */
[----:B------:R-:W-:Y:S02]  /*745d0*/  LOP3.LUT R150, R150, 0xffff, RZ, 0xc0, !PT ;  /* 0x0000ffff96967812 */ /* 0x000fe400078ec0ff */
[----:B------:R-:W-:Y:S02]  /*745e0*/  SHF.R.U32.HI R124, RZ, 0x8, R124 ;  /* 0x00000008ff7c7819 */ /* 0x000fe4000001167c */
[----:B------:R-:W-:Y:S01]  /*745f0*/  SHF.R.U32.HI R222, RZ, 0x8, R222 ;  /* 0x00000008ffde7819 */ /* 0x000fe200000116de */
[----:B------:R-:W-:Y:S01]  /*74600*/  LDS.128 R24, [R7] ;  /* 0x0000000007187984 */ /* 0x000fe20000000c00 */
[----:B------:R-:W-:-:S02]  /*74610*/  SHF.R.U32.HI R59, RZ, 0x8, R59 ;  /* 0x00000008ff3b7819 */ /* 0x000fc4000001163b */
[----:B------:R-:W-:Y:S02]  /*74620*/  PRMT R65, R65, 0x5410, R156 ;  /* 0x0000541041417816 */ /* 0x000fe4000000009c */
[----:B------:R-:W-:Y:S02]  /*74630*/  PRMT R89, R16, 0x3340, R117 ;  /* 0x0000334010597816 */ /* 0x000fe40000000075 */
[----:B------:R-:W-:Y:S02]  /*74640*/  PRMT R156, R150, 0x3340, R1 ;  /* 0x00003340969c7816 */ /* 0x000fe40000000001 */
[----:B------:R-:W-:Y:S02]  /*74650*/  SHF.R.U32.HI R16, RZ, 0x8, R16 ;  /* 0x00000008ff107819 */ /* 0x000fe40000011610 */
[----:B------:R-:W-:Y:S02]  /*74660*/  SHF.R.U32.HI R117, RZ, 0x8, R117 ;  /* 0x00000008ff757819 */ /* 0x000fe40000011675 */
[----:B------:R-:W-:-:S02]  /*74670*/  SHF.R.U32.HI R150, RZ, 0x8, R150 ;  /* 0x00000008ff967819 */ /* 0x000fc40000011696 */
[----:B------:R-:W-:Y:S02]  /*74680*/  LOP3.LUT R124, R124, 0xffff, RZ, 0xc0, !PT ;  /* 0x0000ffff7c7c7812 */ /* 0x000fe400078ec0ff */
[----:B------:R-:W-:Y:S02]  /*74690*/  LOP3.LUT R59, R59, 0xffff, RZ, 0xc0, !PT ;  /* 0x0000ffff3b3b7812 */ /* 0x000fe400078ec0ff */
[----:B------:R-:W-:Y:S02]  /*746a0*/  LOP3.LUT R222, R222, 0xffff, RZ, 0xc0, !PT ;  /* 0x0000ffffdede7812 */ /* 0x000fe400078ec0ff */
[----:B------:R-:W-:Y:S02]  /*746b0*/  LOP3.LUT R117, R117, 0xffff, RZ, 0xc0, !PT ;  /* 0x0000ffff75757812 */ /* 0x000fe400078ec0ff */
[----:B------:R-:W-:Y:S02]  /*746c0*/  LOP3.LUT R16, R16, 0xffff, RZ, 0xc0, !PT ;  /* 0x0000ffff10107812 */ /* 0x000fe400078ec0ff */
[----:B------:R-:W-:-:S02]  /*746d0*/  LOP3.LUT R150, R150, 0xffff, RZ, 0xc0, !PT ;  /* 0x0000ffff96967812 */ /* 0x000fc400078ec0ff */
[--C-:B------:R-:W-:Y:S02]  /*746e0*/  PRMT R3, R124, 0x3340, R1.reuse ;  /* 0x000033407c037816 */ /* 0x100fe40000000001 */
[----:B------:R-:W-:Y:S02]  /*746f0*/  PRMT R120, R120, 0x3340, R1 ;  /* 0x0000334078787816 */ /* 0x000fe40000000001 */
[----:B------:R-:W-:Y:S02]  /*74700*/  PRMT R59, R222, 0x3340, R59 ;  /* 0x00003340de3b7816 */ /* 0x000fe4000000003b */
[----:B------:R-:W-:Y:S02]  /*74710*/  PRMT R16, R16, 0x3340, R117 ;  /* 0x0000334010107816 */ /* 0x000fe40000000075 */
[----:B------:R-:W-:Y:S02]  /*74720*/  PRMT R117, R150, 0x3340, R1 ;  /* 0x0000334096757816 */ /* 0x000fe40000000001 */
[----:B------:R-:W-:-:S02]  /*74730*/  PRMT R3, R90, 0x5410, R3 ;  /* 0x000054105a037816 */ /* 0x000fc40000000003 */
[----:B------:R-:W-:Y:S02]  /*74740*/  PRMT R17, R47, 0x5410, R120 ;  /* 0x000054102f117816 */ /* 0x000fe40000000078 */
[----:B------:R-:W-:Y:S02]  /*74750*/  PRMT R35, R122, 0x5410, R35 ;  /* 0x000054107a237816 */ /* 0x000fe40000000023 */
[----:B------:R-:W-:Y:S02]  /*74760*/  PRMT R19, R59, 0x5410, R92 ;  /* 0x000054103b137816 */ /* 0x000fe4000000005c */
[----:B------:R-:W-:Y:S02]  /*74770*/  PRMT R117, R16, 0x5410, R117 ;  /* 0x0000541010757816 */ /* 0x000fe40000000075 */
[----:B------:R-:W-:Y:S02]  /*74780*/  PRMT R16, R3, 0x5210, R60 ;  /* 0x0000521003107816 */ /* 0x000fe4000000003c */
[----:B------:R-:W-:-:S02]  /*74790*/  PRMT R17, R17, 0x5210, R62 ;  /* 0x0000521011117816 */ /* 0x000fc4000000003e */
[----:B------:R-:W-:Y:S02]  /*747a0*/  PRMT R18, R35, 0x5210, R18 ;  /* 0x0000521023127816 */ /* 0x000fe40000000012 */
[----:B------:R-:W-:Y:S01]  /*747b0*/  PRMT R19, R19, 0x5210, R14 ;  /* 0x0000521013137816 */ /* 0x000fe2000000000e */
[----:B------:R-:W-:Y:S06]  /*747c0*/  BAR.SYNC.DEFER_BLOCKING 0x0 ;  /* 0x0000000000007b1d */ /* 0x000fec0000010000 */
[----:B------:R-:W-:Y:S02]  /*747d0*/  STSM.16.M88.4 [R85], R16 ;  /* 0x0000001055007844 */ /* 0x000fe40000000200 */
[----:B------:R-:W-:Y:S01]  /*747e0*/  BAR.SYNC.DEFER_BLOCKING 0x0 ;  /* 0x0000000000007b1d */ /* 0x000fe20000010000 */
[----:B------:R-:W-:-:S02]  /*747f0*/  LOP3.LUT R3, R64, 0xffff, RZ, 0xc0, !PT ;  /* 0x0000ffff40037812 */ /* 0x000fc400078ec0ff */
[----:B------:R-:W-:Y:S02]  /*74800*/  LOP3.LUT R33, R66, 0xffff, RZ, 0xc0, !PT ;  /* 0x0000ffff42217812 */ /* 0x000fe400078ec0ff */
[----:B------:R-:W-:Y:S02]  /*74810*/  LOP3.LUT R14, R32, 0xffff, RZ, 0xc0, !PT ;  /* 0x0000ffff200e7812 */ /* 0x000fe400078ec0ff */
[----:B------:R-:W-:Y:S01]  /*74820*/  LOP3.LUT R58, R34, 0xffff, RZ, 0xc0, !PT ;  /* 0x0000ffff223a7812 */ /* 0x000fe200078ec0ff */
[----:B------:R-:W-:Y:S01]  /*74830*/  LDS.128 R20, [R7] ;  /* 0x0000000007147984 */ /* 0x000fe20000000c00 */
[----:B0-----:R-:W-:Y:S02]  /*74840*/  PRMT R8, R2, 0x4210, R3 ;  /* 0x0000421002087816 */ /* 0x001fe40000000003 */
[----:B------:R-:W-:Y:S02]  /*74850*/  PRMT R9, R0, 0x4210, R33 ;  /* 0x0000421000097816 */ /* 0x000fe40000000021 */
[----:B------:R-:W-:-:S02]  /*74860*/  PRMT R10, R49, 0x4210, R14 ;  /* 0x00004210310a7816 */ /* 0x000fc4000000000e */
[----:B------:R-:W-:Y:S01]  /*74870*/  PRMT R11, R51, 0x4210, R58 ;  /* 0x00004210330b7816 */ /* 0x000fe2000000003a */
[----:B------:R-:W-:Y:S06]  /*74880*/  BAR.SYNC.DEFER_BLOCKING 0x0 ;  /* 0x0000000000007b1d */ /* 0x000fec0000010000 */
[----:B------:R-:W-:Y:S02]  /*74890*/  STSM.16.M88.4 [R85], R8 ;  /* 0x0000000855007844 */ /* 0x000fe40000000200 */
[----:B------:R-:W-:Y:S01]  /*748a0*/  BAR.SYNC.DEFER_BLOCKING 0x0 ;  /* 0x0000000000007b1d */ /* 0x000fe20000010000 */
[----:B------:R-:W-:-:S02]  /*748b0*/  SHF.R.U32.HI R130, RZ, 0x8, R130 ;  /* 0x00000008ff827819 */ /* 0x000fc40000011682 */
[----:B------:R-:W-:Y:S02]  /*748c0*/  SHF.R.U32.HI R226, RZ, 0x8, R226 ;  /* 0x00000008ffe27819 */ /* 0x000fe400000116e2 */
[----:B------:R-:W-:Y:S02]  /*748d0*/  SHF.R.U32.HI R81, RZ, 0x8, R81 ;  /* 0x00000008ff517819 */ /* 0x000fe40000011651 */
[----:B------:R-:W-:Y:S02]  /*748e0*/  LOP3.LUT R124, R130, 0xffff, RZ, 0xc0, !PT ;  /* 0x0000ffff827c7812 */ /* 0x000fe400078ec0ff */
[----:B------:R-:W-:Y:S02]  /*748f0*/  LOP3.LUT R81, R81, 0xffff, RZ, 0xc0, !PT ;  /* 0x0000ffff51517812 */ /* 0x000fe400078ec0ff */
[----:B------:R-:W-:Y:S01]  /*74900*/  LOP3.LUT R226, R226, 0xffff, RZ, 0xc0, !PT ;  /* 0x0000ffffe2e27812 */ /* 0x000fe200078ec0ff */
[----:B------:R-:W0:Y:S01]  /*74910*/  LDS.128 R8, [R7] ;  /* 0x0000000007087984 */ /* 0x000e220000000c00 */
        /* <DEDUP_REMOVED lines=8> */
[----:B------:R-:W-:Y:S02]  /*749a0*/  PRMT R34, R69, 0x5210, R14 ;  /* 0x0000521045227816 */ /* 0x000fe4000000000e */
[----:B------:R-:W-:Y:S01]  /*749b0*/  PRMT R35, R81, 0x5210, R58 ;  /* 0x0000521051237816 */ /* 0x000fe2000000003a */
[----:B------:R-:W-:Y:S06]  /*749c0*/  BAR.SYNC.DEFER_BLOCKING 0x0 ;  /* 0x0000000000007b1d */ /* 0x000fec0000010000 */
[----:B------:R3:W-:Y:S02]  /*749d0*/  STSM.16.M88.4 [R85], R32 ;  /* 0x0000002055007844 */ /* 0x0007e40000000200 */
[----:B------:R-:W-:Y:S01]  /*749e0*/  BAR.SYNC.DEFER_BLOCKING 0x0 ;  /* 0x0000000000007b1d */ /* 0x000fe20000010000 */
[----:B------:R-:W-:-:S02]  /*749f0*/  SHF.R.U32.HI R132, RZ, 0x8, R132 ;  /* 0x00000008ff847819 */ /* 0x000fc40000011684 */
[--C-:B------:R-:W-:Y:S02]  /*74a00*/  PRMT R128, R128, 0x3340, R1.reuse ;  /* 0x0000334080807816 */ /* 0x100fe40000000001 */
[----:B------:R-:W-:Y:S02]  /*74a10*/  LOP3.LUT R132, R132, 0xffff, RZ, 0xc0, !PT ;  /* 0x0000ffff84847812 */ /* 0x000fe400078ec0ff */
[----:B------:R-:W-:Y:S02]  /*74a20*/  PRMT R128, R101, 0x5410, R128 ;  /* 0x0000541065807816 */ /* 0x000fe40000000080 */
[----:B------:R-:W-:Y:S01]  /*74a30*/  PRMT R71, R132, 0x3340, R1 ;  /* 0x0000334084477816 */ /* 0x000fe20000000001 */
[----:B------:R-:W-:Y:S01]  /*74a40*/  LDS.128 R16, [R7] ;  /* 0x0000000007107984 */ /* 0x000fe20000000c00 */
[----:B------:R-:W-:Y:S02]  /*74a50*/  LOP3.LUT R3, R68, 0xffff, RZ, 0xc0, !PT ;  /* 0x0000ffff44037812 */ /* 0x000fe400078ec0ff */
[----:B------:R-:W-:-:S02]  /*74a60*/  LOP3.LUT R101, R70, 0xffff, RZ, 0xc0, !PT ;  /* 0x0000ffff46657812 */ /* 0x000fc400078ec0ff */
[----:B------:R-:W-:Y:S02]  /*74a70*/  LOP3.LUT R36, R36, 0xffff, RZ, 0xc0, !PT ;  /* 0x0000ffff24247812 */ /* 0x000fe400078ec0ff */
[----:B------:R-:W-:Y:S02]  /*74a80*/  LOP3.LUT R38, R38, 0xffff, RZ, 0xc0, !PT ;  /* 0x0000ffff26267812 */ /* 0x000fe400078ec0ff */
[----:B------:R-:W-:Y:S02]  /*74a90*/  PRMT R98, R98, 0x5410, R71 ;  /* 0x0000541062627816 */ /* 0x000fe40000000047 */
[----:B------:R-:W-:Y:S02]  /*74aa0*/  PRMT R68, R6, 0x4210, R3 ;  /* 0x0000421006447816 */ /* 0x000fe40000000003 */
[----:B------:R-:W-:Y:S02]  /*74ab0*/  PRMT R69, R4, 0x4210, R101 ;  /* 0x0000421004457816 */ /* 0x000fe40000000065 */
[----:B------:R-:W-:-:S02]  /*74ac0*/  PRMT R70, R67, 0x4210, R36 ;  /* 0x0000421043467816 */ /* 0x000fc40000000024 */
[----:B------:R-:W-:Y:S01]  /*74ad0*/  PRMT R71, R61, 0x4210, R38 ;  /* 0x000042103d477816 */ /* 0x000fe20000000026 */
        /* <DEDUP_REMOVED lines=8> */
[----:B------:R-:W-:Y:S02]  /*74b60*/  SHF.R.U32.HI R228, RZ, 0x8, R228 ;  /* 0x00000008ffe47819 */ /* 0x000fe400000116e4 */
[----:B------:R-:W-:Y:S01]  /*74b70*/  SHF.R.U32.HI R100, RZ, 0x8, R100 ;  /* 0x00000008ff647819 */ /* 0x000fe20000011664 */
[----:B------:R-:W-:Y:S01]  /*74b80*/  STSM.16.M88.4 [R85], R68 ;  /* 0x0000004455007844 */ /* 0x000fe20000000200 */
[----:B------:R-:W-:Y:S01]  /*74b90*/  BAR.SYNC.DEFER_BLOCKING 0x0 ;  /* 0x0000000000007b1d */ /* 0x000fe20000010000 */
[----:B------:R-:W-:Y:S02]  /*74ba0*/  LOP3.LUT R148, R148, 0xffff, RZ, 0xc0, !PT ;  /* 0x0000ffff94947812 */ /* 0x000fe400078ec0ff */
[----:B------:R-:W-:-:S02]  /*74bb0*/  F2FP.SATFINITE.E4M3.F32.PACK_AB_MERGE_C R86, R87, R86, RZ ;  /* 0x000000565756723e */ /* 0x000fc400048070ff */
[----:B------:R-:W-:Y:S02]  /*74bc0*/  PRMT R63, R63, 0x5410, R154 ;  /* 0x000054103f3f7816 */ /* 0x000fe4000000009a */
[----:B------:R-:W-:Y:S02]  /*74bd0*/  PRMT R87, R15, 0x3340, R212 ;  /* 0x000033400f577816 */ /* 0x000fe400000000d4 */
[----:B------:R-:W-:Y:S02]  /*74be0*/  LOP3.LUT R228, R228, 0xffff, RZ, 0xc0, !PT ;  /* 0x0000ffffe4e47812 */ /* 0x000fe400078ec0ff */
[----:B------:R-:W-:Y:S02]  /*74bf0*/  LOP3.LUT R100, R100, 0xffff, RZ, 0xc0, !PT ;  /* 0x0000ffff64647812 */ /* 0x000fe400078ec0ff */
[----:B------:R-:W-:Y:S02]  /*74c00*/  PRMT R154, R148, 0x3340, R1 ;  /* 0x00003340949a7816 */ /* 0x000fe40000000001 */
[----:B------:R-:W-:-:S02]  /*74c10*/  SHF.R.U32.HI R15, RZ, 0x8, R15 ;  /* 0x00000008ff0f7819 */ /* 0x000fc4000001160f */
[----:B------:R-:W-:Y:S02]  /*74c20*/  SHF.R.U32.HI R212, RZ, 0x8, R212 ;  /* 0x00000008ffd47819 */ /* 0x000fe400000116d4 */
[----:B------:R-:W-:Y:S02]  /*74c30*/  SHF.R.U32.HI R148, RZ, 0x8, R148 ;  /* 0x00000008ff947819 */ /* 0x000fe40000011694 */
        /* <DEDUP_REMOVED lines=10> */
[----:B------:R-:W-:Y:S02]  /*74ce0*/  PRMT R47, R15, 0x5410, R148 ;  /* 0x000054100f2f7816 */ /* 0x000fe40000000094 */
[----:B---3--:R-:W-:Y:S02]  /*74cf0*/  PRMT R34, R12, 0x4210, R3 ;  /* 0x000042100c227816 */ /* 0x008fe40000000003 */
[----:B------:R-:W-:Y:S01]  /*74d00*/  LDS.128 R12, [R7] ;  /* 0x00000000070c7984 */ /* 0x000fe20000000c00 */
[----:B------:R-:W-:Y:S02]  /*74d10*/  SHF.R.U32.HI R102, RZ, 0x8, R102 ;  /* 0x00000008ff667819 */ /* 0x000fe40000011666 */
[----:B------:R-:W-:Y:S02]  /*74d20*/  SHF.R.U32.HI R136, RZ, 0x8, R136 ;  /* 0x00000008ff887819 */ /* 0x000fe40000011688 */
        /* <DEDUP_REMOVED lines=8> */
[----:B------:R-:W-:Y:S01]  /*74db0*/  PRMT R103, R83, 0x5210, R38 ;  /* 0x0000521053677816 */ /* 0x000fe20000000026 */
[----:B------:R-:W-:Y:S01]  /*74dc0*/  BAR.SYNC.DEFER_BLOCKING 0x0 ;  /* 0x0000000000007b1d */ /* 0x000fe20000010000 */
[----:B------:R-:W-:Y:S02]  /*74dd0*/  PRMT R129, R129, 0x5410, R80 ;  /* 0x0000541081817816 */ /* 0x000fe40000000050 */
[----:B------:R-:W-:Y:S02]  /*74de0*/  LOP3.LUT R72, R72, 0xffff, RZ, 0xc0, !PT ;  /* 0x0000ffff48487812 */ /* 0x000fe400078ec0ff */
[----:B------:R-:W-:-:S03]  /*74df0*/  LOP3.LUT R74, R74, 0xffff, RZ, 0xc0, !PT ;  /* 0x0000ffff4a4a7812 */ /* 0x000fc600078ec0ff */
[----:B------:R-:W3:Y:S01]  /*74e00*/  LDC.64 R126, c[0x0][0x228] ;  /* 0x00008a00ff7e7b82 */ /* 0x000ee20000000a00 */
[----:B------:R-:W-:Y:S07]  /*74e10*/  STSM.16.M88.4 [R85], R100 ;  /* 0x0000006455007844 */ /* 0x000fee0000000200 */
[----:B------:R-:W-:Y:S01]  /*74e20*/  BAR.SYNC.DEFER_BLOCKING 0x0 ;  /* 0x0000000000007b1d */ /* 0x000fe20000010000 */
[----:B------:R-:W-:Y:S02]  /*74e30*/  LOP3.LUT R42, R42, 0xffff, RZ, 0xc0, !PT ;  /* 0x0000ffff2a2a7812 */ /* 0x000fe400078ec0ff */
[----:B------:R-:W-:-:S03]  /*74e40*/  PRMT R32, R39, 0x4210, R72 ;  /* 0x0000421027207816 */ /* 0x000fc60000000048 */
[----:B------:R-:W4:Y:S01]  /*74e50*/  LDS.128 R80, [R7] ;  /* 0x0000000007507984 */ /* 0x000f220000000c00 */
[----:B------:R-:W-:Y:S02]  /*74e60*/  PRMT R33, R45, 0x4210, R74 ;  /* 0x000042102d217816 */ /* 0x000fe4000000004a */
[----:B------:R-:W-:Y:S01]  /*74e70*/  PRMT R35, R73, 0x4210, R42 ;  /* 0x0000421049237816 */ /* 0x000fe2000000002a */
[----:B------:R-:W-:Y:S01]  /*74e80*/  BAR.SYNC.DEFER_BLOCKING 0x0 ;  /* 0x0000000000007b1d */ /* 0x000fe20000010000 */
[----:B------:R-:W-:Y:S02]  /*74e90*/  F2FP.SATFINITE.E4M3.F32.PACK_AB_MERGE_C R238, R239, R238, RZ ;  /* 0x000000eeefee723e */ /* 0x000fe400048070ff */
[----:B------:R-:W-:Y:S02]  /*74ea0*/  F2FP.SATFINITE.E4M3.F32.PACK_AB_MERGE_C R174, R175, R174, RZ ;  /* 0x000000aeafae723e */ /* 0x000fe400048070ff */
[----:B------:R-:W-:Y:S02]  /*74eb0*/  F2FP.SATFINITE.E4M3.F32.PACK_AB_MERGE_C R114, R115, R114, RZ ;  /* 0x000000727372723e */ /* 0x000fe400048070ff */
[----:B------:R-:W-:-:S02]  /*74ec0*/  LOP3.LUT R238, R238, 0xffff, RZ, 0xc0, !PT ;  /* 0x0000ffffeeee7812 */ /* 0x000fc400078ec0ff */
[----:B------:R-:W-:Y:S02]  /*74ed0*/  LOP3.LUT R115, R174, 0xffff, RZ, 0xc0, !PT ;  /* 0x0000ffffae737812 */ /* 0x000fe400078ec0ff */
[----:B------:R-:W-:Y:S01]  /*74ee0*/  LOP3.LUT R110, R110, 0xffff, RZ, 0xc0, !PT ;  /* 0x0000ffff6e6e7812 */ /* 0x000fe200078ec0ff */
[----:B------:R1:W-:Y:S01]  /*74ef0*/  STSM.16.M88.4 [R85], R32 ;  /* 0x0000002055007844 */ /* 0x0003e20000000200 */
[----:B------:R-:W-:Y:S02]  /*74f00*/  F2FP.SATFINITE.E4M3.F32.PACK_AB_MERGE_C R78, R79, R78, RZ ;  /* 0x0000004e4f4e723e */ /* 0x000fe400048070ff */
[----:B------:R-:W-:Y:S02]  /*74f10*/  PRMT R55, R55, 0x5410, R152 ;  /* 0x0000541037377816 */ /* 0x000fe40000000098 */
[----:B------:R-:W-:Y:S02]  /*74f20*/  PRMT R152, R110, 0x3340, R1 ;  /* 0x000033406e987816 */ /* 0x000fe40000000001 */
[----:B------:R-:W-:-:S02]  /*74f30*/  PRMT R79, R238, 0x3340, R115 ;  /* 0x00003340ee4f7816 */ /* 0x000fc40000000073 */
[----:B------:R-:W-:Y:S02]  /*74f40*/  PRMT R109, R106, 0x5410, R109 ;  /* 0x000054106a6d7816 */ /* 0x000fe4000000006d */
[----:B------:R-:W-:Y:S02]  /*74f50*/  PRMT R79, R79, 0x5410, R152 ;  /* 0x000054104f4f7816 */ /* 0x000fe40000000098 */
[----:B------:R-:W-:Y:S02]  /*74f60*/  LOP3.LUT R44, R44, 0xffff, RZ, 0xc0, !PT ;  /* 0x0000ffff2c2c7812 */ /* 0x000fe400078ec0ff */
[----:B------:R-:W-:Y:S02]  /*74f70*/  LOP3.LUT R46, R46, 0xffff, RZ, 0xc0, !PT ;  /* 0x0000ffff2e2e7812 */ /* 0x000fe400078ec0ff */
[----:B------:R-:W-:Y:S02]  /*74f80*/  PRMT R39, R109, 0x5210, R42 ;  /* 0x000052106d277816 */ /* 0x000fe4000000002a */
[----:B------:R-:W-:-:S02]  /*74f90*/  LOP3.LUT R0, R76, 0xffff, RZ, 0xc0, !PT ;  /* 0x0000ffff4c007812 */ /* 0x000fc400078ec0ff */
[----:B------:R-:W-:Y:S02]  /*74fa0*/  LOP3.LUT R2, R78, 0xffff, RZ, 0xc0, !PT ;  /* 0x0000ffff4e027812 */ /* 0x000fe400078ec0ff */
[----:B------:R-:W-:Y:S02]  /*74fb0*/  PRMT R42, R77, 0x4210, R44 ;  /* 0x000042104d2a7816 */ /* 0x000fe4000000002c */
[----:B------:R-:W-:Y:S01]  /*74fc0*/  PRMT R43, R79, 0x4210, R46 ;  /* 0x000042104f2b7816 */ /* 0x000fe2000000002e */
[----:B------:R-:W-:Y:S01]  /*74fd0*/  BAR.SYNC.DEFER_BLOCKING 0x0 ;  /* 0x0000000000007b1d */ /* 0x000fe20000010000 */
[----:B------:R-:W-:Y:S02]  /*74fe0*/  SHF.R.U32.HI R138, RZ, 0x8, R138 ;  /* 0x00000008ff8a7819 */ /* 0x000fe4000001168a */
[----:B------:R-:W-:Y:S02]  /*74ff0*/  SHF.R.U32.HI R232, RZ, 0x8, R232 ;  /* 0x00000008ffe87819 */ /* 0x000fe400000116e8 */
[----:B------:R-:W-:-:S02]  /*75000*/  SHF.R.U32.HI R107, RZ, 0x8, R107 ;  /* 0x00000008ff6b7819 */ /* 0x000fc4000001166b */
[----:B------:R-:W-:Y:S02]  /*75010*/  SHF.R.U32.HI R104, RZ, 0x8, R104 ;  /* 0x00000008ff687819 */ /* 0x000fe40000011668 */
[----:B------:R-:W-:Y:S02]  /*75020*/  LOP3.LUT R132, R138, 0xffff, RZ, 0xc0, !PT ;  /* 0x0000ffff8a847812 */ /* 0x000fe400078ec0ff */
[----:B------:R-:W-:Y:S02]  /*75030*/  LOP3.LUT R107, R107, 0xffff, RZ, 0xc0, !PT ;  /* 0x0000ffff6b6b7812 */ /* 0x000fe400078ec0ff */
[----:B------:R-:W-:Y:S02]  /*75040*/  LOP3.LUT R232, R232, 0xffff, RZ, 0xc0, !PT ;  /* 0x0000ffffe8e87812 */ /* 0x000fe400078ec0ff */
[----:B------:R-:W-:Y:S01]  /*75050*/  LOP3.LUT R104, R104, 0xffff, RZ, 0xc0, !PT ;  /* 0x0000ffff68687812 */ /* 0x000fe200078ec0ff */
[----:B------:R-:W-:Y:S01]  /*75060*/  LDS.128 R76, [R7] ;  /* 0x00000000074c7984 */ /* 0x000fe20000000c00 */
[----:B------:R-:W-:-:S02]  /*75070*/  PRMT R132, R132, 0x3340, R1 ;  /* 0x0000334084847816 */ /* 0x000fc40000000001 */
[----:B------:R-:W-:Y:S02]  /*75080*/  PRMT R107, R232, 0x3340, R107 ;  /* 0x00003340e86b7816 */ /* 0x000fe4000000006b */
[----:B------:R-:W-:Y:S02]  /*75090*/  PRMT R104, R104, 0x3340, R1 ;  /* 0x0000334068687816 */ /* 0x000fe40000000001 */
[----:B------:R-:W-:Y:S02]  /*750a0*/  PRMT R99, R99, 0x5410, R132 ;  /* 0x0000541063637816 */ /* 0x000fe40000000084 */
[----:B------:R-:W-:Y:S01]  /*750b0*/  PRMT R104, R107, 0x5410, R104 ;  /* 0x000054106b687816 */ /* 0x000fe20000000068 */
[----:B------:R-:W3:Y:S01]  /*750c0*/  LDC.64 R132, c[0x0][0x220] ;  /* 0x00008800ff847b82 */ /* 0x000ee20000000a00 */
[----:B------:R-:W-:Y:S02]  /*750d0*/  PRMT R36, R37, 0x5210, R72 ;  /* 0x0000521025247816 */ /* 0x000fe40000000048 */
[----:B------:R-:W-:-:S05]  /*750e0*/  PRMT R37, R99, 0x5210, R74 ;  /* 0x0000521063257816 */ /* 0x000fca000000004a */
[----:B------:R-:W-:Y:S01]  /*750f0*/  BAR.SYNC.DEFER_BLOCKING 0x0 ;  /* 0x0000000000007b1d */ /* 0x000fe20000010000 */
[----:B------:R-:W-:Y:S02]  /*75100*/  PRMT R38, R104, 0x5210, R3 ;  /* 0x0000521068267816 */ /* 0x000fe40000000003 */
[----:B------:R-:W-:-:S03]  /*75110*/  F2FP.SATFINITE.E4M3.F32.PACK_AB_MERGE_C R246, R247, R246, RZ ;  /* 0x000000f6f7f6723e */ /* 0x000fc600048070ff */
[----:B------:R-:W3:Y:S04]  /*75120*/  LDL.LU R247, [R1+0xbc] ;  /* 0x0000bc0001f77983 */ /* 0x000ee80000300800 */
[----:B------:R-:W4:Y:S04]  /*75130*/  LDL.LU R245, [R1+0xd8c] ;  /* 0x000d8c0001f57983 */ /* 0x000f280000300800 */
[----:B------:R2:W-:Y:S01]  /*75140*/  STSM.16.M88.4 [R85], R36 ;  /* 0x0000002455007844 */ /* 0x0005e20000000200 */
[----:B------:R-:W-:Y:S01]  /*75150*/  BAR.SYNC.DEFER_BLOCKING 0x0 ;  /* 0x0000000000007b1d */ /* 0x000fe20000010000 */
[----:B------:R-:W-:-:S05]  /*75160*/  F2FP.SATFINITE.E4M3.F32.PACK_AB_MERGE_C R242, R243, R242, RZ ;  /* 0x000000f2f3f2723e */ /* 0x000fca00048070ff */
[----:B------:R-:W3:Y:S04]  /*75170*/  LDL.LU R243, [R1+0xd90] ;  /* 0x000d900001f37983 */ /* 0x000ee80000300800 */
[----:B------:R-:W3:Y:S04]  /*75180*/  LDL.LU R241, [R1+0xd98] ;  /* 0x000d980001f17983 */ /* 0x000ee80000300800 */
[----:B------:R-:W3:Y:S04]  /*75190*/  LDL.LU R239, [R1+0xd94] ;  /* 0x000d940001ef7983 */ /* 0x000ee80000300800 */
[----:B------:R-:W4:Y:S01]  /*751a0*/  LDS.128 R72, [R7] ;  /* 0x0000000007487984 */ /* 0x000f220000000c00 */
[----:B------:R-:W-:-:S02]  /*751b0*/  PRMT R40, R55, 0x4210, R0 ;  /* 0x0000421037287816 */ /* 0x000fc40000000000 */
[----:B------:R-:W-:Y:S01]  /*751c0*/  PRMT R41, R53, 0x4210, R2 ;  /* 0x0000421035297816 */ /* 0x000fe20000000002 */
[----:B------:R-:W-:Y:S01]  /*751d0*/  BAR.SYNC.DEFER_BLOCKING 0x0 ;  /* 0x0000000000007b1d */ /* 0x000fe20000010000 */
[----:B-1----:R-:W-:Y:S02]  /*751e0*/  PRMT R32, R129, 0x5210, R0 ;  /* 0x0000521081207816 */ /* 0x002fe40000000000 */
[----:B------:R-:W-:Y:S02]  /*751f0*/  LOP3.LUT R0, R57, 0xffff, RZ, 0xc0, !PT ;  /* 0x0000ffff39007812 */ /* 0x000fe400078ec0ff */
[----:B------:R-:W-:-:S03]  /*75200*/  SHF.R.U32.HI R236, RZ, 0x8, R236 ;  /* 0x00000008ffec7819 */ /* 0x000fc600000116ec */
[----:B------:R-:W1:Y:S01]  /*75210*/  LDC.64 R128, c[0x0][0x220] ;  /* 0x00008800ff807b82 */ /* 0x000e620000000a00 */
[----:B------:R0:W-:Y:S01]  /*75220*/  STSM.16.M88.4 [R85], R40 ;  /* 0x0000002855007844 */ /* 0x0001e20000000200 */
[----:B--2---:R-:W-:-:S06]  /*75230*/  PRMT R37, R65, 0x4210, R0 ;  /* 0x0000421041257816 */ /* 0x004fcc0000000000 */
[----:B------:R-:W-:Y:S01]  /*75240*/  BAR.SYNC.DEFER_BLOCKING 0x0 ;  /* 0x0000000000007b1d */ /* 0x000fe20000010000 */
[----:B------:R-:W-:Y:S02]  /*75250*/  SHF.R.U32.HI R113, RZ, 0x8, R113 ;  /* 0x00000008ff717819 */ /* 0x000fe40000011671 */
[----:B------:R-:W-:Y:S02]  /*75260*/  SHF.R.U32.HI R108, RZ, 0x8, R108 ;  /* 0x00000008ff6c7819 */ /* 0x000fe4000001166c */
[----:B------:R-:W-:Y:S02]  /*75270*/  SHF.R.U32.HI R238, RZ, 0x8, R238 ;  /* 0x00000008ffee7819 */ /* 0x000fe400000116ee */
[----:B------:R-:W-:Y:S02]  /*75280*/  SHF.R.U32.HI R115, RZ, 0x8, R115 ;  /* 0x00000008ff737819 */ /* 0x000fe40000011673 */
[----:B------:R-:W-:Y:S02]  /*75290*/  SHF.R.U32.HI R110, RZ, 0x8, R110 ;  /* 0x00000008ff6e7819 */ /* 0x000fe4000001166e */
[----:B------:R-:W-:-:S02]  /*752a0*/  LOP3.LUT R113, R113, 0xffff, RZ, 0xc0, !PT ;  /* 0x0000ffff71717812 */ /* 0x000fc400078ec0ff */
[----:B------:R-:W-:Y:S02]  /*752b0*/  LOP3.LUT R236, R236, 0xffff, RZ, 0xc0, !PT ;  /* 0x0000ffffecec7812 */ /* 0x000fe400078ec0ff */
[----:B------:R-:W-:Y:S01]  /*752c0*/  LOP3.LUT R108, R108, 0xffff, RZ, 0xc0, !PT ;  /* 0x0000ffff6c6c7812 */ /* 0x000fe200078ec0ff */
[----:B------:R-:W-:Y:S01]  /*752d0*/  LDS.128 R64, [R7] ;  /* 0x0000000007407984 */ /* 0x000fe20000000c00 */
[----:B------:R-:W-:Y:S02]  /*752e0*/  LOP3.LUT R115, R115, 0xffff, RZ, 0xc0, !PT ;  /* 0x0000ffff73737812 */ /* 0x000fe400078ec0ff */
[----:B------:R-:W-:Y:S02]  /*752f0*/  LOP3.LUT R238, R238, 0xffff, RZ, 0xc0, !PT ;  /* 0x0000ffffeeee7812 */ /* 0x000fe400078ec0ff */
[----:B------:R-:W-:Y:S02]  /*75300*/  LOP3.LUT R110, R110, 0xffff, RZ, 0xc0, !PT ;  /* 0x0000ffff6e6e7812 */ /* 0x000fe400078ec0ff */
[----:B------:R-:W-:-:S02]  /*75310*/  PRMT R134, R134, 0x3340, R1 ;  /* 0x0000334086867816 */ /* 0x000fc40000000001 */
[----:B------:R-:W-:Y:S02]  /*75320*/  PRMT R113, R236, 0x3340, R113 ;  /* 0x00003340ec717816 */ /* 0x000fe40000000071 */
[----:B------:R-:W-:Y:S01]  /*75330*/  PRMT R108, R108, 0x3340, R1 ;  /* 0x000033406c6c7816 */ /* 0x000fe20000000001 */
[----:B------:R-:W2:Y:S01]  /*75340*/  LDC R236, c[0x0][0x248] ;  /* 0x00009200ffec7b82 */ /* 0x000ea20000000800 */
[----:B------:R-:W-:Y:S02]  /*75350*/  PRMT R115, R238, 0x3340, R115 ;  /* 0x00003340ee737816 */ /* 0x000fe40000000073 */
[----:B------:R-:W-:Y:S02]  /*75360*/  PRMT R110, R110, 0x3340, R1 ;  /* 0x000033406e6e7816 */ /* 0x000fe40000000001 */
[----:B------:R-:W-:Y:S02]  /*75370*/  PRMT R105, R105, 0x5410, R134 ;  /* 0x0000541069697816 */ /* 0x000fe40000000086 */
[----:B------:R-:W-:Y:S01]  /*75380*/  PRMT R113, R113, 0x5410, R108 ;  /* 0x0000541071717816 */ /* 0x000fe2000000006c */
[----:B------:R-:W2:Y:S01]  /*75390*/  LDC.64 R134, c[0x0][0x220] ;  /* 0x00008800ff867b82 */ /* 0x000ea20000000a00 */
[----:B------:R-:W-:-:S02]  /*753a0*/  PRMT R115, R115, 0x5410, R110 ;  /* 0x0000541073737816 */ /* 0x000fc4000000006e */
[----:B------:R-:W-:Y:S02]  /*753b0*/  PRMT R33, R105, 0x5210, R2 ;  /* 0x0000521069217816 */ /* 0x000fe40000000002 */
[----:B------:R-:W-:Y:S02]  /*753c0*/  PRMT R34, R113, 0x5210, R44 ;  /* 0x0000521071227816 */ /* 0x000fe4000000002c */
[----:B------:R-:W-:Y:S01]  /*753d0*/  PRMT R35, R115, 0x5210, R46 ;  /* 0x0000521073237816 */ /* 0x000fe2000000002e */
[----:B------:R-:W-:Y:S01]  /*753e0*/  BAR.SYNC.DEFER_BLOCKING 0x0 ;  /* 0x0000000000007b1d */ /* 0x000fe20000010000 */
[----:B------:R-:W-:Y:S02]  /*753f0*/  F2FP.SATFINITE.E4M3.F32.PACK_AB_MERGE_C R178, R179, R178, RZ ;  /* 0x000000b2b3b2723e */ /* 0x000fe400048070ff */
[----:B------:R-:W-:Y:S02]  /*75400*/  LOP3.LUT R242, R242, 0xffff, RZ, 0xc0, !PT ;  /* 0x0000fffff2f27812 */ /* 0x000fe400078ec0ff */
[----:B------:R-:W-:-:S03]  /*75410*/  LOP3.LUT R114, R114, 0xffff, RZ, 0xc0, !PT ;  /* 0x0000ffff72727812 */ /* 0x000fc600078ec0ff */
[----:B------:R-:W1:Y:S01]  /*75420*/  LDC.64 R108, c[0x0][0x220] ;  /* 0x00008800ff6c7b82 */ /* 0x000e620000000a00 */
[----:B------:R-:W-:Y:S02]  /*75430*/  LOP3.LUT R56, R56, 0xffff, RZ, 0xc0, !PT ;  /* 0x0000ffff38387812 */ /* 0x000fe400078ec0ff */
[----:B------:R-:W-:Y:S02]  /*75440*/  LOP3.LUT R48, R48, 0xffff, RZ, 0xc0, !PT ;  /* 0x0000ffff30307812 */ /* 0x000fe400078ec0ff */
[----:B------:R-:W-:Y:S02]  /*75450*/  LOP3.LUT R50, R50, 0xffff, RZ, 0xc0, !PT ;  /* 0x0000ffff32327812 */ /* 0x000fe400078ec0ff */
[----:B------:R-:W-:Y:S01]  /*75460*/  SHF.R.U32.HI R144, RZ, 0x8, R144 ;  /* 0x00000008ff907819 */ /* 0x000fe20000011690 */
[----:B------:R-:W2:Y:S01]  /*75470*/  LDC R110, c[0x0][0x248] ;  /* 0x00009200ff6e7b82 */ /* 0x000ea20000000800 */
[----:B------:R1:W-:Y:S07]  /*75480*/  STSM.16.M88.4 [R85], R32 ;  /* 0x0000002055007844 */ /* 0x0003ee0000000200 */
[----:B------:R-:W-:Y:S01]  /*75490*/  BAR.SYNC.DEFER_BLOCKING 0x0 ;  /* 0x0000000000007b1d */ /* 0x000fe20000010000 */
[----:B------:R-:W-:-:S02]  /*754a0*/  LOP3.LUT R121, R178, 0xffff, RZ, 0xc0, !PT ;  /* 0x0000ffffb2797812 */ /* 0x000fc400078ec0ff */
[----:B------:R-:W-:Y:S02]  /*754b0*/  PRMT R152, R114, 0x3340, R1 ;  /* 0x0000334072987816 */ /* 0x000fe40000000001 */
[----:B------:R-:W-:Y:S01]  /*754c0*/  PRMT R91, R242, 0x3340, R121 ;  /* 0x00003340f25b7816 */ /* 0x000fe20000000079 */
[----:B------:R-:W2:Y:S03]  /*754d0*/  LDS.128 R68, [R7] ;  /* 0x0000000007447984 */ /* 0x000ea60000000c00 */
[----:B------:R-:W-:Y:S02]  /*754e0*/  PRMT R91, R91, 0x5410, R152 ;  /* 0x000054105b5b7816 */ /* 0x000fe40000000098 */
[----:B------:R-:W-:Y:S01]  /*754f0*/  PRMT R36, R63, 0x4210, R56 ;  /* 0x000042103f247816 */ /* 0x000fe20000000038 */
[----:B------:R-:W-:Y:S01]  /*75500*/  BAR.SYNC.DEFER_BLOCKING 0x0 ;  /* 0x0000000000007b1d */ /* 0x000fe20000010000 */
[----:B------:R-:W-:-:S02]  /*75510*/  PRMT R38, R93, 0x4210, R48 ;  /* 0x000042105d267816 */ /* 0x000fc40000000030 */
[----:B------:R-:W-:-:S05]  /*75520*/  PRMT R39, R91, 0x4210, R50 ;  /* 0x000042105b277816 */ /* 0x000fca0000000032 */
[----:B------:R-:W-:Y:S01]  /*75530*/  STSM.16.M88.4 [R85], R36 ;  /* 0x0000002455007844 */ /* 0x000fe20000000200 */
[----:B------:R-:W-:Y:S01]  /*75540*/  BAR.SYNC.DEFER_BLOCKING 0x0 ;  /* 0x0000000000007b1d */ /* 0x000fe20000010000 */
[----:B------:R-:W-:Y:S02]  /*75550*/  SHF.R.U32.HI R146, RZ, 0x8, R146 ;  /* 0x00000008ff927819 */ /* 0x000fe40000011692 */
[----:B------:R-:W-:Y:S02]  /*75560*/  SHF.R.U32.HI R112, RZ, 0x8, R112 ;  /* 0x00000008ff707819 */ /* 0x000fe40000011670 */
[----:B------:R-:W-:Y:S02]  /*75570*/  SHF.R.U32.HI R242, RZ, 0x8, R242 ;  /* 0x00000008fff27819 */ /* 0x000fe400000116f2 */
[----:B------:R-:W-:Y:S02]  /*75580*/  SHF.R.U32.HI R121, RZ, 0x8, R121 ;  /* 0x00000008ff797819 */ /* 0x000fe40000011679 */
[----:B------:R-:W-:-:S02]  /*75590*/  SHF.R.U32.HI R114, RZ, 0x8, R114 ;  /* 0x00000008ff727819 */ /* 0x000fc40000011672 */
[----:B------:R-:W-:Y:S02]  /*755a0*/  LOP3.LUT R144, R144, 0xffff, RZ, 0xc0, !PT ;  /* 0x0000ffff90907812 */ /* 0x000fe400078ec0ff */
[----:B------:R-:W-:Y:S02]  /*755b0*/  LOP3.LUT R146, R146, 0xffff, RZ, 0xc0, !PT ;  /* 0x0000ffff92927812 */ /* 0x000fe400078ec0ff */
[----:B------:R-:W-:Y:S01]  /*755c0*/  LOP3.LUT R112, R112, 0xffff, RZ, 0xc0, !PT ;  /* 0x0000ffff70707812 */ /* 0x000fe200078ec0ff */
[----:B------:R-:W2:Y:S01]  /*755d0*/  LDS.128 R60, [R7] ;  /* 0x00000000073c7984 */ /* 0x000ea20000000c00 */
[----:B------:R-:W-:Y:S02]  /*755e0*/  LOP3.LUT R121, R121, 0xffff, RZ, 0xc0, !PT ;  /* 0x0000ffff79797812 */ /* 0x000fe400078ec0ff */
[----:B------:R-:W-:Y:S02]  /*755f0*/  LOP3.LUT R242, R242, 0xffff, RZ, 0xc0, !PT ;  /* 0x0000fffff2f27812 */ /* 0x000fe400078ec0ff */
[----:B------:R-:W-:-:S02]  /*75600*/  LOP3.LUT R114, R114, 0xffff, RZ, 0xc0, !PT ;  /* 0x0000ffff72727812 */ /* 0x000fc400078ec0ff */
[--C-:B------:R-:W-:Y:S02]  /*75610*/  PRMT R111, R144, 0x3340, R1.reuse ;  /* 0x00003340906f7816 */ /* 0x100fe40000000001 */
[--C-:B------:R-:W-:Y:S02]  /*75620*/  PRMT R146, R146, 0x3340, R1.reuse ;  /* 0x0000334092927816 */ /* 0x100fe40000000001 */
[----:B------:R-:W-:Y:S02]  /*75630*/  PRMT R112, R112, 0x3340, R1 ;  /* 0x0000334070707816 */ /* 0x000fe40000000001 */
[----:B------:R-:W-:Y:S02]  /*75640*/  PRMT R121, R242, 0x3340, R121 ;  /* 0x00003340f2797816 */ /* 0x000fe40000000079 */
[----:B------:R-:W-:Y:S02]  /*75650*/  PRMT R114, R114, 0x3340, R1 ;  /* 0x0000334072727816 */ /* 0x000fe40000000001 */
[----:B------:R-:W-:-:S02]  /*75660*/  PRMT R111, R208, 0x5410, R111 ;  /* 0x00005410d06f7816 */ /* 0x000fc4000000006f */
[----:B------:R-:W-:Y:S02]  /*75670*/  PRMT R119, R119, 0x5410, R146 ;  /* 0x0000541077777816 */ /* 0x000fe40000000092 */
[----:B------:R-:W-:Y:S02]  /*75680*/  PRMT R131, R131, 0x5410, R112 ;  /* 0x0000541083837816 */ /* 0x000fe40000000070 */
[----:B------:R-:W-:Y:S02]  /*75690*/  PRMT R121, R121, 0x5410, R114 ;  /* 0x0000541079797816 */ /* 0x000fe40000000072 */
[----:B0-----:R-:W-:Y:S01]  /*756a0*/  PRMT R40, R111, 0x5210, R56 ;  /* 0x000052106f287816 */ /* 0x001fe20000000038 */
[----:B------:R-:W-:Y:S01]  /*756b0*/  BAR.SYNC.DEFER_BLOCKING 0x0 ;  /* 0x0000000000007b1d */ /* 0x000fe20000010000 */
[----:B------:R-:W-:Y:S02]  /*756c0*/  PRMT R41, R119, 0x5210, R0 ;  /* 0x0000521077297816 */ /* 0x000fe40000000000 */
[----:B------:R-:W-:-:S02]  /*756d0*/  PRMT R42, R131, 0x5210, R48 ;  /* 0x00005210832a7816 */ /* 0x000fc40000000030 */
[----:B------:R-:W-:Y:S02]  /*756e0*/  PRMT R43, R121, 0x5210, R50 ;  /* 0x00005210792b7816 */ /* 0x000fe40000000032 */
[----:B------:R-:W-:Y:S01]  /*756f0*/  F2FP.SATFINITE.E4M3.F32.PACK_AB_MERGE_C R182, R183, R182, RZ ;  /* 0x000000b6b7b6723e */ /* 0x000fe200048070ff */
[----:B------:R-:W0:Y:S02]  /*75700*/  LDC.64 R120, c[0x0][0x228] ;  /* 0x00008a00ff787b82 */ /* 0x000e240000000a00 */
[----:B------:R-:W-:Y:S06]  /*75710*/  STSM.16.M88.4 [R85], R40 ;  /* 0x0000002855007844 */ /* 0x000fec0000000200 */
[----:B------:R-:W-:Y:S01]  /*75720*/  BAR.SYNC.DEFER_BLOCKING 0x0 ;  /* 0x0000000000007b1d */ /* 0x000fe20000010000 */
[----:B------:R-:W-:-:S02]  /*75730*/  LOP3.LUT R246, R246, 0xffff, RZ, 0xc0, !PT ;  /* 0x0000fffff6f67812 */ /* 0x000fc400078ec0ff */
[----:B------:R-:W-:Y:S02]  /*75740*/  LOP3.LUT R125, R182, 0xffff, RZ, 0xc0, !PT ;  /* 0x0000ffffb67d7812 */ /* 0x000fe400078ec0ff */
[----:B------:R-:W-:Y:S02]  /*75750*/  LOP3.LUT R118, R118, 0xffff, RZ, 0xc0, !PT ;  /* 0x0000ffff76767812 */ /* 0x000fe400078ec0ff */
[----:B------:R-:W-:Y:S02]  /*75760*/  PRMT R97, R246, 0x3340, R125 ;  /* 0x00003340f6617816 */ /* 0x000fe4000000007d */
[----:B------:R-:W-:Y:S01]  /*75770*/  PRMT R152, R118, 0x3340, R1 ;  /* 0x0000334076987816 */ /* 0x000fe20000000001 */
[----:B------:R-:W0:Y:S01]  /*75780*/  LDS.128 R56, [R7] ;  /* 0x0000000007387984 */ /* 0x000e220000000c00 */
[----:B------:R-:W-:Y:S02]  /*75790*/  PRMT R87, R87, 0x5410, R154 ;  /* 0x0000541057577816 */ /* 0x000fe4000000009a */
[----:B------:R-:W-:-:S02]  /*757a0*/  PRMT R89, R89, 0x5410, R156 ;  /* 0x0000541059597816 */ /* 0x000fc4000000009c */
[----:B------:R-:W-:Y:S02]  /*757b0*/  PRMT R97, R97, 0x5410, R152 ;  /* 0x0000541061617816 */ /* 0x000fe40000000098 */
[----:B------:R-:W-:Y:S02]  /*757c0*/  LOP3.LUT R84, R84, 0xffff, RZ, 0xc0, !PT ;  /* 0x0000ffff54547812 */ /* 0x000fe400078ec0ff */
[----:B------:R-:W-:Y:S02]  /*757d0*/  LOP3.LUT R86, R86, 0xffff, RZ, 0xc0, !PT ;  /* 0x0000ffff56567812 */ /* 0x000fe400078ec0ff */
[----:B------:R-:W-:Y:S02]  /*757e0*/  LOP3.LUT R52, R52, 0xffff, RZ, 0xc0, !PT ;  /* 0x0000ffff34347812 */ /* 0x000fe400078ec0ff */
[----:B------:R-:W-:Y:S02]  /*757f0*/  LOP3.LUT R54, R54, 0xffff, RZ, 0xc0, !PT ;  /* 0x0000ffff36367812 */ /* 0x000fe400078ec0ff */
[----:B------:R-:W-:-:S02]  /*75800*/  PRMT R88, R87, 0x4210, R84 ;  /* 0x0000421057587816 */ /* 0x000fc40000000054 */
[----:B------:R-:W-:Y:S02]  /*75810*/  PRMT R89, R89, 0x4210, R86 ;  /* 0x0000421059597816 */ /* 0x000fe40000000056 */
[----:B------:R-:W-:Y:S02]  /*75820*/  PRMT R90, R95, 0x4210, R52 ;  /* 0x000042105f5a7816 */ /* 0x000fe40000000034 */
[----:B------:R-:W-:Y:S01]  /*75830*/  PRMT R91, R97, 0x4210, R54 ;  /* 0x00004210615b7816 */ /* 0x000fe20000000036 */
[----:B------:R-:W-:Y:S01]  /*75840*/  BAR.SYNC.DEFER_BLOCKING 0x0 ;  /* 0x0000000000007b1d */ /* 0x000fe20000010000 */
[----:B------:R-:W-:Y:S02]  /*75850*/  SHF.R.U32.HI R244, RZ, 0x8, R244 ;  /* 0x00000008fff47819 */ /* 0x000fe400000116f4 */
[----:B------:R-:W-:Y:S02]  /*75860*/  SHF.R.U32.HI R123, RZ, 0x8, R123 ;  /* 0x00000008ff7b7819 */ /* 0x000fe4000001167b */
[----:B------:R-:W-:-:S02]  /*75870*/  SHF.R.U32.HI R116, RZ, 0x8, R116 ;  /* 0x00000008ff747819 */ /* 0x000fc40000011674 */
[----:B------:R-:W-:Y:S02]  /*75880*/  SHF.R.U32.HI R125, RZ, 0x8, R125 ;  /* 0x00000008ff7d7819 */ /* 0x000fe4000001167d */
[----:B------:R-:W-:Y:S02]  /*75890*/  SHF.R.U32.HI R246, RZ, 0x8, R246 ;  /* 0x00000008fff67819 */ /* 0x000fe400000116f6 */
[----:B------:R-:W-:Y:S01]  /*758a0*/  SHF.R.U32.HI R118, RZ, 0x8, R118 ;  /* 0x00000008ff767819 */ /* 0x000fe20000011676 */
[----:B------:R2:W-:Y:S01]  /*758b0*/  STSM.16.M88.4 [R85], R88 ;  /* 0x0000005855007844 */ /* 0x0005e20000000200 */
        /* <DEDUP_REMOVED lines=8> */
[----:B------:R-:W-:-:S02]  /*75940*/  PRMT R125, R246, 0x3340, R125 ;  /* 0x00003340f67d7816 */ /* 0x000fc4000000007d */
[----:B------:R-:W-:Y:S02]  /*75950*/  PRMT R118, R118, 0x3340, R1 ;  /* 0x0000334076767816 */ /* 0x000fe40000000001 */
[----:B------:R-:W-:Y:S02]  /*75960*/  PRMT R123, R123, 0x5410, R116 ;  /* 0x000054107b7b7816 */ /* 0x000fe40000000074 */
[----:B------:R-:W-:Y:S02]  /*75970*/  PRMT R125, R125, 0x5410, R118 ;  /* 0x000054107d7d7816 */ /* 0x000fe40000000076 */
[----:B-1----:R-:W-:Y:S01]  /*75980*/  PRMT R34, R123, 0x5210, R52 ;  /* 0x000052107b227816 */ /* 0x002fe20000000034 */
[----:B------:R-:W1:Y:S01]  /*75990*/  LDC.64 R118, c[0x0][0x228] ;  /* 0x00008a00ff767b82 */ /* 0x000e620000000a00 */
[----:B------:R-:W-:-:S07]  /*759a0*/  PRMT R35, R125, 0x5210, R54 ;  /* 0x000052107d237816 */ /* 0x000fce0000000036 */
[----:B------:R-:W-:Y:S01]  /*759b0*/  BAR.SYNC.DEFER_BLOCKING 0x0 ;  /* 0x0000000000007b1d */ /* 0x000fe20000010000 */
[C---:B------:R-:W-:Y:S02]  /*759c0*/  PRMT R173, R142.reuse, 0x7773, RZ ;  /* 0x000077738ead7816 */ /* 0x040fe400000000ff */
[C---:B------:R-:W-:Y:S02]  /*759d0*/  PRMT R174, R142.reuse, 0x7772, RZ ;  /* 0x000077728eae7816 */ /* 0x040fe400000000ff */
[----:B------:R-:W-:-:S03]  /*759e0*/  PRMT R175, R142, 0x7771, RZ ;  /* 0x000077718eaf7816 */ /* 0x000fc600000000ff */
[----:B------:R-:W0:Y:S01]  /*759f0*/  LDC.64 R124, c[0x0][0x228] ;  /* 0x00008a00ff7c7b82 */ /* 0x000e220000000a00 */
[----:B------:R-:W-:Y:S02]  /*75a00*/  PRMT R176, R142, 0x7770, RZ ;  /* 0x000077708eb07816 */ /* 0x000fe400000000ff */
[----:B------:R-:W-:-:S05]  /*75a10*/  PRMT R33, R117, 0x5210, R86 ;  /* 0x0000521075217816 */ /* 0x000fca0000000056 */
[----:B------:R-:W4:Y:S08]  /*75a20*/  LDC R142, c[0x0][0x244] ;  /* 0x00009100ff8e7b82 */ /* 0x000f300000000800 */
[----:B------:R-:W3:Y:S01]  /*75a30*/  LDC.64 R116, c[0x0][0x228] ;  /* 0x00008a00ff747b82 */ /* 0x000ee20000000a00 */
[----:B------:R-:W1:Y:S01]  /*75a40*/  LDS.128 R52, [R7] ;  /* 0x0000000007347984 */ /* 0x000e620000000c00 */
[----:B------:R-:W-:-:S06]  /*75a50*/  PRMT R32, R47, 0x5210, R84 ;  /* 0x000052102f207816 */ /* 0x000fcc0000000054 */
[----:B------:R-:W-:Y:S01]  /*75a60*/  BAR.SYNC.DEFER_BLOCKING 0x0 ;  /* 0x0000000000007b1d */ /* 0x000fe20000010000 */
[C---:B------:R-:W-:Y:S02]  /*75a70*/  PRMT R203, R8.reuse, 0x7773, RZ ;  /* 0x0000777308cb7816 */ /* 0x040fe400000000ff */
[C---:B------:R-:W-:Y:S02]  /*75a80*/  PRMT R202, R8.reuse, 0x7772, RZ ;  /* 0x0000777208ca7816 */ /* 0x040fe400000000ff */
[----:B------:R-:W-:-:S03]  /*75a90*/  PRMT R201, R8, 0x7771, RZ ;  /* 0x0000777108c97816 */ /* 0x000fc600000000ff */
[----:B------:R-:W1:Y:S01]  /*75aa0*/  LDC.64 R122, c[0x0][0x228] ;  /* 0x00008a00ff7a7b82 */ /* 0x000e620000000a00 */
[----:B------:R-:W-:Y:S02]  /*75ab0*/  PRMT R194, R8, 0x7770, RZ ;  /* 0x0000777008c27816 */ /* 0x000fe400000000ff */
[C---:B------:R-:W-:Y:S01]  /*75ac0*/  PRMT R223, R10.reuse, 0x7773, RZ ;  /* 0x000077730adf7816 */ /* 0x040fe200000000ff */
[----:B----4-:R-:W-:Y:S01]  /*75ad0*/  IMAD R142, R245, R142, RZ ;  /* 0x0000008ef58e7224 */ /* 0x010fe200078e02ff */
[C---:B------:R-:W-:Y:S02]  /*75ae0*/  PRMT R218, R10.reuse, 0x7772, RZ ;  /* 0x000077720ada7816 */ /* 0x040fe400000000ff */
[C---:B------:R-:W-:Y:S02]  /*75af0*/  PRMT R217, R10.reuse, 0x7771, RZ ;  /* 0x000077710ad97816 */ /* 0x040fe400000000ff */
[----:B------:R-:W-:Y:S02]  /*75b00*/  PRMT R216, R10, 0x7770, RZ ;  /* 0x000077700ad87816 */ /* 0x000fe400000000ff */
[----:B------:R-:W-:-:S02]  /*75b10*/  PRMT R8, R83, 0x7773, RZ ;  /* 0x0000777353087816 */ /* 0x000fc400000000ff */
[C---:B------:R-:W-:Y:S01]  /*75b20*/  PRMT R2, R83.reuse, 0x7772, RZ ;  /* 0x0000777253027816 */ /* 0x040fe200000000ff */
[----:B------:R4:W-:Y:S01]  /*75b30*/  STSM.16.M88.4 [R85], R32 ;  /* 0x0000002055007844 */ /* 0x0009e20000000200 */
[C---:B------:R-:W-:Y:S02]  /*75b40*/  PRMT R5, R83.reuse, 0x7771, RZ ;  /* 0x0000777153057816 */ /* 0x040fe400000000ff */
[----:B------:R-:W-:Y:S02]  /*75b50*/  PRMT R10, R83, 0x7770, RZ ;  /* 0x00007770530a7816 */ /* 0x000fe400000000ff */
[----:B0-----:R-:W-:Y:S02]  /*75b60*/  ISETP.GE.AND P0, PT, R245, R124, PT ;  /* 0x0000007cf500720c */ /* 0x001fe40003f06270 */
[C---:B------:R-:W-:Y:S02]  /*75b70*/  PRMT R83, R72.reuse, 0x7773, RZ ;  /* 0x0000777348537816 */ /* 0x040fe400000000ff */
[----:B------:R-:W-:-:S02]  /*75b80*/  PRMT R84, R72, 0x7772, RZ ;  /* 0x0000777248547816 */ /* 0x000fc400000000ff */
[C---:B--2---:R-:W-:Y:S02]  /*75b90*/  PRMT R88, R72.reuse, 0x7770, RZ ;  /* 0x0000777048587816 */ /* 0x044fe400000000ff */
[C---:B------:R-:W-:Y:S02]  /*75ba0*/  PRMT R87, R73.reuse, 0x7773, RZ ;  /* 0x0000777349577816 */ /* 0x040fe400000000ff */
[C---:B------:R-:W-:Y:S02]  /*75bb0*/  PRMT R86, R73.reuse, 0x7772, RZ ;  /* 0x0000777249567816 */ /* 0x040fe400000000ff */
[----:B----4-:R-:W-:Y:S02]  /*75bc0*/  PRMT R85, R72, 0x7771, RZ ;  /* 0x0000777148557816 */ /* 0x010fe400000000ff */
[C---:B------:R-:W-:Y:S02]  /*75bd0*/  PRMT R72, R73.reuse, 0x7771, RZ ;  /* 0x0000777149487816 */ /* 0x040fe400000000ff */
[----:B------:R-:W-:-:S02]  /*75be0*/  PRMT R91, R73, 0x7770, RZ ;  /* 0x00007770495b7816 */ /* 0x000fc400000000ff */
[C---:B------:R-:W-:Y:S02]  /*75bf0*/  PRMT R90, R74.reuse, 0x7773, RZ ;  /* 0x000077734a5a7816 */ /* 0x040fe400000000ff */
[C---:B------:R-:W-:Y:S02]  /*75c00*/  PRMT R73, R74.reuse, 0x7772, RZ ;  /* 0x000077724a497816 */ /* 0x040fe400000000ff */
[C---:B------:R-:W-:Y:S02]  /*75c10*/  PRMT R89, R74.reuse, 0x7771, RZ ;  /* 0x000077714a597816 */ /* 0x040fe400000000ff */
[----:B------:R-:W-:Y:S02]  /*75c20*/  PRMT R94, R74, 0x7770, RZ ;  /* 0x000077704a5e7816 */ /* 0x000fe400000000ff */
[C---:B------:R-:W-:Y:S02]  /*75c30*/  PRMT R74, R75.reuse, 0x7773, RZ ;  /* 0x000077734b4a7816 */ /* 0x040fe400000000ff */
[----:B------:R-:W-:-:S02]  /*75c40*/  PRMT R92, R75, 0x7772, RZ ;  /* 0x000077724b5c7816 */ /* 0x000fc400000000ff */
[C---:B------:R-:W-:Y:S02]  /*75c50*/  PRMT R93, R75.reuse, 0x7771, RZ ;  /* 0x000077714b5d7816 */ /* 0x040fe400000000ff */
[----:B------:R-:W-:Y:S02]  /*75c60*/  PRMT R98, R75, 0x7770, RZ ;  /* 0x000077704b627816 */ /* 0x000fe400000000ff */
[C---:B---3--:R-:W-:Y:S01]  /*75c70*/  ISETP.LT.AND P0, PT, R247.reuse, R117, !P0 ;  /* 0x00000075f700720c */ /* 0x048fe20004701270 */
[----:B------:R-:W-:Y:S01]  /*75c80*/  IMAD R117, R247, R110, RZ ;  /* 0x0000006ef7757224 */ /* 0x000fe200078e02ff */
[----:B------:R-:W-:Y:S02]  /*75c90*/  IADD3 R75, P1, R142, R108, RZ ;  /* 0x0000006c8e4b7210 */ /* 0x000fe40007f3e0ff */
[C---:B------:R-:W-:Y:S02]  /*75ca0*/  PRMT R181, R141.reuse, 0x7773, RZ ;  /* 0x000077738db57816 */ /* 0x040fe400000000ff */
[----:B------:R-:W-:-:S02]  /*75cb0*/  PRMT R182, R141, 0x7772, RZ ;  /* 0x000077728db67816 */ /* 0x000fc400000000ff */
[C---:B------:R-:W-:Y:S02]  /*75cc0*/  PRMT R183, R141.reuse, 0x7771, RZ ;  /* 0x000077718db77816 */ /* 0x040fe400000000ff */
[----:B------:R-:W-:Y:S02]  /*75cd0*/  PRMT R184, R141, 0x7770, RZ ;  /* 0x000077708db87816 */ /* 0x000fe400000000ff */
[----:B------:R-:W-:Y:S01]  /*75ce0*/  LEA.HI.X.SX32 R108, R142, R109, 0x1, P1 ;  /* 0x0000006d8e6c7211 */ /* 0x000fe200008f0eff */
[----:B------:R-:W-:Y:S01]  /*75cf0*/  IMAD R155, R243, R155, RZ ;  /* 0x0000009bf39b7224 */ /* 0x000fe200078e02ff */
[----:B------:R-:W-:Y:S02]  /*75d00*/  SHF.R.S32.HI R141, RZ, 0x1f, R117 ;  /* 0x0000001fff8d7819 */ /* 0x000fe40000011475 */
[----:B------:R-:W-:Y:S02]  /*75d10*/  IADD3 R130, P1, R117, R75, RZ ;  /* 0x0000004b75827210 */ /* 0x000fe40007f3e0ff */
[----:B------:R-:W-:-:S02]  /*75d20*/  PRMT R138, R140, 0x7773, RZ ;  /* 0x000077738c8a7816 */ /* 0x000fc400000000ff */
[C---:B------:R-:W-:Y:S01]  /*75d30*/  PRMT R136, R140.reuse, 0x7772, RZ ;  /* 0x000077728c887816 */ /* 0x040fe200000000ff */
[----:B------:R-:W-:Y:S01]  /*75d40*/  IMAD.X R131, R141, 0x1, R108, P1 ;  /* 0x000000018d837824 */ /* 0x000fe200008e066c */
[C---:B------:R-:W-:Y:S02]  /*75d50*/  PRMT R137, R140.reuse, 0x7771, RZ ;  /* 0x000077718c897816 */ /* 0x040fe400000000ff */
[----:B------:R-:W-:Y:S01]  /*75d60*/  PRMT R140, R140, 0x7770, RZ ;  /* 0x000077708c8c7816 */ /* 0x000fe200000000ff */
[----:B------:R-:W-:Y:S01]  /*75d70*/  BAR.SYNC.DEFER_BLOCKING 0x0 ;  /* 0x0000000000007b1d */ /* 0x000fe20000010000 */
[----:B------:R-:W-:Y:S01]  /*75d80*/  IADD3 R154, P1, R155, R132, RZ ;  /* 0x000000849b9a7210 */ /* 0x000fe20007f3e0ff */
[----:B------:R-:W-:-:S03]  /*75d90*/  IMAD R142, R157, 0x100, R142 ;  /* 0x000001009d8e7824 */ /* 0x000fc600078e028e */
[----:B------:R-:W-:-:S03]  /*75da0*/  LEA.HI.X.SX32 R155, R155, R133, 0x1, P1 ;  /* 0x000000859b9b7211 */ /* 0x000fc600008f0eff */
[----:B------:R-:W0:Y:S01]  /*75db0*/  LDC.64 R132, c[0x0][0x228] ;  /* 0x00008a00ff847b82 */ /* 0x000e220000000a00 */
[----:B------:R-:W-:Y:S02]  /*75dc0*/  IADD3 R156, P1, R142, R128, RZ ;  /* 0x000000808e9c7210 */ /* 0x000fe40007f3e0ff */
[----:B------:R-:W-:Y:S02]  /*75dd0*/  ISETP.GE.AND P2, PT, R247, R125, PT ;  /* 0x0000007df700720c */ /* 0x000fe40003f46270 */
[C---:B------:R-:W-:Y:S02]  /*75de0*/  PRMT R111, R68.reuse, 0x7773, RZ ;  /* 0x00007773446f7816 */ /* 0x040fe400000000ff */
[C---:B------:R-:W-:Y:S02]  /*75df0*/  PRMT R110, R68.reuse, 0x7772, RZ ;  /* 0x00007772446e7816 */ /* 0x040fe400000000ff */
[C---:B------:R-:W-:Y:S02]  /*75e00*/  PRMT R109, R68.reuse, 0x7771, RZ ;  /* 0x00007771446d7816 */ /* 0x040fe400000000ff */
[----:B------:R-:W-:Y:S01]  /*75e10*/  PRMT R114, R68, 0x7770, RZ ;  /* 0x0000777044727816 */ /* 0x000fe200000000ff */
[----:B------:R2:W-:Y:S01]  /*75e20*/  @P0 STG.E.U8 desc[UR60][R130.64], R140 ;  /* 0x0000008c82000986 */ /* 0x0005e2000c10113c */
[----:B------:R-:W-:-:S02]  /*75e30*/  ISETP.GE.AND P0, PT, R243, R126, PT ;  /* 0x0000007ef300720c */ /* 0x000fc40003f06270 */
[----:B------:R-:W-:Y:S02]  /*75e40*/  PRMT R113, R69, 0x7773, RZ ;  /* 0x0000777345717816 */ /* 0x000fe400000000ff */
[----:B-1----:R-:W-:Y:S01]  /*75e50*/  ISETP.LT.AND P0, PT, R247, R123, !P0 ;  /* 0x0000007bf700720c */ /* 0x002fe20004701270 */
[----:B------:R-:W-:Y:S01]  /*75e60*/  IMAD R123, R237, 0x80, R142 ;  /* 0x00000080ed7b7824 */ /* 0x000fe200078e028e */
[C---:B------:R-:W-:Y:S02]  /*75e70*/  PRMT R68, R69.reuse, 0x7772, RZ ;  /* 0x0000777245447816 */ /* 0x040fe400000000ff */
[C---:B------:R-:W-:Y:S02]  /*75e80*/  PRMT R112, R69.reuse, 0x7771, RZ ;  /* 0x0000777145707816 */ /* 0x040fe400000000ff */
[----:B------:R-:W-:Y:S01]  /*75e90*/  PRMT R145, R69, 0x7770, RZ ;  /* 0x0000777045917816 */ /* 0x000fe200000000ff */
[----:B--2---:R-:W1:Y:S01]  /*75ea0*/  LDC.64 R130, c[0x0][0x228] ;  /* 0x00008a00ff827b82 */ /* 0x004e620000000a00 */
[----:B------:R-:W-:-:S02]  /*75eb0*/  PRMT R69, R70, 0x7773, RZ ;  /* 0x0000777346457816 */ /* 0x000fc400000000ff */
[C---:B------:R-:W-:Y:S02]  /*75ec0*/  PRMT R115, R70.reuse, 0x7772, RZ ;  /* 0x0000777246737816 */ /* 0x040fe400000000ff */
[C---:B------:R-:W-:Y:S02]  /*75ed0*/  PRMT R144, R70.reuse, 0x7771, RZ ;  /* 0x0000777146907816 */ /* 0x040fe400000000ff */
[----:B------:R-:W-:Y:S02]  /*75ee0*/  PRMT R149, R70, 0x7770, RZ ;  /* 0x0000777046957816 */ /* 0x000fe400000000ff */
[----:B------:R-:W-:Y:S02]  /*75ef0*/  LEA.HI.X.SX32 R157, R142, R129, 0x1, P1 ;  /* 0x000000818e9d7211 */ /* 0x000fe400008f0eff */
[----:B------:R-:W-:Y:S01]  /*75f00*/  ISETP.LT.AND P3, PT, R241, R120, !P2 ;  /* 0x00000078f100720c */ /* 0x000fe20005761270 */
[----:B------:R-:W-:Y:S01]  /*75f10*/  VIADD R120, R247, 0x1 ;  /* 0x00000001f7787836 */ /* 0x000fe20000000000 */
[----:B------:R-:W-:Y:S01]  /*75f20*/  IADD3 R70, P1, R117, R154, RZ ;  /* 0x0000009a75467210 */ /* 0x000fe20007f3e0ff */
[----:B------:R-:W2:Y:S01]  /*75f30*/  LDC.64 R128, c[0x0][0x228] ;  /* 0x00008a00ff807b82 */ /* 0x000ea20000000a00 */
[----:B------:R-:W-:-:S02]  /*75f40*/  ISETP.LT.AND P2, PT, R239, R118, !P2 ;  /* 0x00000076ef00720c */ /* 0x000fc40005741270 */
[----:B------:R-:W-:Y:S02]  /*75f50*/  IADD3 R118, P4, R123, R134, RZ ;  /* 0x000000867b767210 */ /* 0x000fe40007f9e0ff */
[C---:B------:R-:W-:Y:S02]  /*75f60*/  PRMT R148, R71.reuse, 0x7773, RZ ;  /* 0x0000777347947816 */ /* 0x040fe400000000ff */
[C---:B------:R-:W-:Y:S02]  /*75f70*/  PRMT R146, R71.reuse, 0x7772, RZ ;  /* 0x0000777247927816 */ /* 0x040fe400000000ff */
[C---:B------:R-:W-:Y:S02]  /*75f80*/  PRMT R147, R71.reuse, 0x7771, RZ ;  /* 0x0000777147937816 */ /* 0x040fe400000000ff */
[----:B------:R-:W-:Y:S01]  /*75f90*/  PRMT R150, R71, 0x7770, RZ ;  /* 0x0000777047967816 */ /* 0x000fe200000000ff */
[----:B------:R-:W-:Y:S01]  /*75fa0*/  IMAD.X R71, R141, 0x1, R155, P1 ;  /* 0x000000018d477824 */ /* 0x000fe200008e069b */
[----:B------:R-:W-:-:S02]  /*75fb0*/  ISETP.GE.AND P1, PT, R120, R127, PT ;  /* 0x0000007f7800720c */ /* 0x000fc40003f26270 */
[----:B------:R-:W-:Y:S02]  /*75fc0*/  LEA.HI.X.SX32 R120, R123, R135, 0x1, P4 ;  /* 0x000000877b787211 */ /* 0x000fe400020f0eff */
[----:B------:R-:W3:Y:S01]  /*75fd0*/  LDC.64 R134, c[0x0][0x228] ;  /* 0x00008a00ff867b82 */ /* 0x000ee20000000a00 */
[C---:B------:R-:W-:Y:S02]  /*75fe0*/  IADD3 R124, P5, R117.reuse, R156, RZ ;  /* 0x0000009c757c7210 */ /* 0x040fe40007fbe0ff */
[C---:B------:R-:W-:Y:S01]  /*75ff0*/  IADD3 R126, P4, R117.reuse, R118, RZ ;  /* 0x00000076757e7210 */ /* 0x040fe20007f9e0ff */
[----:B------:R-:W-:Y:S02]  /*76000*/  IMAD.IADD R117, R117, 0x1, R236 ;  /* 0x0000000175757824 */ /* 0x000fe400078e02ec */
[C---:B------:R-:W-:Y:S02]  /*76010*/  IMAD.X R125, R141.reuse, 0x1, R157, P5 ;  /* 0x000000018d7d7824 */ /* 0x040fe400028e069d */
[----:B------:R-:W-:Y:S01]  /*76020*/  IMAD.X R127, R141, 0x1, R120, P4 ;  /* 0x000000018d7f7824 */ /* 0x000fe200020e0678 */
[----:B0-----:R-:W-:Y:S01]  /*76030*/  ISETP.LT.AND P4, PT, R245, R132, !P1 ;  /* 0x00000084f500720c */ /* 0x001fe20004f81270 */
[----:B------:R-:W-:Y:S01]  /*76040*/  @P0 STG.E.U8 desc[UR60][R70.64], R137 ;  /* 0x0000008946000986 */ /* 0x000fe2000c10113c */
[----:B------:R-:W0:Y:S01]  /*76050*/  LDC R236, c[0x0][0x22c] ;  /* 0x00008b00ffec7b82 */ /* 0x000e220000000800 */
[----:B------:R-:W-:-:S02]  /*76060*/  SHF.R.S32.HI R123, RZ, 0x1f, R117 ;  /* 0x0000001fff7b7819 */ /* 0x000fc40000011475 */
[----:B------:R4:W-:Y:S04]  /*76070*/  @P3 STG.E.U8 desc[UR60][R124.64], R136 ;  /* 0x000000887c003986 */ /* 0x0009e8000c10113c */
[----:B------:R1:W-:Y:S01]  /*76080*/  @P2 STG.E.U8 desc[UR60][R126.64], R138 ;  /* 0x0000008a7e002986 */ /* 0x0003e2000c10113c */
[----:B------:R-:W0:Y:S01]  /*76090*/  LDC R132, c[0x0][0x248] ;  /* 0x00009200ff847b82 */ /* 0x000e220000000800 */
[----:B------:R-:W-:Y:S02]  /*760a0*/  PRMT R139, R28, 0x7770, RZ ;  /* 0x000077701c8b7816 */ /* 0x000fe400000000ff */
[----:B----4-:R-:W-:-:S05]  /*760b0*/  IADD3 R136, P3, R117, R75, RZ ;  /* 0x0000004b75887210 */ /* 0x010fca0007f7e0ff */
[----:B------:R-:W4:Y:S01]  /*760c0*/  LDC.64 R70, c[0x0][0x228] ;  /* 0x00008a00ff467b82 */ /* 0x000f220000000a00 */
[----:B--2---:R-:W-:Y:S01]  /*760d0*/  ISETP.LT.AND P2, PT, R243, R128, !P1 ;  /* 0x00000080f300720c */ /* 0x004fe20004f41270 */
[----:B------:R-:W-:-:S06]  /*760e0*/  IMAD.X R137, R123, 0x1, R108, P3 ;  /* 0x000000017b897824 */ /* 0x000fcc00018e066c */
[----:B-1----:R-:W1:Y:S01]  /*760f0*/  LDC.64 R126, c[0x0][0x228] ;  /* 0x00008a00ff7e7b82 */ /* 0x002e620000000a00 */
[----:B------:R-:W-:Y:S01]  /*76100*/  ISETP.LT.AND P0, PT, R241, R130, !P1 ;  /* 0x00000082f100720c */ /* 0x000fe20004f01270 */
[----:B------:R2:W-:Y:S01]  /*76110*/  @P4 STG.E.U8 desc[UR60][R136.64], R139 ;  /* 0x0000008b88004986 */ /* 0x0005e2000c10113c */
[----:B------:R-:W-:-:S05]  /*76120*/  IADD3 R138, P3, R117, R154, RZ ;  /* 0x0000009a758a7210 */ /* 0x000fca0007f7e0ff */
[----:B------:R-:W1:Y:S01]  /*76130*/  LDC.64 R124, c[0x0][0x228] ;  /* 0x00008a00ff7c7b82 */ /* 0x000e620000000a00 */
[----:B------:R-:W-:Y:S02]  /*76140*/  IADD3 R140, P4, R117, R156, RZ ;  /* 0x0000009c758c7210 */ /* 0x000fe40007f9e0ff */
[----:B---3--:R-:W-:Y:S02]  /*76150*/  ISETP.LT.AND P1, PT, R239, R134, !P1 ;  /* 0x00000086ef00720c */ /* 0x008fe40004f21270 */
[----:B------:R-:W-:Y:S01]  /*76160*/  PRMT R164, R143, 0x7773, RZ ;  /* 0x000077738fa47816 */ /* 0x000fe200000000ff */
[----:B--2---:R-:W-:Y:S01]  /*76170*/  IMAD.X R139, R123, 0x1, R155, P3 ;  /* 0x000000017b8b7824 */ /* 0x004fe200018e069b */
[C---:B------:R-:W-:Y:S01]  /*76180*/  PRMT R165, R143.reuse, 0x7772, RZ ;  /* 0x000077728fa57816 */ /* 0x040fe200000000ff */
[----:B------:R-:W2:Y:S01]  /*76190*/  LDC.64 R136, c[0x0][0x228] ;  /* 0x00008a00ff887b82 */ /* 0x000ea20000000a00 */
[C---:B------:R-:W-:Y:S02]  /*761a0*/  PRMT R163, R143.reuse, 0x7771, RZ ;  /* 0x000077718fa37816 */ /* 0x040fe400000000ff */
[----:B------:R-:W-:-:S02]  /*761b0*/  PRMT R166, R143, 0x7770, RZ ;  /* 0x000077708fa67816 */ /* 0x000fc400000000ff */
[C---:B------:R-:W-:Y:S01]  /*761c0*/  PRMT R143, R28.reuse, 0x7771, RZ ;  /* 0x000077711c8f7816 */ /* 0x040fe200000000ff */
[----:B------:R-:W-:Y:S01]  /*761d0*/  IMAD.X R141, R123, 0x1, R157, P4 ;  /* 0x000000017b8d7824 */ /* 0x000fe200020e069d */
[----:B------:R-:W-:Y:S01]  /*761e0*/  IADD3 R142, P3, R117, R118, RZ ;  /* 0x00000076758e7210 */ /* 0x000fe20007f7e0ff */
[----:B------:R-:W-:Y:S01]  /*761f0*/  VIADD R237, R247, 0x2 ;  /* 0x00000002f7ed7836 */ /* 0x000fe20000000000 */
[C---:B------:R-:W-:Y:S01]  /*76200*/  PRMT R186, R28.reuse, 0x7772, RZ ;  /* 0x000077721cba7816 */ /* 0x040fe200000000ff */
[----:B------:R-:W3:Y:S01]  /*76210*/  LDC R130, c[0x0][0x22c] ;  /* 0x00008b00ff827b82 */ /* 0x000ee20000000800 */
[----:B------:R4:W-:Y:S01]  /*76220*/  @P2 STG.E.U8 desc[UR60][R138.64], R143 ;  /* 0x0000008f8a002986 */ /* 0x0009e2000c10113c */
[----:B------:R-:W-:-:S03]  /*76230*/  PRMT R185, R28, 0x7773, RZ ;  /* 0x000077731cb97816 */ /* 0x000fc600000000ff */
[----:B------:R1:W-:Y:S03]  /*76240*/  @P0 STG.E.U8 desc[UR60][R140.64], R186 ;  /* 0x000000ba8c000986 */ /* 0x0003e6000c10113c */
[----:B------:R-:W3:Y:S01]  /*76250*/  LDC R128, c[0x0][0x248] ;  /* 0x00009200ff807b82 */ /* 0x000ee20000000800 */
[----:B0-----:R-:W-:Y:S01]  /*76260*/  ISETP.GE.AND P0, PT, R237, R236, PT ;  /* 0x000000eced00720c */ /* 0x001fe20003f06270 */
[----:B----4-:R-:W-:Y:S02]  /*76270*/  IMAD.X R143, R123, 0x1, R120, P3 ;  /* 0x000000017b8f7824 */ /* 0x010fe400018e0678 */
[----:B------:R-:W-:Y:S01]  /*76280*/  IMAD.IADD R117, R117, 0x1, R132 ;  /* 0x0000000175757824 */ /* 0x000fe200078e0284 */
[----:B------:R-:W-:-:S03]  /*76290*/  ISETP.LT.AND P2, PT, R243, R70, !P0 ;  /* 0x00000046f300720c */ /* 0x000fc60004741270 */
[----:B------:R-:W0:Y:S01]  /*762a0*/  LDC R123, c[0x0][0x228] ;  /* 0x00008a00ff7b7b82 */ /* 0x000e220000000800 */
[----:B------:R4:W-:Y:S01]  /*762b0*/  @P1 STG.E.U8 desc[UR60][R142.64], R185 ;  /* 0x000000b98e001986 */ /* 0x0009e2000c10113c */
[----:B-1----:R-:W-:Y:S02]  /*762c0*/  ISETP.LT.AND P1, PT, R245, R126, !P0 ;  /* 0x0000007ef500720c */ /* 0x002fe40004721270 */
[----:B------:R-:W-:Y:S02]  /*762d0*/  ISETP.LT.AND P3, PT, R241, R124, !P0 ;  /* 0x0000007cf100720c */ /* 0x000fe40004761270 */
[----:B------:R-:W-:Y:S02]  /*762e0*/  SHF.R.S32.HI R70, RZ, 0x1f, R117 ;  /* 0x0000001fff467819 */ /* 0x000fe40000011475 */
[C---:B------:R-:W-:Y:S01]  /*762f0*/  IADD3 R138, P6, R117.reuse, R75, RZ ;  /* 0x0000004b758a7210 */ /* 0x040fe20007fde0ff */
[----:B------:R-:W1:Y:S01]  /*76300*/  LDC R126, c[0x0][0x248] ;  /* 0x00009200ff7e7b82 */ /* 0x000e620000000800 */
[----:B------:R-:W-:-:S02]  /*76310*/  IADD3 R140, P4, R117, R154, RZ ;  /* 0x0000009a758c7210 */ /* 0x000fc40007f9e0ff */
[----:B----4-:R-:W-:Y:S01]  /*76320*/  IADD3 R142, P5, R117, R156, RZ ;  /* 0x0000009c758e7210 */ /* 0x010fe20007fbe0ff */
[C---:B------:R-:W-:Y:S02]  /*76330*/  IMAD.X R139, R70.reuse, 0x1, R108, P6 ;  /* 0x00000001468b7824 */ /* 0x040fe400030e066c */
[C---:B------:R-:W-:Y:S02]  /*76340*/  IMAD.X R141, R70.reuse, 0x1, R155, P4 ;  /* 0x00000001468d7824 */ /* 0x040fe400020e069b */
[----:B------:R-:W4:Y:S01]  /*76350*/  LDC R132, c[0x0][0x228] ;  /* 0x00008a00ff847b82 */ /* 0x000f220000000800 */
[----:B------:R-:W-:Y:S02]  /*76360*/  IMAD.X R143, R70, 0x1, R157, P5 ;  /* 0x00000001468f7824 */ /* 0x000fe400028e069d */
[----:B------:R-:W-:Y:S01]  /*76370*/  VIADD R185, R247, 0x3 ;  /* 0x00000003f7b97836 */ /* 0x000fe20000000000 */
[----:B--2---:R-:W-:Y:S01]  /*76380*/  ISETP.LT.AND P0, PT, R239, R136, !P0 ;  /* 0x00000088ef00720c */ /* 0x004fe20004701270 */
[----:B------:R2:W-:Y:S01]  /*76390*/  @P1 STG.E.U8 desc[UR60][R138.64], R184 ;  /* 0x000000b88a001986 */ /* 0x0005e2000c10113c */
[----:B------:R-:W-:-:S02]  /*763a0*/  PRMT R180, R29, 0x7770, RZ ;  /* 0x000077701db47816 */ /* 0x000fc400000000ff */
[----:B------:R-:W-:Y:S01]  /*763b0*/  PRMT R179, R29, 0x7771, RZ ;  /* 0x000077711db37816 */ /* 0x000fe200000000ff */
[----:B------:R0:W-:Y:S01]  /*763c0*/  @P2 STG.E.U8 desc[UR60][R140.64], R183 ;  /* 0x000000b78c002986 */ /* 0x0001e2000c10113c */
[----:B---3--:R-:W-:Y:S01]  /*763d0*/  ISETP.GE.AND P1, PT, R185, R130, PT ;  /* 0x00000082b900720c */ /* 0x008fe20003f26270 */
[C---:B------:R-:W-:Y:S01]  /*763e0*/  IMAD.IADD R185, R117.reuse, 0x1, R128 ;  /* 0x0000000175b97824 */ /* 0x040fe200078e0280 */
[----:B------:R-:W3:Y:S01]  /*763f0*/  LDC R130, c[0x0][0x228] ;  /* 0x00008a00ff827b82 */ /* 0x000ee20000000800 */
[----:B------:R-:W-:Y:S01]  /*76400*/  @P3 STG.E.U8 desc[UR60][R142.64], R182 ;  /* 0x000000b68e003986 */ /* 0x000fe2000c10113c */
[----:B--2---:R-:W-:-:S06]  /*76410*/  IADD3 R138, P3, R117, R118, RZ ;  /* 0x00000076758a7210 */ /* 0x004fcc0007f7e0ff */
[----:B------:R-:W2:Y:S01]  /*76420*/  LDC R128, c[0x0][0x22c] ;  /* 0x00008b00ff807b82 */ /* 0x000ea20000000800 */
[----:B------:R-:W-:Y:S01]  /*76430*/  IMAD.X R139, R70, 0x1, R120, P3 ;  /* 0x00000001468b7824 */ /* 0x000fe200018e0678 */
[----:B------:R-:W-:Y:S02]  /*76440*/  ISETP.LT.AND P2, PT, R245, R116, !P1 ;  /* 0x00000074f500720c */ /* 0x000fe40004f41270 */
[----:B------:R-:W-:Y:S02]  /*76450*/  ISETP.LT.AND P4, PT, R243, R122, !P1 ;  /* 0x0000007af300720c */ /* 0x000fe40004f81270 */
[----:B------:R-:W-:Y:S02]  /*76460*/  SHF.R.S32.HI R124, RZ, 0x1f, R185 ;  /* 0x0000001fff7c7819 */ /* 0x000fe400000114b9 */
[----:B------:R-:W4:Y:S01]  /*76470*/  LDC R70, c[0x0][0x228] ;  /* 0x00008a00ff467b82 */ /* 0x000f220000000800 */
[C---:B------:R-:W-:Y:S01]  /*76480*/  IADD3 R116, P5, R185.reuse, R75, RZ ;  /* 0x0000004bb9747210 */ /* 0x040fe20007fbe0ff */
[----:B------:R1:W-:Y:S01]  /*76490*/  @P0 STG.E.U8 desc[UR60][R138.64], R181 ;  /* 0x000000b58a000986 */ /* 0x0003e2000c10113c */
[----:B------:R-:W-:-:S02]  /*764a0*/  IADD3 R122, P0, R185, R154, RZ ;  /* 0x0000009ab97a7210 */ /* 0x000fc40007f1e0ff */
[----:B0-----:R-:W-:Y:S01]  /*764b0*/  ISETP.LT.AND P3, PT, R241, R123, !P1 ;  /* 0x0000007bf100720c */ /* 0x001fe20004f61270 */
[C---:B------:R-:W-:Y:S02]  /*764c0*/  IMAD.X R117, R124.reuse, 0x1, R108, P5 ;  /* 0x000000017c757824 */ /* 0x040fe400028e066c */
[----:B------:R-:W-:Y:S01]  /*764d0*/  IMAD.X R123, R124, 0x1, R155, P0 ;  /* 0x000000017c7b7824 */ /* 0x000fe200000e069b */
[----:B------:R-:W0:Y:S01]  /*764e0*/  LDC R134, c[0x0][0x228] ;  /* 0x00008a00ff867b82 */ /* 0x000e220000000800 */
[----:B------:R-:W-:Y:S01]  /*764f0*/  VIADD R141, R247, 0x4 ;  /* 0x00000004f78d7836 */ /* 0x000fe20000000000 */
[----:B------:R3:W-:Y:S01]  /*76500*/  @P2 STG.E.U8 desc[UR60][R116.64], R180 ;  /* 0x000000b474002986 */ /* 0x0007e2000c10113c */
[----:B-1----:R-:W-:-:S03]  /*76510*/  IADD3 R138, P5, R185, R156, RZ ;  /* 0x0000009cb98a7210 */ /* 0x002fc60007fbe0ff */
[----:B------:R1:W-:Y:S02]  /*76520*/  @P4 STG.E.U8 desc[UR60][R122.64], R179 ;  /* 0x000000b37a004986 */ /* 0x0003e4000c10113c */
[----:B------:R-:W0:Y:S01]  /*76530*/  LDC R136, c[0x0][0x228] ;  /* 0x00008a00ff887b82 */ /* 0x000e220000000800 */
[----:B------:R-:W-:Y:S01]  /*76540*/  PRMT R178, R29, 0x7772, RZ ;  /* 0x000077721db27816 */ /* 0x000fe200000000ff */
[C---:B------:R-:W-:Y:S01]  /*76550*/  IMAD.X R139, R124.reuse, 0x1, R157, P5 ;  /* 0x000000017c8b7824 */ /* 0x040fe200028e069d */
[----:B---3--:R-:W-:Y:S02]  /*76560*/  IADD3 R116, P4, R185, R118, RZ ;  /* 0x00000076b9747210 */ /* 0x008fe40007f9e0ff */
[----:B--2---:R-:W-:Y:S01]  /*76570*/  ISETP.GE.AND P0, PT, R141, R128, PT ;  /* 0x000000808d00720c */ /* 0x004fe20003f06270 */
[----:B------:R-:W-:Y:S01]  /*76580*/  IMAD.IADD R141, R185, 0x1, R126 ;  /* 0x00000001b98d7824 */ /* 0x000fe200078e027e */
[----:B------:R-:W-:Y:S01]  /*76590*/  ISETP.LT.AND P1, PT, R239, R130, !P1 ;  /* 0x00000082ef00720c */ /* 0x000fe20004f21270 */
[----:B------:R-:W-:Y:S01]  /*765a0*/  IMAD.X R117, R124, 0x1, R120, P4 ;  /* 0x000000017c757824 */ /* 0x000fe200020e0678 */
[----:B------:R-:W2:Y:S01]  /*765b0*/  LDC R126, c[0x0][0x22c] ;  /* 0x00008b00ff7e7b82 */ /* 0x000ea20000000800 */
[----:B------:R3:W-:Y:S01]  /*765c0*/  @P3 STG.E.U8 desc[UR60][R138.64], R178 ;  /* 0x000000b28a003986 */ /* 0x0007e2000c10113c */
[----:B----4-:R-:W-:-:S06]  /*765d0*/  ISETP.LT.AND P3, PT, R245, R132, !P0 ;  /* 0x00000084f500720c */ /* 0x010fcc0004761270 */
[----:B------:R-:W4:Y:S01]  /*765e0*/  LDC R124, c[0x0][0x248] ;  /* 0x00009200ff7c7b82 */ /* 0x000f220000000800 */
[----:B------:R-:W-:Y:S02]  /*765f0*/  ISETP.LT.AND P2, PT, R243, R70, !P0 ;  /* 0x00000046f300720c */ /* 0x000fe40004741270 */
[----:B------:R-:W-:Y:S02]  /*76600*/  SHF.R.S32.HI R70, RZ, 0x1f, R141 ;  /* 0x0000001fff467819 */ /* 0x000fe4000001148d */
[----:B-1----:R-:W-:-:S03]  /*76610*/  IADD3 R122, P4, R141, R75, RZ ;  /* 0x0000004b8d7a7210 */ /* 0x002fc60007f9e0ff */
[----:B------:R-:W1:Y:S01]  /*76620*/  LDC R128, c[0x0][0x228] ;  /* 0x00008a00ff807b82 */ /* 0x000e620000000800 */
[----:B------:R-:W-:Y:S01]  /*76630*/  PRMT R177, R29, 0x7773, RZ ;  /* 0x000077731db17816 */ /* 0x000fe200000000ff */
[----:B------:R-:W-:Y:S01]  /*76640*/  IMAD.X R123, R70, 0x1, R108, P4 ;  /* 0x00000001467b7824 */ /* 0x000fe200020e066c */
[----:B0-----:R-:W-:-:S05]  /*76650*/  ISETP.LT.AND P4, PT, R241, R134, !P0 ;  /* 0x00000086f100720c */ /* 0x001fca0004781270 */
[----:B------:R-:W0:Y:S01]  /*76660*/  LDC R130, c[0x0][0x228] ;  /* 0x00008a00ff827b82 */ /* 0x000e220000000800 */
[----:B------:R3:W-:Y:S01]  /*76670*/  @P1 STG.E.U8 desc[UR60][R116.64], R177 ;  /* 0x000000b174001986 */ /* 0x0007e2000c10113c */
[----:B------:R-:W-:-:S06]  /*76680*/  ISETP.LT.AND P1, PT, R239, R136, !P0 ;  /* 0x00000088ef00720c */ /* 0x000fcc0004721270 */
[----:B------:R-:W0:Y:S01]  /*76690*/  LDC R132, c[0x0][0x228] ;  /* 0x00008a00ff847b82 */ /* 0x000e220000000800 */
[----:B------:R2:W-:Y:S01]  /*766a0*/  @P3 STG.E.U8 desc[UR60][R122.64], R176 ;  /* 0x000000b07a003986 */ /* 0x0005e2000c10113c */
[----:B---3--:R-:W-:Y:S01]  /*766b0*/  IADD3 R138, P3, R141, R118, RZ ;  /* 0x000000768d8a7210 */ /* 0x008fe20007f7e0ff */
[----:B------:R-:W-:Y:S01]  /*766c0*/  VIADD R143, R247, 0x5 ;  /* 0x00000005f78f7836 */ /* 0x000fe20000000000 */
[----:B------:R-:W-:-:S04]  /*766d0*/  IADD3 R116, P5, R141, R154, RZ ;  /* 0x0000009a8d747210 */ /* 0x000fc80007fbe0ff */
[----:B------:R-:W3:Y:S01]  /*766e0*/  LDC R134, c[0x0][0x228] ;  /* 0x00008a00ff867b82 */ /* 0x000ee20000000800 */
[----:B--2---:R-:W-:Y:S01]  /*766f0*/  IADD3 R122, P0, R141, R156, RZ ;  /* 0x0000009c8d7a7210 */ /* 0x004fe20007f1e0ff */
[C---:B------:R-:W-:Y:S02]  /*76700*/  IMAD.X R117, R70.reuse, 0x1, R155, P5 ;  /* 0x0000000146757824 */ /* 0x040fe400028e069b */
[----:B------:R-:W-:Y:S01]  /*76710*/  IMAD.X R139, R70, 0x1, R120, P3 ;  /* 0x00000001468b7824 */ /* 0x000fe200018e0678 */
[----:B------:R-:W-:Y:S01]  /*76720*/  PRMT R172, R30, 0x7770, RZ ;  /* 0x000077701eac7816 */ /* 0x000fe200000000ff */
[----:B------:R-:W-:Y:S01]  /*76730*/  IMAD.X R123, R70, 0x1, R157, P0 ;  /* 0x00000001467b7824 */ /* 0x000fe200000e069d */
[----:B------:R-:W-:Y:S01]  /*76740*/  ISETP.GE.AND P0, PT, R143, R126, PT ;  /* 0x0000007e8f00720c */ /* 0x000fe20003f06270 */
[----:B----4-:R-:W-:Y:S01]  /*76750*/  IMAD.IADD R141, R141, 0x1, R124 ;  /* 0x000000018d8d7824 */ /* 0x010fe200078e027c */
[----:B------:R-:W2:Y:S01]  /*76760*/  LDC R126, c[0x0][0x22c] ;  /* 0x00008b00ff7e7b82 */ /* 0x000ea20000000800 */
[----:B------:R-:W-:Y:S01]  /*76770*/  @P2 STG.E.U8 desc[UR60][R116.64], R175 ;  /* 0x000000af74002986 */ /* 0x000fe2000c10113c */
[----:B-1----:R-:W-:-:S03]  /*76780*/  ISETP.LT.AND P2, PT, R245, R128, !P0 ;  /* 0x00000080f500720c */ /* 0x002fc60004741270 */
[----:B------:R-:W-:Y:S03]  /*76790*/  @P4 STG.E.U8 desc[UR60][R122.64], R174 ;  /* 0x000000ae7a004986 */ /* 0x000fe6000c10113c */
[----:B------:R-:W1:Y:S01]  /*767a0*/  LDC R124, c[0x0][0x248] ;  /* 0x00009200ff7c7b82 */ /* 0x000e620000000800 */
[----:B------:R4:W-:Y:S01]  /*767b0*/  @P1 STG.E.U8 desc[UR60][R138.64], R173 ;  /* 0x000000ad8a001986 */ /* 0x0009e2000c10113c */
[----:B------:R-:W-:-:S06]  /*767c0*/  SHF.R.S32.HI R70, RZ, 0x1f, R141 ;  /* 0x0000001fff467819 */ /* 0x000fcc000001148d */
[----:B------:R-:W1:Y:S01]  /*767d0*/  LDC R128, c[0x0][0x228] ;  /* 0x00008a00ff807b82 */ /* 0x000e620000000800 */
[----:B----4-:R-:W-:Y:S02]  /*767e0*/  IADD3 R138, P4, R141, R75, RZ ;  /* 0x0000004b8d8a7210 */ /* 0x010fe40007f9e0ff */
[----:B0-----:R-:W-:-:S05]  /*767f0*/  ISETP.LT.AND P1, PT, R243, R130, !P0 ;  /* 0x00000082f300720c */ /* 0x001fca0004721270 */
[----:B------:R-:W0:Y:S01]  /*76800*/  LDC R136, c[0x0][0x228] ;  /* 0x00008a00ff887b82 */ /* 0x000e220000000800 */
[----:B------:R-:W-:Y:S01]  /*76810*/  IMAD.X R139, R70, 0x1, R108, P4 ;  /* 0x00000001468b7824 */ /* 0x000fe200020e066c */
[----:B------:R-:W-:Y:S02]  /*76820*/  ISETP.LT.AND P4, PT, R241, R132, !P0 ;  /* 0x00000084f100720c */ /* 0x000fe40004781270 */
[----:B------:R-:W-:-:S04]  /*76830*/  IADD3 R122, P3, R141, R154, RZ ;  /* 0x0000009a8d7a7210 */ /* 0x000fc80007f7e0ff */
[----:B------:R-:W4:Y:S01]  /*76840*/  LDC R130, c[0x0][0x228] ;  /* 0x00008a00ff827b82 */ /* 0x000f220000000800 */
[----:B---3--:R-:W-:Y:S01]  /*76850*/  ISETP.LT.AND P0, PT, R239, R134, !P0 ;  /* 0x00000086ef00720c */ /* 0x008fe20004701270 */
[----:B------:R-:W-:-:S06]  /*76860*/  IMAD.X R123, R70, 0x1, R155, P3 ;  /* 0x00000001467b7824 */ /* 0x000fcc00018e069b */
[----:B------:R-:W3:Y:S01]  /*76870*/  LDC R132, c[0x0][0x228] ;  /* 0x00008a00ff847b82 */ /* 0x000ee20000000800 */
[C---:B------:R-:W-:Y:S01]  /*76880*/  PRMT R171, R30.reuse, 0x7771, RZ ;  /* 0x000077711eab7816 */ /* 0x040fe200000000ff */
[----:B------:R1:W-:Y:S01]  /*76890*/  @P2 STG.E.U8 desc[UR60][R138.64], R172 ;  /* 0x000000ac8a002986 */ /* 0x0003e2000c10113c */
[----:B------:R-:W-:Y:S01]  /*768a0*/  IADD3 R116, P5, R141, R156, RZ ;  /* 0x0000009c8d747210 */ /* 0x000fe20007fbe0ff */
[----:B------:R-:W-:Y:S01]  /*768b0*/  VIADD R143, R247, 0x6 ;  /* 0x00000006f78f7836 */ /* 0x000fe20000000000 */
[C---:B------:R-:W-:Y:S01]  /*768c0*/  PRMT R170, R30.reuse, 0x7772, RZ ;  /* 0x000077721eaa7816 */ /* 0x040fe200000000ff */
[----:B------:R-:W-:Y:S01]  /*768d0*/  @P1 STG.E.U8 desc[UR60][R122.64], R171 ;  /* 0x000000ab7a001986 */ /* 0x000fe2000c10113c */
[----:B------:R-:W-:Y:S01]  /*768e0*/  PRMT R169, R30, 0x7773, RZ ;  /* 0x000077731ea97816 */ /* 0x000fe200000000ff */
[----:B------:R-:W-:Y:S01]  /*768f0*/  IMAD.X R117, R70, 0x1, R157, P5 ;  /* 0x0000000146757824 */ /* 0x000fe200028e069d */
[----:B--2---:R-:W-:Y:S01]  /*76900*/  ISETP.GE.AND P1, PT, R143, R126, PT ;  /* 0x0000007e8f00720c */ /* 0x004fe20003f26270 */
[----:B------:R-:W2:Y:S01]  /*76910*/  LDC R134, c[0x0][0x228] ;  /* 0x00008a00ff867b82 */ /* 0x000ea20000000800 */
[C---:B-1----:R-:W-:Y:S01]  /*76920*/  IADD3 R138, P2, R141.reuse, R118, RZ ;  /* 0x000000768d8a7210 */ /* 0x042fe20007f5e0ff */
[----:B------:R-:W-:-:S06]  /*76930*/  IMAD.IADD R141, R141, 0x1, R124 ;  /* 0x000000018d8d7824 */ /* 0x000fcc00078e027c */
[----:B------:R-:W1:Y:S01]  /*76940*/  LDC R124, c[0x0][0x248] ;  /* 0x00009200ff7c7b82 */ /* 0x000e620000000800 */
[----:B------:R-:W-:Y:S01]  /*76950*/  IMAD.X R139, R70, 0x1, R120, P2 ;  /* 0x00000001468b7824 */ /* 0x000fe200010e0678 */
[----:B------:R-:W-:Y:S01]  /*76960*/  @P4 STG.E.U8 desc[UR60][R116.64], R170 ;  /* 0x000000aa74004986 */ /* 0x000fe2000c10113c */
[----:B------:R-:W-:-:S05]  /*76970*/  ISETP.LT.AND P4, PT, R245, R128, !P1 ;  /* 0x00000080f500720c */ /* 0x000fca0004f81270 */
[----:B------:R-:W2:Y:S01]  /*76980*/  LDC R126, c[0x0][0x22c] ;  /* 0x00008b00ff7e7b82 */ /* 0x000ea20000000800 */
[----:B------:R0:W-:Y:S01]  /*76990*/  @P0 STG.E.U8 desc[UR60][R138.64], R169 ;  /* 0x000000a98a000986 */ /* 0x0001e2000c10113c */
[----:B------:R-:W-:-:S06]  /*769a0*/  SHF.R.S32.HI R70, RZ, 0x1f, R141 ;  /* 0x0000001fff467819 */ /* 0x000fcc000001148d */
[----:B------:R-:W1:Y:S01]  /*769b0*/  LDC R128, c[0x0][0x228] ;  /* 0x00008a00ff807b82 */ /* 0x000e620000000800 */
[----:B0-----:R-:W-:Y:S02]  /*769c0*/  IADD3 R138, P0, R141, R75, RZ ;  /* 0x0000004b8d8a7210 */ /* 0x001fe40007f1e0ff */
[----:B----4-:R-:W-:-:S05]  /*769d0*/  ISETP.LT.AND P3, PT, R243, R130, !P1 ;  /* 0x00000082f300720c */ /* 0x010fca0004f61270 */
[----:B------:R-:W0:Y:S01]  /*769e0*/  LDC R130, c[0x0][0x228] ;  /* 0x00008a00ff827b82 */ /* 0x000e220000000800 */
[----:B------:R-:W-:Y:S01]  /*769f0*/  IMAD.X R139, R70, 0x1, R108, P0 ;  /* 0x00000001468b7824 */ /* 0x000fe200000e066c */
[----:B---3--:R-:W-:Y:S02]  /*76a00*/  ISETP.LT.AND P0, PT, R239, R132, !P1 ;  /* 0x00000084ef00720c */ /* 0x008fe40004f01270 */
[----:B------:R-:W-:-:S04]  /*76a10*/  ISETP.LT.AND P2, PT, R241, R136, !P1 ;  /* 0x00000088f100720c */ /* 0x000fc80004f41270 */
[----:B------:R-:W3:Y:S01]  /*76a20*/  LDC R132, c[0x0][0x228] ;  /* 0x00008a00ff847b82 */ /* 0x000ee20000000800 */
[C---:B------:R-:W-:Y:S01]  /*76a30*/  IADD3 R122, P5, R141.reuse, R154, RZ ;  /* 0x0000009a8d7a7210 */ /* 0x040fe20007fbe0ff */
[----:B------:R4:W-:Y:S01]  /*76a40*/  @P4 STG.E.U8 desc[UR60][R138.64], R166 ;  /* 0x000000a68a004986 */ /* 0x0009e2000c10113c */
[----:B------:R-:W-:Y:S01]  /*76a50*/  IADD3 R116, P1, R141, R156, RZ ;  /* 0x0000009c8d747210 */ /* 0x000fe20007f3e0ff */
[----:B------:R-:W-:Y:S02]  /*76a60*/  VIADD R143, R247, 0x7 ;  /* 0x00000007f78f7836 */ /* 0x000fe40000000000 */
[C---:B------:R-:W-:Y:S02]  /*76a70*/  IMAD.X R123, R70.reuse, 0x1, R155, P5 ;  /* 0x00000001467b7824 */ /* 0x040fe400028e069b */
[C---:B------:R-:W-:Y:S01]  /*76a80*/  IMAD.X R117, R70.reuse, 0x1, R157, P1 ;  /* 0x0000000146757824 */ /* 0x040fe200008e069d */
[----:B--2---:R-:W-:Y:S01]  /*76a90*/  ISETP.GE.AND P1, PT, R143, R126, PT ;  /* 0x0000007e8f00720c */ /* 0x004fe20003f26270 */
[----:B------:R-:W2:Y:S01]  /*76aa0*/  LDC R136, c[0x0][0x228] ;  /* 0x00008a00ff887b82 */ /* 0x000ea20000000800 */
[C---:B----4-:R-:W-:Y:S01]  /*76ab0*/  IADD3 R138, P4, R141.reuse, R118, RZ ;  /* 0x000000768d8a7210 */ /* 0x050fe20007f9e0ff */
[----:B-1----:R-:W-:Y:S01]  /*76ac0*/  IMAD.IADD R141, R141, 0x1, R124 ;  /* 0x000000018d8d7824 */ /* 0x002fe200078e027c */
[----:B------:R-:W-:Y:S05]  /*76ad0*/  @P3 STG.E.U8 desc[UR60][R122.64], R163 ;  /* 0x000000a37a003986 */ /* 0x000fea000c10113c */
[----:B------:R-:W1:Y:S01]  /*76ae0*/  LDC R124, c[0x0][0x248] ;  /* 0x00009200ff7c7b82 */ /* 0x000e620000000800 */
[----:B------:R-:W-:Y:S01]  /*76af0*/  IMAD.X R139, R70, 0x1, R120, P4 ;  /* 0x00000001468b7824 */ /* 0x000fe200020e0678 */
[----:B------:R4:W-:Y:S01]  /*76b00*/  @P2 STG.E.U8 desc[UR60][R116.64], R165 ;  /* 0x000000a574002986 */ /* 0x0009e2000c10113c */
[----:B------:R-:W-:-:S05]  /*76b10*/  ISETP.LT.AND P5, PT, R245, R128, !P1 ;  /* 0x00000080f500720c */ /* 0x000fca0004fa1270 */
[----:B------:R-:W2:Y:S01]  /*76b20*/  LDC R126, c[0x0][0x22c] ;  /* 0x00008b00ff7e7b82 */ /* 0x000ea20000000800 */
[----:B------:R3:W-:Y:S01]  /*76b30*/  @P0 STG.E.U8 desc[UR60][R138.64], R164 ;  /* 0x000000a48a000986 */ /* 0x0007e2000c10113c */
[----:B------:R-:W-:Y:S02]  /*76b40*/  SHF.R.S32.HI R70, RZ, 0x1f, R141 ;  /* 0x0000001fff467819 */ /* 0x000fe4000001148d */
[----:B----4-:R-:W-:Y:S02]  /*76b50*/  IADD3 R116, P0, R141, R75, RZ ;  /* 0x0000004b8d747210 */ /* 0x010fe40007f1e0ff */
[----:B0-----:R-:W-:Y:S02]  /*76b60*/  ISETP.LT.AND P3, PT, R243, R130, !P1 ;  /* 0x00000082f300720c */ /* 0x001fe40004f61270 */
[----:B------:R-:W-:Y:S01]  /*76b70*/  PRMT R162, R31, 0x7770, RZ ;  /* 0x000077701fa27816 */ /* 0x000fe200000000ff */
[----:B------:R-:W-:Y:S01]  /*76b80*/  IMAD.X R117, R70, 0x1, R108, P0 ;  /* 0x0000000146757824 */ /* 0x000fe200000e066c */
[----:B---3--:R-:W-:Y:S01]  /*76b90*/  ISETP.LT.AND P2, PT, R241, R132, !P1 ;  /* 0x00000084f100720c */ /* 0x008fe20004f41270 */
[----:B------:R-:W0:Y:S01]  /*76ba0*/  LDC R130, c[0x0][0x228] ;  /* 0x00008a00ff827b82 */ /* 0x000e220000000800 */
[----:B------:R-:W-:-:S02]  /*76bb0*/  IADD3 R138, P0, R141, R156, RZ ;  /* 0x0000009c8d8a7210 */ /* 0x000fc40007f1e0ff */
[----:B------:R3:W-:Y:S05]  /*76bc0*/  @P5 STG.E.U8 desc[UR60][R116.64], R162 ;  /* 0x000000a274005986 */ /* 0x0007ea000c10113c */
[----:B------:R-:W4:Y:S01]  /*76bd0*/  LDC R132, c[0x0][0x228] ;  /* 0x00008a00ff847b82 */ /* 0x000f220000000800 */
[----:B------:R-:W-:Y:S01]  /*76be0*/  IMAD.X R139, R70, 0x1, R157, P0 ;  /* 0x00000001468b7824 */ /* 0x000fe200000e069d */
[----:B------:R-:W-:Y:S01]  /*76bf0*/  ISETP.LT.AND P0, PT, R239, R134, !P1 ;  /* 0x00000086ef00720c */ /* 0x000fe20004f01270 */
[----:B------:R-:W-:Y:S01]  /*76c00*/  VIADD R143, R247, 0x8 ;  /* 0x00000008f78f7836 */ /* 0x000fe20000000000 */
[----:B---3--:R-:W-:-:S04]  /*76c10*/  IADD3 R116, P1, R141, R118, RZ ;  /* 0x000000768d747210 */ /* 0x008fc80007f3e0ff */
[----:B------:R-:W3:Y:S01]  /*76c20*/  LDC R128, c[0x0][0x22c] ;  /* 0x00008b00ff807b82 */ /* 0x000ee20000000800 */
[C---:B------:R-:W-:Y:S01]  /*76c30*/  IADD3 R122, P4, R141.reuse, R154, RZ ;  /* 0x0000009a8d7a7210 */ /* 0x040fe20007f9e0ff */
[----:B-1----:R-:W-:Y:S02]  /*76c40*/  IMAD.IADD R141, R141, 0x1, R124 ;  /* 0x000000018d8d7824 */ /* 0x002fe400078e027c */
[----:B------:R-:W-:Y:S01]  /*76c50*/  IMAD.X R117, R70, 0x1, R120, P1 ;  /* 0x0000000146757824 */ /* 0x000fe200008e0678 */
[----:B--2---:R-:W-:-:S03]  /*76c60*/  ISETP.GE.AND P1, PT, R143, R126, PT ;  /* 0x0000007e8f00720c */ /* 0x004fc60003f26270 */
[----:B------:R-:W1:Y:S01]  /*76c70*/  LDC R126, c[0x0][0x228] ;  /* 0x00008a00ff7e7b82 */ /* 0x000e620000000800 */
[----:B------:R-:W-:-:S07]  /*76c80*/  PRMT R161, R31, 0x7771, RZ ;  /* 0x000077711fa17816 */ /* 0x000fce00000000ff */
[----:B------:R-:W2:Y:S01]  /*76c90*/  LDC R124, c[0x0][0x248] ;  /* 0x00009200ff7c7b82 */ /* 0x000ea20000000800 */
[----:B------:R-:W-:Y:S01]  /*76ca0*/  IMAD.X R123, R70, 0x1, R155, P4 ;  /* 0x00000001467b7824 */ /* 0x000fe200020e069b */
[----:B------:R-:W-:-:S06]  /*76cb0*/  PRMT R160, R31, 0x7772, RZ ;  /* 0x000077721fa07816 */ /* 0x000fcc00000000ff */
[----:B------:R-:W1:Y:S01]  /*76cc0*/  LDC R134, c[0x0][0x228] ;  /* 0x00008a00ff867b82 */ /* 0x000e620000000800 */
[----:B------:R-:W-:Y:S02]  /*76cd0*/  PRMT R159, R31, 0x7773, RZ ;  /* 0x000077731f9f7816 */ /* 0x000fe400000000ff */
[----:B0-----:R-:W-:Y:S01]  /*76ce0*/  ISETP.LT.AND P5, PT, R245, R130, !P1 ;  /* 0x00000082f500720c */ /* 0x001fe20004fa1270 */
[----:B------:R0:W-:Y:S01]  /*76cf0*/  @P3 STG.E.U8 desc[UR60][R122.64], R161 ;  /* 0x000000a17a003986 */ /* 0x0001e2000c10113c */
[----:B----4-:R-:W-:-:S03]  /*76d00*/  ISETP.LT.AND P6, PT, R243, R132, !P1 ;  /* 0x00000084f300720c */ /* 0x010fc60004fc1270 */
[----:B------:R-:W4:Y:S01]  /*76d10*/  LDC R130, c[0x0][0x228] ;  /* 0x00008a00ff827b82 */ /* 0x000f220000000800 */
[----:B------:R3:W-:Y:S01]  /*76d20*/  @P2 STG.E.U8 desc[UR60][R138.64], R160 ;  /* 0x000000a08a002986 */ /* 0x0007e2000c10113c */
[----:B------:R-:W-:Y:S02]  /*76d30*/  ISETP.LT.AND P2, PT, R241, R136, !P1 ;  /* 0x00000088f100720c */ /* 0x000fe40004f41270 */
[----:B------:R-:W-:Y:S01]  /*76d40*/  SHF.R.S32.HI R70, RZ, 0x1f, R141 ;  /* 0x0000001fff467819 */ /* 0x000fe2000001148d */
[----:B------:R3:W-:Y:S03]  /*76d50*/  @P0 STG.E.U8 desc[UR60][R116.64], R159 ;  /* 0x0000009f74000986 */ /* 0x0007e6000c10113c */
[----:B------:R-:W4:Y:S01]  /*76d60*/  LDC R132, c[0x0][0x228] ;  /* 0x00008a00ff847b82 */ /* 0x000f220000000800 */
[----:B0-----:R-:W-:Y:S01]  /*76d70*/  IADD3 R122, P3, R141, R154, RZ ;  /* 0x0000009a8d7a7210 */ /* 0x001fe20007f7e0ff */
[----:B------:R-:W-:Y:S01]  /*76d80*/  VIADD R143, R247, 0x9 ;  /* 0x00000009f78f7836 */ /* 0x000fe20000000000 */
[----:B---3--:R-:W-:-:S02]  /*76d90*/  IADD3 R138, P4, R141, R156, RZ ;  /* 0x0000009c8d8a7210 */ /* 0x008fc40007f9e0ff */
[----:B------:R-:W-:-:S03]  /*76da0*/  PRMT R152, R24, 0x7770, RZ ;  /* 0x0000777018987816 */ /* 0x000fc600000000ff */
[----:B------:R-:W0:Y:S01]  /*76db0*/  LDC R136, c[0x0][0x228] ;  /* 0x00008a00ff887b82 */ /* 0x000e220000000800 */
[----:B------:R-:W-:Y:S01]  /*76dc0*/  IADD3 R116, P0, R141, R75, RZ ;  /* 0x0000004b8d747210 */ /* 0x000fe20007f1e0ff */
[----:B------:R-:W-:Y:S01]  /*76dd0*/  IMAD.X R123, R70, 0x1, R155, P3 ;  /* 0x00000001467b7824 */ /* 0x000fe200018e069b */
[----:B------:R-:W-:Y:S01]  /*76de0*/  PRMT R151, R24, 0x7771, RZ ;  /* 0x0000777118977816 */ /* 0x000fe200000000ff */
[C---:B------:R-:W-:Y:S02]  /*76df0*/  IMAD.X R139, R70.reuse, 0x1, R157, P4 ;  /* 0x00000001468b7824 */ /* 0x040fe400020e069d */
[----:B------:R-:W-:Y:S01]  /*76e00*/  IMAD.X R117, R70, 0x1, R108, P0 ;  /* 0x0000000146757824 */ /* 0x000fe200000e066c */
[----:B------:R-:W-:Y:S02]  /*76e10*/  PRMT R153, R24, 0x7772, RZ ;  /* 0x0000777218997816 */ /* 0x000fe400000000ff */
[----:B------:R-:W-:Y:S01]  /*76e20*/  ISETP.GE.AND P0, PT, R143, R128, PT ;  /* 0x000000808f00720c */ /* 0x000fe20003f06270 */
[----:B--2---:R-:W-:Y:S01]  /*76e30*/  IMAD.IADD R143, R141, 0x1, R124 ;  /* 0x000000018d8f7824 */ /* 0x004fe200078e027c */
[----:B-1----:R-:W-:Y:S01]  /*76e40*/  ISETP.LT.AND P1, PT, R239, R126, !P1 ;  /* 0x0000007eef00720c */ /* 0x002fe20004f21270 */
[----:B------:R-:W-:Y:S01]  /*76e50*/  @P5 STG.E.U8 desc[UR60][R116.64], R152 ;  /* 0x0000009874005986 */ /* 0x000fe2000c10113c */
[----:B------:R-:W1:Y:S03]  /*76e60*/  LDC R124, c[0x0][0x22c] ;  /* 0x00008b00ff7c7b82 */ /* 0x000e660000000800 */
[----:B------:R2:W-:Y:S04]  /*76e70*/  @P6 STG.E.U8 desc[UR60][R122.64], R151 ;  /* 0x000000977a006986 */ /* 0x0005e8000c10113c */
[----:B------:R3:W-:Y:S01]  /*76e80*/  @P2 STG.E.U8 desc[UR60][R138.64], R153 ;  /* 0x000000998a002986 */ /* 0x0007e2000c10113c */
[----:B------:R-:W0:Y:S01]  /*76e90*/  LDC R128, c[0x0][0x228] ;  /* 0x00008a00ff807b82 */ /* 0x000e220000000800 */
[----:B------:R-:W-:-:S02]  /*76ea0*/  ISETP.LT.AND P2, PT, R245, R134, !P0 ;  /* 0x00000086f500720c */ /* 0x000fc40004741270 */
[----:B--2---:R-:W-:-:S05]  /*76eb0*/  IADD3 R122, P3, R141, R118, RZ ;  /* 0x000000768d7a7210 */ /* 0x004fca0007f7e0ff */
[----:B------:R-:W2:Y:S01]  /*76ec0*/  LDC R126, c[0x0][0x248] ;  /* 0x00009200ff7e7b82 */ /* 0x000ea20000000800 */
[----:B------:R-:W-:Y:S02]  /*76ed0*/  PRMT R50, R24, 0x7773, RZ ;  /* 0x0000777318327816 */ /* 0x000fe400000000ff */
[----:B------:R-:W-:Y:S01]  /*76ee0*/  IADD3 R116, P5, R143, R75, RZ ;  /* 0x0000004b8f747210 */ /* 0x000fe20007fbe0ff */
[----:B------:R-:W-:-:S04]  /*76ef0*/  IMAD.X R123, R70, 0x1, R120, P3 ;  /* 0x00000001467b7824 */ /* 0x000fc800018e0678 */
[----:B------:R-:W2:Y:S01]  /*76f00*/  LDC R134, c[0x0][0x228] ;  /* 0x00008a00ff867b82 */ /* 0x000ea20000000800 */
[----:B------:R-:W-:Y:S02]  /*76f10*/  SHF.R.S32.HI R70, RZ, 0x1f, R143 ;  /* 0x0000001fff467819 */ /* 0x000fe4000001148f */
[----:B----4-:R-:W-:Y:S01]  /*76f20*/  ISETP.LT.AND P4, PT, R243, R130, !P0 ;  /* 0x00000082f300720c */ /* 0x010fe20004781270 */
[----:B------:R4:W-:Y:S01]  /*76f30*/  @P1 STG.E.U8 desc[UR60][R122.64], R50 ;  /* 0x000000327a001986 */ /* 0x0009e2000c10113c */
[----:B------:R-:W-:Y:S01]  /*76f40*/  ISETP.LT.AND P3, PT, R241, R132, !P0 ;  /* 0x00000084f100720c */ /* 0x000fe20004761270 */
[----:B------:R-:W-:Y:S01]  /*76f50*/  IMAD.X R117, R70, 0x1, R108, P5 ;  /* 0x0000000146757824 */ /* 0x000fe200028e066c */
[----:B---3--:R-:W-:Y:S01]  /*76f60*/  IADD3 R138, P5, R143, R156, RZ ;  /* 0x0000009c8f8a7210 */ /* 0x008fe20007fbe0ff */
[----:B------:R-:W3:Y:S01]  /*76f70*/  LDC R130, c[0x0][0x228] ;  /* 0x00008a00ff827b82 */ /* 0x000ee20000000800 */
[C---:B------:R-:W-:Y:S01]  /*76f80*/  PRMT R47, R20.reuse, 0x7770, RZ ;  /* 0x00007770142f7816 */ /* 0x040fe200000000ff */
[----:B------:R-:W-:Y:S01]  /*76f90*/  VIADD R141, R247, 0xa ;  /* 0x0000000af78d7836 */ /* 0x000fe20000000000 */
[----:B------:R-:W-:-:S02]  /*76fa0*/  PRMT R49, R20, 0x7771, RZ ;  /* 0x0000777114317816 */ /* 0x000fc400000000ff */
[----:B----4-:R-:W-:Y:S01]  /*76fb0*/  IADD3 R122, P1, R143, R154, RZ ;  /* 0x0000009a8f7a7210 */ /* 0x010fe20007f3e0ff */
[----:B------:R-:W-:Y:S01]  /*76fc0*/  IMAD.X R139, R70, 0x1, R157, P5 ;  /* 0x00000001468b7824 */ /* 0x000fe200028e069d */
[----:B------:R-:W-:Y:S01]  /*76fd0*/  PRMT R48, R20, 0x7772, RZ ;  /* 0x0000777214307816 */ /* 0x000fe200000000ff */
[----:B------:R-:W4:Y:S02]  /*76fe0*/  LDC R132, c[0x0][0x228] ;  /* 0x00008a00ff847b82 */ /* 0x000f240000000800 */
[----:B------:R-:W-:Y:S01]  /*76ff0*/  IMAD.X R123, R70, 0x1, R155, P1 ;  /* 0x00000001467b7824 */ /* 0x000fe200008e069b */
[----:B------:R2:W-:Y:S01]  /*77000*/  @P2 STG.E.U8 desc[UR60][R116.64], R47 ;  /* 0x0000002f74002986 */ /* 0x0005e2000c10113c */
[----:B-1----:R-:W-:-:S03]  /*77010*/  ISETP.GE.AND P1, PT, R141, R124, PT ;  /* 0x0000007c8d00720c */ /* 0x002fc60003f26270 */
[----:B------:R-:W-:Y:S01]  /*77020*/  @P4 STG.E.U8 desc[UR60][R122.64], R49 ;  /* 0x000000317a004986 */ /* 0x000fe2000c10113c */
[----:B0-----:R-:W-:Y:S01]  /*77030*/  ISETP.LT.AND P0, PT, R239, R128, !P0 ;  /* 0x00000080ef00720c */ /* 0x001fe20004701270 */
[----:B--2---:R-:W-:Y:S01]  /*77040*/  IMAD.IADD R141, R143, 0x1, R126 ;  /* 0x000000018f8d7824 */ /* 0x004fe200078e027e */
[----:B------:R-:W0:Y:S01]  /*77050*/  LDC R50, c[0x0][0x248] ;  /* 0x00009200ff327b82 */ /* 0x000e220000000800 */
[----:B------:R1:W-:Y:S01]  /*77060*/  @P3 STG.E.U8 desc[UR60][R138.64], R48 ;  /* 0x000000308a003986 */ /* 0x0003e2000c10113c */
[----:B------:R-:W-:Y:S02]  /*77070*/  ISETP.LT.AND P3, PT, R245, R134, !P1 ;  /* 0x00000086f500720c */ /* 0x000fe40004f61270 */
[----:B------:R-:W-:-:S04]  /*77080*/  SHF.R.S32.HI R47, RZ, 0x1f, R141 ;  /* 0x0000001fff2f7819 */ /* 0x000fc8000001148d */
[----:B------:R-:W2:Y:S01]  /*77090*/  LDC R124, c[0x0][0x22c] ;  /* 0x00008b00ff7c7b82 */ /* 0x000ea20000000800 */
[----:B-1----:R-:W-:Y:S02]  /*770a0*/  IADD3 R48, P4, R143, R118, RZ ;  /* 0x000000768f307210 */ /* 0x002fe40007f9e0ff */
[----:B------:R-:W-:-:S05]  /*770b0*/  PRMT R40, R20, 0x7773, RZ ;  /* 0x0000777314287816 */ /* 0x000fca00000000ff */
[----:B------:R-:W1:Y:S01]  /*770c0*/  LDC R126, c[0x0][0x228] ;  /* 0x00008a00ff7e7b82 */ /* 0x000e620000000800 */
[----:B------:R-:W-:Y:S01]  /*770d0*/  IMAD.X R49, R70, 0x1, R120, P4 ;  /* 0x0000000146317824 */ /* 0x000fe200020e0678 */
[----:B------:R-:W-:Y:S02]  /*770e0*/  IADD3 R116, P4, R141, R75, RZ ;  /* 0x0000004b8d747210 */ /* 0x000fe40007f9e0ff */
[----:B------:R-:W-:-:S04]  /*770f0*/  PRMT R39, R25, 0x7770, RZ ;  /* 0x0000777019277816 */ /* 0x000fc800000000ff */
[----:B------:R-:W1:Y:S01]  /*77100*/  LDC R70, c[0x0][0x228] ;  /* 0x00008a00ff467b82 */ /* 0x000e620000000800 */
[----:B------:R-:W-:Y:S01]  /*77110*/  IMAD.X R117, R47, 0x1, R108, P4 ;  /* 0x000000012f757824 */ /* 0x000fe200020e066c */
[----:B------:R-:W-:Y:S01]  /*77120*/  ISETP.LT.AND P2, PT, R243, R136, !P1 ;  /* 0x00000088f300720c */ /* 0x000fe20004f41270 */
[----:B------:R4:W-:Y:S01]  /*77130*/  @P0 STG.E.U8 desc[UR60][R48.64], R40 ;  /* 0x0000002830000986 */ /* 0x0009e2000c10113c */
[----:B---3--:R-:W-:-:S03]  /*77140*/  ISETP.LT.AND P0, PT, R241, R130, !P1 ;  /* 0x00000082f100720c */ /* 0x008fc60004f01270 */
[----:B------:R3:W-:Y:S01]  /*77150*/  @P3 STG.E.U8 desc[UR60][R116.64], R39 ;  /* 0x0000002774003986 */ /* 0x0007e2000c10113c */
[----:B------:R-:W1:Y:S01]  /*77160*/  LDC R128, c[0x0][0x228] ;  /* 0x00008a00ff807b82 */ /* 0x000e620000000800 */
[----:B------:R-:W-:Y:S02]  /*77170*/  PRMT R33, R25, 0x7771, RZ ;  /* 0x0000777119217816 */ /* 0x000fe400000000ff */
[----:B----4-:R-:W-:-:S05]  /*77180*/  IADD3 R48, P4, R141, R154, RZ ;  /* 0x0000009a8d307210 */ /* 0x010fca0007f9e0ff */
[----:B------:R-:W4:Y:S01]  /*77190*/  LDC R130, c[0x0][0x228] ;  /* 0x00008a00ff827b82 */ /* 0x000f220000000800 */
[----:B---3--:R-:W-:Y:S01]  /*771a0*/  IADD3 R116, P3, R141, R156, RZ ;  /* 0x0000009c8d747210 */ /* 0x008fe20007f7e0ff */
[----:B------:R-:W-:Y:S01]  /*771b0*/  IMAD.X R49, R47, 0x1, R155, P4 ;  /* 0x000000012f317824 */ /* 0x000fe200020e069b */
[----:B------:R-:W-:Y:S01]  /*771c0*/  ISETP.LT.AND P1, PT, R239, R132, !P1 ;  /* 0x00000084ef00720c */ /* 0x000fe20004f21270 */
[----:B------:R-:W-:Y:S01]  /*771d0*/  VIADD R139, R247, 0xb ;  /* 0x0000000bf78b7836 */ /* 0x000fe20000000000 */
[----:B------:R-:W-:Y:S01]  /*771e0*/  PRMT R34, R25, 0x7772, RZ ;  /* 0x0000777219227816 */ /* 0x000fe200000000ff */
[----:B------:R-:W-:Y:S01]  /*771f0*/  IMAD.X R117, R47, 0x1, R157, P3 ;  /* 0x000000012f757824 */ /* 0x000fe200018e069d */
[C---:B------:R-:W-:Y:S01]  /*77200*/  IADD3 R122, P4, R141.reuse, R118, RZ ;  /* 0x000000768d7a7210 */ /* 0x040fe20007f9e0ff */
[----:B------:R-:W3:Y:S01]  /*77210*/  LDC R39, c[0x0][0x22c] ;  /* 0x00008b00ff277b82 */ /* 0x000ee20000000800 */
[----:B------:R1:W-:Y:S01]  /*77220*/  @P2 STG.E.U8 desc[UR60][R48.64], R33 ;  /* 0x0000002130002986 */ /* 0x0003e2000c10113c */
[----:B0-----:R-:W-:Y:S01]  /*77230*/  IMAD.IADD R141, R141, 0x1, R50 ;  /* 0x000000018d8d7824 */ /* 0x001fe200078e0232 */
[----:B------:R-:W-:Y:S01]  /*77240*/  PRMT R41, R25, 0x7773, RZ ;  /* 0x0000777319297816 */ /* 0x000fe200000000ff */
[----:B------:R-:W-:Y:S01]  /*77250*/  IMAD.X R123, R47, 0x1, R120, P4 ;  /* 0x000000012f7b7824 */ /* 0x000fe200020e0678 */
[----:B------:R0:W-:Y:S01]  /*77260*/  @P0 STG.E.U8 desc[UR60][R116.64], R34 ;  /* 0x0000002274000986 */ /* 0x0001e2000c10113c */
[----:B--2---:R-:W-:-:S02]  /*77270*/  ISETP.GE.AND P0, PT, R139, R124, PT ;  /* 0x0000007c8b00720c */ /* 0x004fc40003f06270 */
[----:B------:R-:W2:Y:S01]  /*77280*/  LDC R50, c[0x0][0x248] ;  /* 0x00009200ff327b82 */ /* 0x000ea20000000800 */
[----:B------:R-:W-:Y:S02]  /*77290*/  IADD3 R40, P4, R141, R75, RZ ;  /* 0x0000004b8d287210 */ /* 0x000fe40007f9e0ff */
[----:B-1----:R-:W-:-:S05]  /*772a0*/  ISETP.LT.AND P2, PT, R245, R70, !P0 ;  /* 0x00000046f500720c */ /* 0x002fca0004741270 */
[----:B------:R-:W1:Y:S01]  /*772b0*/  LDC R47, c[0x0][0x228] ;  /* 0x00008a00ff2f7b82 */ /* 0x000e620000000800 */
[----:B------:R-:W-:Y:S01]  /*772c0*/  SHF.R.S32.HI R33, RZ, 0x1f, R141 ;  /* 0x0000001fff217819 */ /* 0x000fe2000001148d */
[----:B------:R4:W-:Y:S01]  /*772d0*/  @P1 STG.E.U8 desc[UR60][R122.64], R41 ;  /* 0x000000297a001986 */ /* 0x0009e2000c10113c */
[----:B------:R-:W-:Y:S02]  /*772e0*/  ISETP.LT.AND P1, PT, R243, R126, !P0 ;  /* 0x0000007ef300720c */ /* 0x000fe40004721270 */
[----:B------:R-:W-:Y:S02]  /*772f0*/  IADD3 R48, P3, R141, R154, RZ ;  /* 0x0000009a8d307210 */ /* 0x000fe40007f7e0ff */
[----:B------:R-:W-:Y:S01]  /*77300*/  PRMT R36, R21, 0x7770, RZ ;  /* 0x0000777015247816 */ /* 0x000fe200000000ff */
[----:B------:R-:W1:Y:S01]  /*77310*/  LDC R70, c[0x0][0x228] ;  /* 0x00008a00ff467b82 */ /* 0x000e620000000800 */
[----:B0-----:R-:W-:Y:S01]  /*77320*/  IADD3 R116, P5, R141, R156, RZ ;  /* 0x0000009c8d747210 */ /* 0x001fe20007fbe0ff */
[----:B----4-:R-:W-:Y:S01]  /*77330*/  IMAD.X R41, R33, 0x1, R108, P4 ;  /* 0x0000000121297824 */ /* 0x010fe200020e066c */
[----:B------:R-:W-:-:S05]  /*77340*/  ISETP.LT.AND P4, PT, R241, R128, !P0 ;  /* 0x00000080f100720c */ /* 0x000fca0004781270 */
[----:B------:R-:W0:Y:S01]  /*77350*/  LDC R124, c[0x0][0x228] ;  /* 0x00008a00ff7c7b82 */ /* 0x000e220000000800 */
[----:B------:R-:W-:Y:S01]  /*77360*/  PRMT R35, R21, 0x7771, RZ ;  /* 0x0000777115237816 */ /* 0x000fe200000000ff */
[----:B------:R-:W-:Y:S01]  /*77370*/  IMAD.X R49, R33, 0x1, R155, P3 ;  /* 0x0000000121317824 */ /* 0x000fe200018e069b */
[----:B------:R-:W-:Y:S01]  /*77380*/  ISETP.LT.AND P0, PT, R239, R130, !P0 ;  /* 0x00000082ef00720c */ /* 0x000fe20004701270 */
[----:B------:R-:W-:-:S04]  /*77390*/  VIADD R126, R247, 0xc ;  /* 0x0000000cf77e7836 */ /* 0x000fc80000000000 */
[----:B------:R-:W4:Y:S01]  /*773a0*/  LDC R122, c[0x0][0x228] ;  /* 0x00008a00ff7a7b82 */ /* 0x000f220000000800 */
[----:B------:R2:W-:Y:S01]  /*773b0*/  @P2 STG.E.U8 desc[UR60][R40.64], R36 ;  /* 0x0000002428002986 */ /* 0x0005e2000c10113c */
[----:B------:R-:W-:Y:S01]  /*773c0*/  IADD3 R34, P2, R141, R118, RZ ;  /* 0x000000768d227210 */ /* 0x000fe20007f5e0ff */
[----:B------:R-:W-:Y:S01]  /*773d0*/  IMAD.X R117, R33, 0x1, R157, P5 ;  /* 0x0000000121757824 */ /* 0x000fe200028e069d */
[----:B------:R-:W-:Y:S01]  /*773e0*/  PRMT R37, R21, 0x7772, RZ ;  /* 0x0000777215257816 */ /* 0x000fe200000000ff */
[----:B------:R1:W-:Y:S01]  /*773f0*/  @P1 STG.E.U8 desc[UR60][R48.64], R35 ;  /* 0x0000002330001986 */ /* 0x0003e2000c10113c */
[----:B---3--:R-:W-:Y:S01]  /*77400*/  ISETP.GE.AND P1, PT, R126, R39, PT ;  /* 0x000000277e00720c */ /* 0x008fe20003f26270 */
[----:B--2---:R-:W-:Y:S01]  /*77410*/  IMAD.IADD R141, R141, 0x1, R50 ;  /* 0x000000018d8d7824 */ /* 0x004fe200078e0232 */
[----:B------:R-:W-:Y:S01]  /*77420*/  PRMT R38, R21, 0x7773, RZ ;  /* 0x0000777315267816 */ /* 0x000fe200000000ff */
[----:B------:R-:W-:Y:S01]  /*77430*/  @P4 STG.E.U8 desc[UR60][R116.64], R37 ;  /* 0x0000002574004986 */ /* 0x000fe2000c10113c */
[----:B------:R-:W2:Y:S01]  /*77440*/  LDC R41, c[0x0][0x22c] ;  /* 0x00008b00ff297b82 */ /* 0x000ea20000000800 */
[----:B-1----:R-:W-:Y:S01]  /*77450*/  ISETP.LT.AND P4, PT, R245, R47, !P1 ;  /* 0x0000002ff500720c */ /* 0x002fe20004f81270 */
[----:B------:R-:W-:-:S06]  /*77460*/  IMAD.X R35, R33, 0x1, R120, P2 ;  /* 0x0000000121237824 */ /* 0x000fcc00010e0678 */
[----:B------:R-:W1:Y:S01]  /*77470*/  LDC R40, c[0x0][0x248] ;  /* 0x00009200ff287b82 */ /* 0x000e620000000800 */
[----:B------:R3:W-:Y:S01]  /*77480*/  @P0 STG.E.U8 desc[UR60][R34.64], R38 ;  /* 0x0000002622000986 */ /* 0x0007e2000c10113c */
[----:B------:R-:W-:-:S06]  /*77490*/  SHF.R.S32.HI R33, RZ, 0x1f, R141 ;  /* 0x0000001fff217819 */ /* 0x000fcc000001148d */
[----:B------:R-:W2:Y:S01]  /*774a0*/  LDC R47, c[0x0][0x228] ;  /* 0x00008a00ff2f7b82 */ /* 0x000ea20000000800 */
[----:B---3--:R-:W-:Y:S02]  /*774b0*/  IADD3 R34, P0, R141, R75, RZ ;  /* 0x0000004b8d227210 */ /* 0x008fe40007f1e0ff */
[----:B------:R-:W-:-:S05]  /*774c0*/  PRMT R158, R26, 0x7770, RZ ;  /* 0x000077701a9e7816 */ /* 0x000fca00000000ff */
[----:B------:R-:W3:Y:S01]  /*774d0*/  LDC R49, c[0x0][0x228] ;  /* 0x00008a00ff317b82 */ /* 0x000ee20000000800 */
[----:B------:R-:W-:Y:S01]  /*774e0*/  ISETP.LT.AND P3, PT, R243, R70, !P1 ;  /* 0x00000046f300720c */ /* 0x000fe20004f61270 */
[----:B------:R-:W-:Y:S01]  /*774f0*/  IMAD.X R35, R33, 0x1, R108, P0 ;  /* 0x0000000121237824 */ /* 0x000fe200000e066c */
[----:B0-----:R-:W-:Y:S02]  /*77500*/  ISETP.LT.AND P2, PT, R241, R124, !P1 ;  /* 0x0000007cf100720c */ /* 0x001fe40004f41270 */
[----:B----4-:R-:W-:Y:S02]  /*77510*/  ISETP.LT.AND P0, PT, R239, R122, !P1 ;  /* 0x0000007aef00720c */ /* 0x010fe40004f01270 */
[C---:B------:R-:W-:Y:S01]  /*77520*/  IADD3 R36, P5, R141.reuse, R154, RZ ;  /* 0x0000009a8d247210 */ /* 0x040fe20007fbe0ff */
[----:B------:R-:W0:Y:S01]  /*77530*/  LDC R48, c[0x0][0x228] ;  /* 0x00008a00ff307b82 */ /* 0x000e220000000800 */
[----:B------:R-:W-:Y:S01]  /*77540*/  IADD3 R38, P1, R141, R156, RZ ;  /* 0x0000009c8d267210 */ /* 0x000fe20007f3e0ff */
[----:B------:R4:W-:Y:S01]  /*77550*/  @P4 STG.E.U8 desc[UR60][R34.64], R158 ;  /* 0x0000009e22004986 */ /* 0x0009e2000c10113c */
[----:B------:R-:W-:Y:S01]  /*77560*/  VIADD R70, R247, 0xd ;  /* 0x0000000df7467836 */ /* 0x000fe20000000000 */
[----:B------:R-:W-:-:S04]  /*77570*/  PRMT R167, R26, 0x7771, RZ ;  /* 0x000077711aa77816 */ /* 0x000fc800000000ff */
[----:B------:R-:W0:Y:S01]  /*77580*/  LDC R50, c[0x0][0x228] ;  /* 0x00008a00ff327b82 */ /* 0x000e220000000800 */
[----:B------:R-:W-:Y:S01]  /*77590*/  IMAD.X R37, R33, 0x1, R155, P5 ;  /* 0x0000000121257824 */ /* 0x000fe200028e069b */
[C---:B------:R-:W-:Y:S02]  /*775a0*/  PRMT R168, R26.reuse, 0x7772, RZ ;  /* 0x000077721aa87816 */ /* 0x040fe400000000ff */
[----:B----4-:R-:W-:Y:S01]  /*775b0*/  IADD3 R34, P4, R141, R118, RZ ;  /* 0x000000768d227210 */ /* 0x010fe20007f9e0ff */
[----:B------:R-:W-:Y:S01]  /*775c0*/  IMAD.X R39, R33, 0x1, R157, P1 ;  /* 0x0000000121277824 */ /* 0x000fe200008e069d */
[----:B------:R-:W-:Y:S01]  /*775d0*/  PRMT R187, R26, 0x7773, RZ ;  /* 0x000077731abb7816 */ /* 0x000fe200000000ff */
[----:B-1----:R-:W-:Y:S01]  /*775e0*/  IMAD.IADD R141, R141, 0x1, R40 ;  /* 0x000000018d8d7824 */ /* 0x002fe200078e0228 */
[----:B--2---:R-:W-:Y:S01]  /*775f0*/  ISETP.GE.AND P1, PT, R70, R41, PT ;  /* 0x000000294600720c */ /* 0x004fe20003f26270 */
[----:B------:R-:W-:Y:S01]  /*77600*/  IMAD.X R35, R33, 0x1, R120, P4 ;  /* 0x0000000121237824 */ /* 0x000fe200020e0678 */
[----:B------:R-:W1:Y:S01]  /*77610*/  LDC R41, c[0x0][0x22c] ;  /* 0x00008b00ff297b82 */ /* 0x000e620000000800 */
[----:B------:R-:W-:Y:S01]  /*77620*/  @P3 STG.E.U8 desc[UR60][R36.64], R167 ;  /* 0x000000a724003986 */ /* 0x000fe2000c10113c */
[----:B------:R-:W-:-:S03]  /*77630*/  ISETP.LT.AND P5, PT, R245, R47, !P1 ;  /* 0x0000002ff500720c */ /* 0x000fc60004fa1270 */
[----:B------:R-:W-:Y:S01]  /*77640*/  @P2 STG.E.U8 desc[UR60][R38.64], R168 ;  /* 0x000000a826002986 */ /* 0x000fe2000c10113c */
[----:B------:R-:W-:Y:S02]  /*77650*/  SHF.R.S32.HI R33, RZ, 0x1f, R141 ;  /* 0x0000001fff217819 */ /* 0x000fe4000001148d */
[----:B------:R-:W2:Y:S01]  /*77660*/  LDC R40, c[0x0][0x248] ;  /* 0x00009200ff287b82 */ /* 0x000ea20000000800 */
[----:B------:R4:W-:Y:S01]  /*77670*/  @P0 STG.E.U8 desc[UR60][R34.64], R187 ;  /* 0x000000bb22000986 */ /* 0x0009e2000c10113c */
[----:B------:R-:W-:Y:S02]  /*77680*/  PRMT R188, R22, 0x7770, RZ ;  /* 0x0000777016bc7816 */ /* 0x000fe400000000ff */
[----:B---3--:R-:W-:-:S04]  /*77690*/  ISETP.LT.AND P2, PT, R241, R49, !P1 ;  /* 0x00000031f100720c */ /* 0x008fc80004f41270 */
[----:B------:R-:W3:Y:S01]  /*776a0*/  LDC R47, c[0x0][0x228] ;  /* 0x00008a00ff2f7b82 */ /* 0x000ee20000000800 */
[----:B----4-:R-:W-:-:S07]  /*776b0*/  IADD3 R34, P0, R141, R75, RZ ;  /* 0x0000004b8d227210 */ /* 0x010fce0007f1e0ff */
[----:B------:R-:W4:Y:S01]  /*776c0*/  LDC R49, c[0x0][0x228] ;  /* 0x00008a00ff317b82 */ /* 0x000f220000000800 */
[----:B------:R-:W-:Y:S01]  /*776d0*/  IMAD.X R35, R33, 0x1, R108, P0 ;  /* 0x0000000121237824 */ /* 0x000fe200000e066c */
[----:B------:R-:W-:Y:S02]  /*776e0*/  IADD3 R38, P0, R141, R156, RZ ;  /* 0x0000009c8d267210 */ /* 0x000fe40007f1e0ff */
[----:B0-----:R-:W-:-:S04]  /*776f0*/  ISETP.LT.AND P3, PT, R243, R48, !P1 ;  /* 0x00000030f300720c */ /* 0x001fc80004f61270 */
[----:B------:R-:W0:Y:S01]  /*77700*/  LDC R70, c[0x0][0x228] ;  /* 0x00008a00ff467b82 */ /* 0x000e220000000800 */
[----:B------:R-:W-:Y:S01]  /*77710*/  IMAD.X R39, R33, 0x1, R157, P0 ;  /* 0x0000000121277824 */ /* 0x000fe200000e069d */
[----:B------:R1:W-:Y:S01]  /*77720*/  @P5 STG.E.U8 desc[UR60][R34.64], R188 ;  /* 0x000000bc22005986 */ /* 0x0003e2000c10113c */
[----:B------:R-:W-:Y:S01]  /*77730*/  ISETP.LT.AND P0, PT, R239, R50, !P1 ;  /* 0x00000032ef00720c */ /* 0x000fe20004f01270 */
[----:B------:R-:W-:Y:S01]  /*77740*/  VIADD R48, R247, 0xe ;  /* 0x0000000ef7307836 */ /* 0x000fe20000000000 */
[----:B------:R-:W-:-:S03]  /*77750*/  IADD3 R36, P4, R141, R154, RZ ;  /* 0x0000009a8d247210 */ /* 0x000fc60007f9e0ff */
[----:B------:R-:W0:Y:S01]  /*77760*/  LDC R50, c[0x0][0x228] ;  /* 0x00008a00ff327b82 */ /* 0x000e220000000800 */
[----:B-1----:R-:W-:Y:S01]  /*77770*/  IADD3 R34, P1, R141, R118, RZ ;  /* 0x000000768d227210 */ /* 0x002fe20007f3e0ff */
[----:B------:R-:W-:Y:S01]  /*77780*/  IMAD.X R37, R33, 0x1, R155, P4 ;  /* 0x0000000121257824 */ /* 0x000fe200020e069b */
[----:B------:R-:W-:-:S05]  /*77790*/  PRMT R189, R22, 0x7771, RZ ;  /* 0x0000777116bd7816 */ /* 0x000fca00000000ff */
[----:B------:R-:W1:Y:S01]  /*777a0*/  LDC R116, c[0x0][0x228] ;  /* 0x00008a00ff747b82 */ /* 0x000e620000000800 */
[----:B------:R-:W-:Y:S01]  /*777b0*/  IMAD.X R35, R33, 0x1, R120, P1 ;  /* 0x0000000121237824 */ /* 0x000fe200008e0678 */
[----:B------:R-:W-:-:S06]  /*777c0*/  ISETP.GE.AND P1, PT, R48, R41, PT ;  /* 0x000000293000720c */ /* 0x000fcc0003f26270 */
[----:B------:R-:W1:Y:S08]  /*777d0*/  LDC R33, c[0x0][0x22c] ;  /* 0x00008b00ff217b82 */ /* 0x000e700000000800 */
[----:B------:R-:W1:Y:S01]  /*777e0*/  LDC R41, c[0x0][0x228] ;  /* 0x00008a00ff297b82 */ /* 0x000e620000000800 */
[----:B------:R-:W-:-:S07]  /*777f0*/  PRMT R190, R22, 0x7772, RZ ;  /* 0x0000777216be7816 */ /* 0x000fce00000000ff */
[----:B------:R-:W1:Y:S01]  /*77800*/  LDC R48, c[0x0][0x248] ;  /* 0x00009200ff307b82 */ /* 0x000e620000000800 */
[----:B------:R-:W-:Y:S01]  /*77810*/  PRMT R191, R22, 0x7773, RZ ;  /* 0x0000777316bf7816 */ /* 0x000fe200000000ff */
[----:B--2---:R-:W-:Y:S01]  /*77820*/  IMAD.IADD R141, R141, 0x1, R40 ;  /* 0x000000018d8d7824 */ /* 0x004fe200078e0228 */
[----:B---3--:R-:W-:Y:S01]  /*77830*/  ISETP.LT.AND P5, PT, R245, R47, !P1 ;  /* 0x0000002ff500720c */ /* 0x008fe20004fa1270 */
[----:B------:R2:W-:Y:S01]  /*77840*/  @P3 STG.E.U8 desc[UR60][R36.64], R189 ;  /* 0x000000bd24003986 */ /* 0x0005e2000c10113c */
[----:B----4-:R-:W-:-:S03]  /*77850*/  ISETP.LT.AND P6, PT, R243, R49, !P1 ;  /* 0x00000031f300720c */ /* 0x010fc60004fc1270 */
[----:B------:R-:W3:Y:S01]  /*77860*/  LDC R47, c[0x0][0x228] ;  /* 0x00008a00ff2f7b82 */ /* 0x000ee20000000800 */
[----:B------:R4:W-:Y:S01]  /*77870*/  @P2 STG.E.U8 desc[UR60][R38.64], R190 ;  /* 0x000000be26002986 */ /* 0x0009e2000c10113c */
[----:B0-----:R-:W-:Y:S02]  /*77880*/  ISETP.LT.AND P2, PT, R241, R70, !P1 ;  /* 0x00000046f100720c */ /* 0x001fe40004f41270 */
[----:B------:R-:W-:Y:S01]  /*77890*/  SHF.R.S32.HI R40, RZ, 0x1f, R141 ;  /* 0x0000001fff287819 */ /* 0x000fe2000001148d */
[----:B------:R0:W-:Y:S01]  /*778a0*/  @P0 STG.E.U8 desc[UR60][R34.64], R191 ;  /* 0x000000bf22000986 */ /* 0x0001e2000c10113c */
[----:B--2---:R-:W-:Y:S02]  /*778b0*/  IADD3 R36, P3, R141, R154, RZ ;  /* 0x0000009a8d247210 */ /* 0x004fe40007f7e0ff */
[----:B------:R-:W2:Y:S01]  /*778c0*/  LDC R49, c[0x0][0x228] ;  /* 0x00008a00ff317b82 */ /* 0x000ea20000000800 */
[----:B------:R-:W-:Y:S01]  /*778d0*/  VIADD R70, R247, 0xf ;  /* 0x0000000ff7467836 */ /* 0x000fe20000000000 */
[----:B----4-:R-:W-:-:S02]  /*778e0*/  IADD3 R38, P4, R141, R156, RZ ;  /* 0x0000009c8d267210 */ /* 0x010fc40007f9e0ff */
[----:B0-----:R-:W-:Y:S01]  /*778f0*/  IADD3 R34, P0, R141, R75, RZ ;  /* 0x0000004b8d227210 */ /* 0x001fe20007f1e0ff */
[C---:B------:R-:W-:Y:S01]  /*77900*/  IMAD.X R37, R40.reuse, 0x1, R155, P3 ;  /* 0x0000000128257824 */ /* 0x040fe200018e069b */
[C---:B------:R-:W-:Y:S01]  /*77910*/  PRMT R192, R27.reuse, 0x7770, RZ ;  /* 0x000077701bc07816 */ /* 0x040fe200000000ff */
[C---:B------:R-:W-:Y:S01]  /*77920*/  IMAD.X R39, R40.reuse, 0x1, R157, P4 ;  /* 0x0000000128277824 */ /* 0x040fe200020e069d */
[C---:B------:R-:W-:Y:S01]  /*77930*/  PRMT R193, R27.reuse, 0x7771, RZ ;  /* 0x000077711bc17816 */ /* 0x040fe200000000ff */
[----:B------:R-:W-:Y:S01]  /*77940*/  IMAD.X R35, R40, 0x1, R108, P0 ;  /* 0x0000000128237824 */ /* 0x000fe200000e066c */
[----:B------:R-:W-:Y:S01]  /*77950*/  PRMT R195, R27, 0x7772, RZ ;  /* 0x000077721bc37816 */ /* 0x000fe200000000ff */
[----:B------:R-:W0:Y:S01]  /*77960*/  LDC R117, c[0x0][0x228] ;  /* 0x00008a00ff757b82 */ /* 0x000e220000000800 */
[----:B-1----:R-:W-:Y:S02]  /*77970*/  ISETP.GE.AND P0, PT, R70, R33, PT ;  /* 0x000000214600720c */ /* 0x002fe40003f06270 */
[----:B------:R-:W-:Y:S01]  /*77980*/  ISETP.LT.AND P1, PT, R239, R41, !P1 ;  /* 0x00000029ef00720c */ /* 0x000fe20004f21270 */
[----:B------:R-:W-:Y:S01]  /*77990*/  @P5 STG.E.U8 desc[UR60][R34.64], R192 ;  /* 0x000000c022005986 */ /* 0x000fe2000c10113c */
[----:B------:R-:W-:-:S03]  /*779a0*/  IMAD.IADD R33, R141, 0x1, R48 ;  /* 0x000000018d217824 */ /* 0x000fc600078e0230 */
[----:B------:R1:W-:Y:S01]  /*779b0*/  @P6 STG.E.U8 desc[UR60][R36.64], R193 ;  /* 0x000000c124006986 */ /* 0x0003e2000c10113c */
[----:B------:R-:W4:Y:S03]  /*779c0*/  LDC R48, c[0x0][0x228] ;  /* 0x00008a00ff307b82 */ /* 0x000f260000000800 */
[----:B------:R-:W-:Y:S01]  /*779d0*/  @P2 STG.E.U8 desc[UR60][R38.64], R195 ;  /* 0x000000c326002986 */ /* 0x000fe2000c10113c */
[----:B------:R-:W-:-:S04]  /*779e0*/  ISETP.LT.AND P2, PT, R245, R50, !P0 ;  /* 0x00000032f500720c */ /* 0x000fc80004741270 */
[----:B------:R-:W0:Y:S01]  /*779f0*/  LDC R41, c[0x0][0x22c] ;  /* 0x00008b00ff297b82 */ /* 0x000e220000000800 */
[----:B-1----:R-:W-:Y:S02]  /*77a00*/  IADD3 R36, P3, R141, R118, RZ ;  /* 0x000000768d247210 */ /* 0x002fe40007f7e0ff */
[----:B------:R-:W-:-:S05]  /*77a10*/  PRMT R199, R27, 0x7773, RZ ;  /* 0x000077731bc77816 */ /* 0x000fca00000000ff */
[----:B------:R-:W1:Y:S01]  /*77a20*/  LDC R50, c[0x0][0x248] ;  /* 0x00009200ff327b82 */ /* 0x000e620000000800 */
[----:B------:R-:W-:Y:S01]  /*77a30*/  IMAD.X R37, R40, 0x1, R120, P3 ;  /* 0x0000000128257824 */ /* 0x000fe200018e0678 */
[----:B---3--:R-:W-:-:S06]  /*77a40*/  ISETP.LT.AND P4, PT, R243, R47, !P0 ;  /* 0x0000002ff300720c */ /* 0x008fcc0004781270 */
[----:B------:R-:W3:Y:S01]  /*77a50*/  LDC R70, c[0x0][0x228] ;  /* 0x00008a00ff467b82 */ /* 0x000ee20000000800 */
[----:B------:R-:W-:Y:S01]  /*77a60*/  SHF.R.S32.HI R40, RZ, 0x1f, R33 ;  /* 0x0000001fff287819 */ /* 0x000fe20000011421 */
[----:B------:R4:W-:Y:S01]  /*77a70*/  @P1 STG.E.U8 desc[UR60][R36.64], R199 ;  /* 0x000000c724001986 */ /* 0x0009e2000c10113c */
[----:B------:R-:W-:Y:S02]  /*77a80*/  IADD3 R34, P5, R33, R75, RZ ;  /* 0x0000004b21227210 */ /* 0x000fe40007fbe0ff */
[----:B--2---:R-:W-:Y:S02]  /*77a90*/  ISETP.LT.AND P3, PT, R241, R49, !P0 ;  /* 0x00000031f100720c */ /* 0x004fe40004761270 */
[----:B------:R-:W-:Y:S01]  /*77aa0*/  PRMT R196, R23, 0x7770, RZ ;  /* 0x0000777017c47816 */ /* 0x000fe200000000ff */
[----:B------:R-:W2:Y:S01]  /*77ab0*/  LDC R49, c[0x0][0x228] ;  /* 0x00008a00ff317b82 */ /* 0x000ea20000000800 */
[----:B------:R-:W-:Y:S01]  /*77ac0*/  IMAD.X R35, R40, 0x1, R108, P5 ;  /* 0x0000000128237824 */ /* 0x000fe200028e066c */
[----:B----4-:R-:W-:-:S02]  /*77ad0*/  IADD3 R36, P1, R33, R154, RZ ;  /* 0x0000009a21247210 */ /* 0x010fc40007f3e0ff */
[----:B------:R-:W-:Y:S01]  /*77ae0*/  PRMT R197, R23, 0x7771, RZ ;  /* 0x0000777117c57816 */ /* 0x000fe200000000ff */
[----:B------:R-:W-:Y:S01]  /*77af0*/  VIADD R122, R247, 0x10 ;  /* 0x00000010f77a7836 */ /* 0x000fe20000000000 */
[----:B------:R-:W-:Y:S01]  /*77b00*/  IADD3 R38, P5, R33, R156, RZ ;  /* 0x0000009c21267210 */ /* 0x000fe20007fbe0ff */
[C---:B------:R-:W-:Y:S01]  /*77b10*/  IMAD.X R37, R40.reuse, 0x1, R155, P1 ;  /* 0x0000000128257824 */ /* 0x040fe200008e069b */
[----:B------:R4:W-:Y:S01]  /*77b20*/  @P2 STG.E.U8 desc[UR60][R34.64], R196 ;  /* 0x000000c422002986 */ /* 0x0009e2000c10113c */
[----:B------:R-:W-:Y:S01]  /*77b30*/  PRMT R198, R23, 0x7772, RZ ;  /* 0x0000777217c67816 */ /* 0x000fe200000000ff */
[----:B------:R-:W2:Y:S01]  /*77b40*/  LDC R47, c[0x0][0x22c] ;  /* 0x00008b00ff2f7b82 */ /* 0x000ea20000000800 */
[----:B------:R-:W-:Y:S01]  /*77b50*/  IMAD.X R39, R40, 0x1, R157, P5 ;  /* 0x0000000128277824 */ /* 0x000fe200028e069d */
[----:B------:R3:W-:Y:S01]  /*77b60*/  @P4 STG.E.U8 desc[UR60][R36.64], R197 ;  /* 0x000000c524004986 */ /* 0x0007e2000c10113c */
[----:B0-----:R-:W-:Y:S02]  /*77b70*/  ISETP.GE.AND P1, PT, R122, R41, PT ;  /* 0x000000297a00720c */ /* 0x001fe40003f26270 */
[----:B------:R-:W-:Y:S01]  /*77b80*/  ISETP.LT.AND P0, PT, R239, R48, !P0 ;  /* 0x00000030ef00720c */ /* 0x000fe20004701270 */
[C---:B-1----:R-:W-:Y:S01]  /*77b90*/  IMAD.IADD R41, R33.reuse, 0x1, R50 ;  /* 0x0000000121297824 */ /* 0x042fe200078e0232 */
[----:B----4-:R-:W-:Y:S01]  /*77ba0*/  IADD3 R34, P4, R33, R118, RZ ;  /* 0x0000007621227210 */ /* 0x010fe20007f9e0ff */
[----:B------:R-:W-:Y:S01]  /*77bb0*/  @P3 STG.E.U8 desc[UR60][R38.64], R198 ;  /* 0x000000c626003986 */ /* 0x000fe2000c10113c */
[----:B---3--:R-:W-:Y:S01]  /*77bc0*/  ISETP.LT.AND P3, PT, R245, R70, !P1 ;  /* 0x00000046f500720c */ /* 0x008fe20004f61270 */
[----:B------:R-:W0:Y:S02]  /*77bd0*/  LDC R48, c[0x0][0x228] ;  /* 0x00008a00ff307b82 */ /* 0x000e240000000800 */
[----:B------:R-:W-:Y:S01]  /*77be0*/  IMAD.X R35, R40, 0x1, R120, P4 ;  /* 0x0000000128237824 */ /* 0x000fe200020e0678 */
[----:B------:R-:W-:-:S02]  /*77bf0*/  SHF.R.S32.HI R33, RZ, 0x1f, R41 ;  /* 0x0000001fff217819 */ /* 0x000fc40000011429 */
[----:B------:R-:W-:-:S03]  /*77c00*/  IADD3 R36, P4, R41, R75, RZ ;  /* 0x0000004b29247210 */ /* 0x000fc60007f9e0ff */
[----:B------:R-:W1:Y:S01]  /*77c10*/  LDC R40, c[0x0][0x248] ;  /* 0x00009200ff287b82 */ /* 0x000e620000000800 */
[----:B------:R-:W-:Y:S01]  /*77c20*/  PRMT R200, R23, 0x7773, RZ ;  /* 0x0000777317c87816 */ /* 0x000fe200000000ff */
[----:B------:R-:W-:Y:S01]  /*77c30*/  IMAD.X R37, R33, 0x1, R108, P4 ;  /* 0x0000000121257824 */ /* 0x000fe200020e066c */
[----:B------:R-:W-:-:S03]  /*77c40*/  ISETP.LT.AND P2, PT, R243, R116, !P1 ;  /* 0x00000074f300720c */ /* 0x000fc60004f41270 */
[----:B------:R3:W-:Y:S01]  /*77c50*/  @P0 STG.E.U8 desc[UR60][R34.64], R200 ;  /* 0x000000c822000986 */ /* 0x0007e2000c10113c */
[----:B--2---:R-:W-:Y:S01]  /*77c60*/  ISETP.LT.AND P0, PT, R241, R49, !P1 ;  /* 0x00000031f100720c */ /* 0x004fe20004f01270 */
[----:B------:R-:W2:Y:S02]  /*77c70*/  LDC R50, c[0x0][0x228] ;  /* 0x00008a00ff327b82 */ /* 0x000ea40000000800 */
[----:B------:R4:W-:Y:S06]  /*77c80*/  @P3 STG.E.U8 desc[UR60][R36.64], R194 ;  /* 0x000000c224003986 */ /* 0x0009ec000c10113c */
[----:B------:R-:W2:Y:S01]  /*77c90*/  LDC R49, c[0x0][0x228] ;  /* 0x00008a00ff317b82 */ /* 0x000ea20000000800 */
[----:B---3--:R-:W-:-:S02]  /*77ca0*/  IADD3 R34, P4, R41, R154, RZ ;  /* 0x0000009a29227210 */ /* 0x008fc40007f9e0ff */
[----:B----4-:R-:W-:-:S05]  /*77cb0*/  IADD3 R36, P3, R41, R156, RZ ;  /* 0x0000009c29247210 */ /* 0x010fca0007f7e0ff */
[----:B------:R-:W3:Y:S01]  /*77cc0*/  LDC R70, c[0x0][0x228] ;  /* 0x00008a00ff467b82 */ /* 0x000ee20000000800 */
[C---:B------:R-:W-:Y:S02]  /*77cd0*/  IMAD.X R35, R33.reuse, 0x1, R155, P4 ;  /* 0x0000000121237824 */ /* 0x040fe400020e069b */
[----:B------:R-:W-:Y:S02]  /*77ce0*/  IMAD.X R37, R33, 0x1, R157, P3 ;  /* 0x0000000121257824 */ /* 0x000fe400018e069d */
[----:B------:R-:W-:Y:S01]  /*77cf0*/  VIADD R116, R247, 0x11 ;  /* 0x00000011f7747836 */ /* 0x000fe20000000000 */
[----:B------:R-:W-:Y:S01]  /*77d00*/  ISETP.LT.AND P1, PT, R239, R117, !P1 ;  /* 0x00000075ef00720c */ /* 0x000fe20004f21270 */
[----:B------:R4:W-:Y:S01]  /*77d10*/  @P2 STG.E.U8 desc[UR60][R34.64], R201 ;  /* 0x000000c922002986 */ /* 0x0009e2000c10113c */
[C---:B------:R-:W-:Y:S01]  /*77d20*/  IADD3 R38, P4, R41.reuse, R118, RZ ;  /* 0x0000007629267210 */ /* 0x040fe20007f9e0ff */
[----:B-1----:R-:W-:Y:S02]  /*77d30*/  IMAD.IADD R41, R41, 0x1, R40 ;  /* 0x0000000129297824 */ /* 0x002fe400078e0228 */
[----:B------:R1:W-:Y:S01]  /*77d40*/  @P0 STG.E.U8 desc[UR60][R36.64], R202 ;  /* 0x000000ca24000986 */ /* 0x0003e2000c10113c */
[----:B------:R-:W-:Y:S01]  /*77d50*/  ISETP.GE.AND P0, PT, R116, R47, PT ;  /* 0x0000002f7400720c */ /* 0x000fe20003f06270 */
[----:B------:R-:W3:Y:S01]  /*77d60*/  LDC R40, c[0x0][0x248] ;  /* 0x00009200ff287b82 */ /* 0x000ee20000000800 */
[----:B------:R-:W-:Y:S01]  /*77d70*/  IMAD.X R39, R33, 0x1, R120, P4 ;  /* 0x0000000121277824 */ /* 0x000fe200020e0678 */
[----:B------:R-:W-:-:S02]  /*77d80*/  SHF.R.S32.HI R33, RZ, 0x1f, R41 ;  /* 0x0000001fff217819 */ /* 0x000fc40000011429 */
[----:B0-----:R-:W-:-:S04]  /*77d90*/  ISETP.LT.AND P2, PT, R245, R48, !P0 ;  /* 0x00000030f500720c */ /* 0x001fc80004741270 */
[----:B------:R-:W0:Y:S01]  /*77da0*/  LDC R47, c[0x0][0x22c] ;  /* 0x00008b00ff2f7b82 */ /* 0x000e220000000800 */
[----:B----4-:R-:W-:Y:S01]  /*77db0*/  IADD3 R34, P4, R41, R75, RZ ;  /* 0x0000004b29227210 */ /* 0x010fe20007f9e0ff */
[----:B------:R4:W-:Y:S01]  /*77dc0*/  @P1 STG.E.U8 desc[UR60][R38.64], R203 ;  /* 0x000000cb26001986 */ /* 0x0009e2000c10113c */
[----:B--2---:R-:W-:-:S05]  /*77dd0*/  ISETP.LT.AND P1, PT, R243, R50, !P0 ;  /* 0x00000032f300720c */ /* 0x004fca0004721270 */
[----:B------:R-:W2:Y:S01]  /*77de0*/  LDC R48, c[0x0][0x228] ;  /* 0x00008a00ff307b82 */ /* 0x000ea20000000800 */
[----:B------:R-:W-:Y:S01]  /*77df0*/  IMAD.X R35, R33, 0x1, R108, P4 ;  /* 0x0000000121237824 */ /* 0x000fe200020e066c */
[----:B------:R-:W-:Y:S02]  /*77e00*/  ISETP.LT.AND P4, PT, R241, R49, !P0 ;  /* 0x00000031f100720c */ /* 0x000fe40004781270 */
[----:B------:R-:W-:-:S04]  /*77e10*/  PRMT R204, R16, 0x7770, RZ ;  /* 0x0000777010cc7816 */ /* 0x000fc800000000ff */
[----:B------:R-:W2:Y:S01]  /*77e20*/  LDC R49, c[0x0][0x228] ;  /* 0x00008a00ff317b82 */ /* 0x000ea20000000800 */
[----:B-1----:R-:W-:Y:S02]  /*77e30*/  IADD3 R36, P3, R41, R154, RZ ;  /* 0x0000009a29247210 */ /* 0x002fe40007f7e0ff */
[----:B---3--:R-:W-:-:S05]  /*77e40*/  ISETP.LT.AND P0, PT, R239, R70, !P0 ;  /* 0x00000046ef00720c */ /* 0x008fca0004701270 */
[----:B------:R-:W1:Y:S01]  /*77e50*/  LDC R50, c[0x0][0x228] ;  /* 0x00008a00ff327b82 */ /* 0x000e620000000800 */
[----:B----4-:R-:W-:Y:S01]  /*77e60*/  IADD3 R38, P5, R41, R156, RZ ;  /* 0x0000009c29267210 */ /* 0x010fe20007fbe0ff */
[----:B------:R3:W-:Y:S01]  /*77e70*/  @P2 STG.E.U8 desc[UR60][R34.64], R204 ;  /* 0x000000cc22002986 */ /* 0x0007e2000c10113c */
[----:B------:R-:W-:Y:S01]  /*77e80*/  PRMT R205, R16, 0x7771, RZ ;  /* 0x0000777110cd7816 */ /* 0x000fe200000000ff */
[----:B------:R-:W-:-:S04]  /*77e90*/  IMAD.X R37, R33, 0x1, R155, P3 ;  /* 0x0000000121257824 */ /* 0x000fc800018e069b */
[----:B------:R-:W4:Y:S01]  /*77ea0*/  LDC R116, c[0x0][0x228] ;  /* 0x00008a00ff747b82 */ /* 0x000f220000000800 */
[----:B------:R-:W-:Y:S01]  /*77eb0*/  VIADD R70, R247, 0x12 ;  /* 0x00000012f7467836 */ /* 0x000fe20000000000 */
[C---:B------:R-:W-:Y:S02]  /*77ec0*/  PRMT R206, R16.reuse, 0x7772, RZ ;  /* 0x0000777210ce7816 */ /* 0x040fe400000000ff */
[----:B---3--:R-:W-:Y:S01]  /*77ed0*/  IADD3 R34, P2, R41, R118, RZ ;  /* 0x0000007629227210 */ /* 0x008fe20007f5e0ff */
[----:B------:R-:W-:Y:S01]  /*77ee0*/  IMAD.X R39, R33, 0x1, R157, P5 ;  /* 0x0000000121277824 */ /* 0x000fe200028e069d */
[----:B------:R-:W-:Y:S01]  /*77ef0*/  PRMT R207, R16, 0x7773, RZ ;  /* 0x0000777310cf7816 */ /* 0x000fe200000000ff */
[----:B------:R-:W-:Y:S01]  /*77f00*/  @P1 STG.E.U8 desc[UR60][R36.64], R205 ;  /* 0x000000cd24001986 */ /* 0x000fe2000c10113c */
[----:B------:R-:W-:Y:S02]  /*77f10*/  IMAD.IADD R41, R41, 0x1, R40 ;  /* 0x0000000129297824 */ /* 0x000fe400078e0228 */
[----:B------:R-:W-:Y:S01]  /*77f20*/  IMAD.X R35, R33, 0x1, R120, P2 ;  /* 0x0000000121237824 */ /* 0x000fe200010e0678 */
[----:B0-----:R-:W-:Y:S01]  /*77f30*/  ISETP.GE.AND P1, PT, R70, R47, PT ;  /* 0x0000002f4600720c */ /* 0x001fe20003f26270 */
[----:B------:R-:W-:Y:S01]  /*77f40*/  @P4 STG.E.U8 desc[UR60][R38.64], R206 ;  /* 0x000000ce26004986 */ /* 0x000fe2000c10113c */
[----:B------:R-:W0:Y:S01]  /*77f50*/  LDC R47, c[0x0][0x22c] ;  /* 0x00008b00ff2f7b82 */ /* 0x000e220000000800 */
[----:B------:R-:W-:-:S02]  /*77f60*/  SHF.R.S32.HI R33, RZ, 0x1f, R41 ;  /* 0x0000001fff217819 */ /* 0x000fc40000011429 */
[----:B------:R3:W-:Y:S01]  /*77f70*/  @P0 STG.E.U8 desc[UR60][R34.64], R207 ;  /* 0x000000cf22000986 */ /* 0x0007e2000c10113c */
[----:B--2---:R-:W-:-:S04]  /*77f80*/  ISETP.LT.AND P4, PT, R245, R48, !P1 ;  /* 0x00000030f500720c */ /* 0x004fc80004f81270 */
[----:B------:R-:W2:Y:S01]  /*77f90*/  LDC R40, c[0x0][0x248] ;  /* 0x00009200ff287b82 */ /* 0x000ea20000000800 */
[----:B---3--:R-:W-:-:S07]  /*77fa0*/  IADD3 R34, P0, R41, R75, RZ ;  /* 0x0000004b29227210 */ /* 0x008fce0007f1e0ff */
[----:B------:R-:W3:Y:S01]  /*77fb0*/  LDC R48, c[0x0][0x228] ;  /* 0x00008a00ff307b82 */ /* 0x000ee20000000800 */
[----:B-1----:R-:W-:Y:S01]  /*77fc0*/  ISETP.LT.AND P3, PT, R243, R50, !P1 ;  /* 0x00000032f300720c */ /* 0x002fe20004f61270 */
[----:B------:R-:W-:Y:S01]  /*77fd0*/  IMAD.X R35, R33, 0x1, R108, P0 ;  /* 0x0000000121237824 */ /* 0x000fe200000e066c */
[----:B------:R-:W-:-:S05]  /*77fe0*/  ISETP.LT.AND P0, PT, R239, R49, !P1 ;  /* 0x00000031ef00720c */ /* 0x000fca0004f01270 */
[----:B------:R-:W1:Y:S01]  /*77ff0*/  LDC R49, c[0x0][0x228] ;  /* 0x00008a00ff317b82 */ /* 0x000e620000000800 */
[----:B------:R-:W-:Y:S02]  /*78000*/  PRMT R208, R9, 0x7770, RZ ;  /* 0x0000777009d07816 */ /* 0x000fe400000000ff */
[----:B----4-:R-:W-:-:S05]  /*78010*/  ISETP.LT.AND P2, PT, R241, R116, !P1 ;  /* 0x00000074f100720c */ /* 0x010fca0004f41270 */
[----:B------:R-:W4:Y:S01]  /*78020*/  LDC R50, c[0x0][0x228] ;  /* 0x00008a00ff327b82 */ /* 0x000f220000000800 */
[C---:B------:R-:W-:Y:S01]  /*78030*/  IADD3 R36, P5, R41.reuse, R154, RZ ;  /* 0x0000009a29247210 */ /* 0x040fe20007fbe0ff */
[----:B------:R0:W-:Y:S01]  /*78040*/  @P4 STG.E.U8 desc[UR60][R34.64], R208 ;  /* 0x000000d022004986 */ /* 0x0001e2000c10113c */
[----:B------:R-:W-:Y:S01]  /*78050*/  IADD3 R38, P1, R41, R156, RZ ;  /* 0x0000009c29267210 */ /* 0x000fe20007f3e0ff */
[----:B------:R-:W-:-:S04]  /*78060*/  VIADD R116, R247, 0x13 ;  /* 0x00000013f7747836 */ /* 0x000fc80000000000 */
[----:B------:R-:W4:Y:S01]  /*78070*/  LDC R70, c[0x0][0x228] ;  /* 0x00008a00ff467b82 */ /* 0x000f220000000800 */
[----:B------:R-:W-:Y:S01]  /*78080*/  PRMT R209, R9, 0x7771, RZ ;  /* 0x0000777109d17816 */ /* 0x000fe200000000ff */
[----:B------:R-:W-:Y:S01]  /*78090*/  IMAD.X R37, R33, 0x1, R155, P5 ;  /* 0x0000000121257824 */ /* 0x000fe200028e069b */
[----:B0-----:R-:W-:Y:S01]  /*780a0*/  IADD3 R34, P4, R41, R118, RZ ;  /* 0x0000007629227210 */ /* 0x001fe20007f9e0ff */
[----:B------:R-:W-:Y:S01]  /*780b0*/  IMAD.X R39, R33, 0x1, R157, P1 ;  /* 0x0000000121277824 */ /* 0x000fe200008e069d */
[----:B------:R-:W-:Y:S01]  /*780c0*/  PRMT R210, R9, 0x7772, RZ ;  /* 0x0000777209d27816 */ /* 0x000fe200000000ff */
[----:B--2---:R-:W-:Y:S01]  /*780d0*/  IMAD.IADD R41, R41, 0x1, R40 ;  /* 0x0000000129297824 */ /* 0x004fe200078e0228 */
[----:B------:R-:W-:Y:S01]  /*780e0*/  PRMT R211, R9, 0x7773, RZ ;  /* 0x0000777309d37816 */ /* 0x000fe200000000ff */
[----:B------:R-:W-:Y:S01]  /*780f0*/  IMAD.X R35, R33, 0x1, R120, P4 ;  /* 0x0000000121237824 */ /* 0x000fe200020e0678 */
[----:B------:R-:W-:Y:S01]  /*78100*/  ISETP.GE.AND P1, PT, R116, R47, PT ;  /* 0x0000002f7400720c */ /* 0x000fe20003f26270 */
[----:B------:R-:W-:Y:S01]  /*78110*/  @P3 STG.E.U8 desc[UR60][R36.64], R209 ;  /* 0x000000d124003986 */ /* 0x000fe2000c10113c */
[----:B------:R-:W0:Y:S01]  /*78120*/  LDC R47, c[0x0][0x22c] ;  /* 0x00008b00ff2f7b82 */ /* 0x000e220000000800 */
[----:B------:R-:W-:-:S02]  /*78130*/  SHF.R.S32.HI R33, RZ, 0x1f, R41 ;  /* 0x0000001fff217819 */ /* 0x000fc40000011429 */
[----:B------:R-:W-:Y:S01]  /*78140*/  @P2 STG.E.U8 desc[UR60][R38.64], R210 ;  /* 0x000000d226002986 */ /* 0x000fe2000c10113c */
[----:B---3--:R-:W-:-:S03]  /*78150*/  ISETP.LT.AND P5, PT, R245, R48, !P1 ;  /* 0x00000030f500720c */ /* 0x008fc60004fa1270 */
[----:B------:R2:W-:Y:S01]  /*78160*/  @P0 STG.E.U8 desc[UR60][R34.64], R211 ;  /* 0x000000d322000986 */ /* 0x0005e2000c10113c */
[----:B------:R-:W3:Y:S01]  /*78170*/  LDC R40, c[0x0][0x248] ;  /* 0x00009200ff287b82 */ /* 0x000ee20000000800 */
[----:B-1----:R-:W-:Y:S02]  /*78180*/  ISETP.LT.AND P2, PT, R241, R49, !P1 ;  /* 0x00000031f100720c */ /* 0x002fe40004f41270 */
[----:B----4-:R-:W-:Y:S02]  /*78190*/  ISETP.LT.AND P3, PT, R243, R50, !P1 ;  /* 0x00000032f300720c */ /* 0x010fe40004f61270 */
[----:B------:R-:W-:-:S03]  /*781a0*/  PRMT R212, R17, 0x7770, RZ ;  /* 0x0000777011d47816 */ /* 0x000fc600000000ff */
[----:B------:R-:W1:Y:S01]  /*781b0*/  LDC R49, c[0x0][0x228] ;  /* 0x00008a00ff317b82 */ /* 0x000e620000000800 */
[----:B--2---:R-:W-:-:S05]  /*781c0*/  IADD3 R34, P0, R41, R75, RZ ;  /* 0x0000004b29227210 */ /* 0x004fca0007f1e0ff */
[----:B------:R-:W-:Y:S02]  /*781d0*/  IMAD.X R35, R33, 0x1, R108, P0 ;  /* 0x0000000121237824 */ /* 0x000fe400000e066c */
[----:B------:R-:W2:Y:S01]  /*781e0*/  LDC R50, c[0x0][0x228] ;  /* 0x00008a00ff327b82 */ /* 0x000ea20000000800 */
[----:B------:R-:W-:Y:S01]  /*781f0*/  IADD3 R38, P0, R41, R156, RZ ;  /* 0x0000009c29267210 */ /* 0x000fe20007f1e0ff */
[----:B------:R-:W-:Y:S01]  /*78200*/  VIADD R48, R247, 0x14 ;  /* 0x00000014f7307836 */ /* 0x000fe20000000000 */
[----:B------:R-:W-:Y:S01]  /*78210*/  IADD3 R36, P4, R41, R154, RZ ;  /* 0x0000009a29247210 */ /* 0x000fe20007f9e0ff */
[----:B------:R4:W-:Y:S02]  /*78220*/  @P5 STG.E.U8 desc[UR60][R34.64], R212 ;  /* 0x000000d422005986 */ /* 0x0009e4000c10113c */
[----:B------:R-:W-:Y:S02]  /*78230*/  IMAD.X R39, R33, 0x1, R157, P0 ;  /* 0x0000000121277824 */ /* 0x000fe400000e069d */
[----:B------:R-:W2:Y:S01]  /*78240*/  LDC R116, c[0x0][0x228] ;  /* 0x00008a00ff747b82 */ /* 0x000ea20000000800 */
[----:B------:R-:W-:Y:S01]  /*78250*/  ISETP.LT.AND P0, PT, R239, R70, !P1 ;  /* 0x00000046ef00720c */ /* 0x000fe20004f01270 */
[----:B------:R-:W-:Y:S01]  /*78260*/  IMAD.X R37, R33, 0x1, R155, P4 ;  /* 0x0000000121257824 */ /* 0x000fe200020e069b */
[----:B----4-:R-:W-:-:S05]  /*78270*/  IADD3 R34, P1, R41, R118, RZ ;  /* 0x0000007629227210 */ /* 0x010fca0007f3e0ff */
[----:B------:R-:W4:Y:S01]  /*78280*/  LDC R70, c[0x0][0x228] ;  /* 0x00008a00ff467b82 */ /* 0x000f220000000800 */
[----:B------:R-:W-:Y:S01]  /*78290*/  IMAD.X R35, R33, 0x1, R120, P1 ;  /* 0x0000000121237824 */ /* 0x000fe200008e0678 */
[----:B0-----:R-:W-:-:S06]  /*782a0*/  ISETP.GE.AND P1, PT, R48, R47, PT ;  /* 0x0000002f3000720c */ /* 0x001fcc0003f26270 */
[----:B------:R-:W0:Y:S01]  /*782b0*/  LDC R33, c[0x0][0x22c] ;  /* 0x00008b00ff217b82 */ /* 0x000e220000000800 */
[C---:B------:R-:W-:Y:S02]  /*782c0*/  PRMT R213, R17.reuse, 0x7771, RZ ;  /* 0x0000777111d57816 */ /* 0x040fe400000000ff */
[----:B------:R-:W-:-:S05]  /*782d0*/  PRMT R214, R17, 0x7772, RZ ;  /* 0x0000777211d67816 */ /* 0x000fca00000000ff */
[----:B------:R-:W4:Y:S01]  /*782e0*/  LDC R48, c[0x0][0x248] ;  /* 0x00009200ff307b82 */ /* 0x000f220000000800 */
[----:B------:R-:W-:Y:S01]  /*782f0*/  PRMT R215, R17, 0x7773, RZ ;  /* 0x0000777311d77816 */ /* 0x000fe200000000ff */
[----:B---3--:R-:W-:-:S06]  /*78300*/  IMAD.IADD R41, R41, 0x1, R40 ;  /* 0x0000000129297824 */ /* 0x008fcc00078e0228 */
[----:B------:R-:W3:Y:S01]  /*78310*/  LDC R47, c[0x0][0x228] ;  /* 0x00008a00ff2f7b82 */ /* 0x000ee20000000800 */
[----:B------:R2:W-:Y:S01]  /*78320*/  @P3 STG.E.U8 desc[UR60][R36.64], R213 ;  /* 0x000000d524003986 */ /* 0x0005e2000c10113c */
[----:B-1----:R-:W-:Y:S02]  /*78330*/  ISETP.LT.AND P5, PT, R245, R49, !P1 ;  /* 0x00000031f500720c */ /* 0x002fe40004fa1270 */
[----:B--2---:R-:W-:Y:S01]  /*78340*/  ISETP.LT.AND P6, PT, R243, R50, !P1 ;  /* 0x00000032f300720c */ /* 0x004fe20004fc1270 */
[----:B------:R-:W-:Y:S01]  /*78350*/  @P2 STG.E.U8 desc[UR60][R38.64], R214 ;  /* 0x000000d626002986 */ /* 0x000fe2000c10113c */
[----:B------:R-:W-:Y:S02]  /*78360*/  SHF.R.S32.HI R40, RZ, 0x1f, R41 ;  /* 0x0000001fff287819 */ /* 0x000fe40000011429 */
[----:B------:R-:W1:Y:S01]  /*78370*/  LDC R49, c[0x0][0x228] ;  /* 0x00008a00ff317b82 */ /* 0x000e620000000800 */
[----:B------:R2:W-:Y:S01]  /*78380*/  @P0 STG.E.U8 desc[UR60][R34.64], R215 ;  /* 0x000000d722000986 */ /* 0x0005e2000c10113c */
[----:B------:R-:W-:-:S02]  /*78390*/  ISETP.LT.AND P2, PT, R241, R116, !P1 ;  /* 0x00000074f100720c */ /* 0x000fc40004f41270 */
[----:B------:R-:W-:-:S04]  /*783a0*/  IADD3 R36, P3, R41, R154, RZ ;  /* 0x0000009a29247210 */ /* 0x000fc80007f7e0ff */
[----:B------:R-:W1:Y:S01]  /*783b0*/  LDC R116, c[0x0][0x228] ;  /* 0x00008a00ff747b82 */ /* 0x000e620000000800 */
[----:B--2---:R-:W-:Y:S01]  /*783c0*/  IADD3 R34, P0, R41, R75, RZ ;  /* 0x0000004b29227210 */ /* 0x004fe20007f1e0ff */
[C---:B------:R-:W-:Y:S02]  /*783d0*/  IMAD.X R37, R40.reuse, 0x1, R155, P3 ;  /* 0x0000000128257824 */ /* 0x040fe400018e069b */
[----:B------:R-:W-:Y:S02]  /*783e0*/  VIADD R50, R247, 0x15 ;  /* 0x00000015f7327836 */ /* 0x000fe40000000000 */
[----:B------:R-:W-:Y:S01]  /*783f0*/  IMAD.X R35, R40, 0x1, R108, P0 ;  /* 0x0000000128237824 */ /* 0x000fe200000e066c */
[C---:B------:R-:W-:Y:S02]  /*78400*/  IADD3 R38, P4, R41.reuse, R156, RZ ;  /* 0x0000009c29267210 */ /* 0x040fe40007f9e0ff */
[----:B0-----:R-:W-:Y:S02]  /*78410*/  ISETP.GE.AND P0, PT, R50, R33, PT ;  /* 0x000000213200720c */ /* 0x001fe40003f06270 */
[----:B------:R-:W-:Y:S01]  /*78420*/  @P5 STG.E.U8 desc[UR60][R34.64], R216 ;  /* 0x000000d822005986 */ /* 0x000fe2000c10113c */
[----:B----4-:R-:W-:Y:S01]  /*78430*/  IMAD.IADD R33, R41, 0x1, R48 ;  /* 0x0000000129217824 */ /* 0x010fe200078e0230 */
[----:B---3--:R-:W-:Y:S01]  /*78440*/  ISETP.LT.AND P1, PT, R239, R47, !P1 ;  /* 0x0000002fef00720c */ /* 0x008fe20004f21270 */
[----:B------:R-:W0:Y:S01]  /*78450*/  LDC R50, c[0x0][0x248] ;  /* 0x00009200ff327b82 */ /* 0x000e220000000800 */
[----:B------:R2:W-:Y:S01]  /*78460*/  @P6 STG.E.U8 desc[UR60][R36.64], R217 ;  /* 0x000000d924006986 */ /* 0x0005e2000c10113c */
[----:B------:R-:W-:-:S06]  /*78470*/  IMAD.X R39, R40, 0x1, R157, P4 ;  /* 0x0000000128277824 */ /* 0x000fcc00020e069d */
[----:B------:R-:W3:Y:S01]  /*78480*/  LDC R47, c[0x0][0x228] ;  /* 0x00008a00ff2f7b82 */ /* 0x000ee20000000800 */
[----:B--2---:R-:W-:-:S07]  /*78490*/  IADD3 R36, P3, R41, R118, RZ ;  /* 0x0000007629247210 */ /* 0x004fce0007f7e0ff */
[----:B------:R-:W2:Y:S01]  /*784a0*/  LDC R41, c[0x0][0x22c] ;  /* 0x00008b00ff297b82 */ /* 0x000ea20000000800 */
[----:B------:R4:W-:Y:S01]  /*784b0*/  @P2 STG.E.U8 desc[UR60][R38.64], R218 ;  /* 0x000000da26002986 */ /* 0x0009e2000c10113c */
[----:B------:R-:W-:-:S06]  /*784c0*/  IMAD.X R37, R40, 0x1, R120, P3 ;  /* 0x0000000128257824 */ /* 0x000fcc00018e0678 */
[----:B------:R-:W0:Y:S01]  /*784d0*/  LDC R48, c[0x0][0x228] ;  /* 0x00008a00ff307b82 */ /* 0x000e220000000800 */
[----:B------:R-:W-:Y:S02]  /*784e0*/  ISETP.LT.AND P2, PT, R245, R70, !P0 ;  /* 0x00000046f500720c */ /* 0x000fe40004741270 */
[----:B------:R-:W-:Y:S02]  /*784f0*/  SHF.R.S32.HI R40, RZ, 0x1f, R33 ;  /* 0x0000001fff287819 */ /* 0x000fe40000011421 */
[----:B------:R-:W-:Y:S02]  /*78500*/  IADD3 R34, P5, R33, R75, RZ ;  /* 0x0000004b21227210 */ /* 0x000fe40007fbe0ff */
[----:B-1----:R-:W-:Y:S01]  /*78510*/  ISETP.LT.AND P4, PT, R243, R49, !P0 ;  /* 0x00000031f300720c */ /* 0x002fe20004781270 */
[----:B------:R1:W-:Y:S01]  /*78520*/  @P1 STG.E.U8 desc[UR60][R36.64], R223 ;  /* 0x000000df24001986 */ /* 0x0003e2000c10113c */
[----:B------:R-:W0:Y:S01]  /*78530*/  LDC R70, c[0x0][0x228] ;  /* 0x00008a00ff467b82 */ /* 0x000e220000000800 */
[----:B------:R-:W-:Y:S01]  /*78540*/  ISETP.LT.AND P3, PT, R241, R116, !P0 ;  /* 0x00000074f100720c */ /* 0x000fe20004761270 */
[----:B------:R-:W-:Y:S01]  /*78550*/  IMAD.X R35, R40, 0x1, R108, P5 ;  /* 0x0000000128237824 */ /* 0x000fe200028e066c */
[----:B----4-:R-:W-:Y:S01]  /*78560*/  IADD3 R38, P5, R33, R156, RZ ;  /* 0x0000009c21267210 */ /* 0x010fe20007fbe0ff */
[----:B------:R-:W-:Y:S01]  /*78570*/  VIADD R122, R247, 0x16 ;  /* 0x00000016f77a7836 */ /* 0x000fe20000000000 */
[----:B------:R-:W-:-:S03]  /*78580*/  PRMT R219, R18, 0x7770, RZ ;  /* 0x0000777012db7816 */ /* 0x000fc600000000ff */
[----:B------:R-:W4:Y:S01]  /*78590*/  LDC R49, c[0x0][0x228] ;  /* 0x00008a00ff317b82 */ /* 0x000f220000000800 */
[----:B-1----:R-:W-:Y:S02]  /*785a0*/  IADD3 R36, P1, R33, R154, RZ ;  /* 0x0000009a21247210 */ /* 0x002fe40007f3e0ff */
[----:B------:R-:W-:-:S03]  /*785b0*/  PRMT R220, R18, 0x7771, RZ ;  /* 0x0000777112dc7816 */ /* 0x000fc600000000ff */
[----:B------:R-:W-:Y:S01]  /*785c0*/  IMAD.X R37, R40, 0x1, R155, P1 ;  /* 0x0000000128257824 */ /* 0x000fe200008e069b */
[----:B------:R-:W-:Y:S01]  /*785d0*/  PRMT R221, R18, 0x7772, RZ ;  /* 0x0000777212dd7816 */ /* 0x000fe200000000ff */
[----:B------:R-:W-:Y:S01]  /*785e0*/  IMAD.X R39, R40, 0x1, R157, P5 ;  /* 0x0000000128277824 */ /* 0x000fe200028e069d */
[----:B------:R1:W-:Y:S01]  /*785f0*/  @P2 STG.E.U8 desc[UR60][R34.64], R219 ;  /* 0x000000db22002986 */ /* 0x0003e2000c10113c */
[----:B------:R-:W4:Y:S01]  /*78600*/  LDC R116, c[0x0][0x228] ;  /* 0x00008a00ff747b82 */ /* 0x000f220000000800 */
[----:B--2---:R-:W-:Y:S02]  /*78610*/  ISETP.GE.AND P1, PT, R122, R41, PT ;  /* 0x000000297a00720c */ /* 0x004fe40003f26270 */
[----:B------:R2:W-:Y:S01]  /*78620*/  @P4 STG.E.U8 desc[UR60][R36.64], R220 ;  /* 0x000000dc24004986 */ /* 0x0005e2000c10113c */
[----:B---3--:R-:W-:Y:S01]  /*78630*/  ISETP.LT.AND P0, PT, R239, R47, !P0 ;  /* 0x0000002fef00720c */ /* 0x008fe20004701270 */
[----:B0-----:R-:W-:Y:S02]  /*78640*/  IMAD.IADD R41, R33, 0x1, R50 ;  /* 0x0000000121297824 */ /* 0x001fe400078e0232 */
[----:B------:R-:W-:Y:S01]  /*78650*/  @P3 STG.E.U8 desc[UR60][R38.64], R221 ;  /* 0x000000dd26003986 */ /* 0x000fe2000c10113c */
[----:B------:R-:W-:Y:S01]  /*78660*/  ISETP.LT.AND P3, PT, R245, R48, !P1 ;  /* 0x00000030f500720c */ /* 0x000fe20004f61270 */
[----:B------:R-:W0:Y:S01]  /*78670*/  LDC R47, c[0x0][0x22c] ;  /* 0x00008b00ff2f7b82 */ /* 0x000e220000000800 */
[----:B-1----:R-:W-:-:S02]  /*78680*/  IADD3 R34, P4, R33, R118, RZ ;  /* 0x0000007621227210 */ /* 0x002fc40007f9e0ff */
[----:B------:R-:W-:-:S03]  /*78690*/  SHF.R.S32.HI R33, RZ, 0x1f, R41 ;  /* 0x0000001fff217819 */ /* 0x000fc60000011429 */
[----:B------:R-:W-:Y:S01]  /*786a0*/  IMAD.X R35, R40, 0x1, R120, P4 ;  /* 0x0000000128237824 */ /* 0x000fe200020e0678 */
[----:B--2---:R-:W-:Y:S01]  /*786b0*/  IADD3 R36, P4, R41, R75, RZ ;  /* 0x0000004b29247210 */ /* 0x004fe20007f9e0ff */
[----:B------:R-:W1:Y:S01]  /*786c0*/  LDC R40, c[0x0][0x248] ;  /* 0x00009200ff287b82 */ /* 0x000e620000000800 */
[----:B------:R-:W-:Y:S02]  /*786d0*/  PRMT R222, R18, 0x7773, RZ ;  /* 0x0000777312de7816 */ /* 0x000fe400000000ff */
[----:B------:R-:W-:Y:S01]  /*786e0*/  PRMT R224, R11, 0x7770, RZ ;  /* 0x000077700be07816 */ /* 0x000fe200000000ff */
[----:B------:R-:W-:Y:S01]  /*786f0*/  IMAD.X R37, R33, 0x1, R108, P4 ;  /* 0x0000000121257824 */ /* 0x000fe200020e066c */
[----:B------:R-:W-:Y:S01]  /*78700*/  ISETP.LT.AND P2, PT, R243, R70, !P1 ;  /* 0x00000046f300720c */ /* 0x000fe20004f41270 */
[----:B------:R2:W-:Y:S02]  /*78710*/  @P0 STG.E.U8 desc[UR60][R34.64], R222 ;  /* 0x000000de22000986 */ /* 0x0005e4000c10113c */
[----:B------:R-:W3:Y:S01]  /*78720*/  LDC R48, c[0x0][0x228] ;  /* 0x00008a00ff307b82 */ /* 0x000ee20000000800 */
[----:B----4-:R-:W-:Y:S01]  /*78730*/  ISETP.LT.AND P0, PT, R241, R49, !P1 ;  /* 0x00000031f100720c */ /* 0x010fe20004f01270 */
[----:B------:R4:W-:Y:S06]  /*78740*/  @P3 STG.E.U8 desc[UR60][R36.64], R224 ;  /* 0x000000e024003986 */ /* 0x0009ec000c10113c */
[----:B------:R-:W3:Y:S01]  /*78750*/  LDC R50, c[0x0][0x228] ;  /* 0x00008a00ff327b82 */ /* 0x000ee20000000800 */
[----:B--2---:R-:W-:-:S02]  /*78760*/  IADD3 R34, P4, R41, R154, RZ ;  /* 0x0000009a29227210 */ /* 0x004fc40007f9e0ff */
[----:B----4-:R-:W-:-:S05]  /*78770*/  IADD3 R36, P3, R41, R156, RZ ;  /* 0x0000009c29247210 */ /* 0x010fca0007f7e0ff */
[----:B------:R-:W2:Y:S01]  /*78780*/  LDC R49, c[0x0][0x228] ;  /* 0x00008a00ff317b82 */ /* 0x000ea20000000800 */
[----:B------:R-:W-:Y:S01]  /*78790*/  PRMT R225, R11, 0x7771, RZ ;  /* 0x000077710be17816 */ /* 0x000fe200000000ff */
[----:B------:R-:W-:Y:S01]  /*787a0*/  IMAD.X R35, R33, 0x1, R155, P4 ;  /* 0x0000000121237824 */ /* 0x000fe200020e069b */
[----:B------:R-:W-:Y:S01]  /*787b0*/  PRMT R226, R11, 0x7772, RZ ;  /* 0x000077720be27816 */ /* 0x000fe200000000ff */
[----:B------:R-:W-:Y:S01]  /*787c0*/  IMAD.X R37, R33, 0x1, R157, P3 ;  /* 0x0000000121257824 */ /* 0x000fe200018e069d */
[----:B------:R-:W-:Y:S01]  /*787d0*/  ISETP.LT.AND P1, PT, R239, R116, !P1 ;  /* 0x00000074ef00720c */ /* 0x000fe20004f21270 */
[----:B------:R-:W-:Y:S02]  /*787e0*/  VIADD R116, R247, 0x17 ;  /* 0x00000017f7747836 */ /* 0x000fe40000000000 */
[----:B------:R-:W4:Y:S01]  /*787f0*/  LDC R70, c[0x0][0x228] ;  /* 0x00008a00ff467b82 */ /* 0x000f220000000800 */
[----:B------:R3:W-:Y:S01]  /*78800*/  @P2 STG.E.U8 desc[UR60][R34.64], R225 ;  /* 0x000000e122002986 */ /* 0x0007e2000c10113c */
[----:B------:R-:W-:-:S03]  /*78810*/  IADD3 R38, P4, R41, R118, RZ ;  /* 0x0000007629267210 */ /* 0x000fc60007f9e0ff */
[----:B------:R3:W-:Y:S01]  /*78820*/  @P0 STG.E.U8 desc[UR60][R36.64], R226 ;  /* 0x000000e224000986 */ /* 0x0007e2000c10113c */
[----:B0-----:R-:W-:Y:S02]  /*78830*/  ISETP.GE.AND P0, PT, R116, R47, PT ;  /* 0x0000002f7400720c */ /* 0x001fe40003f06270 */
[----:B------:R-:W0:Y:S01]  /*78840*/  LDC R47, c[0x0][0x22c] ;  /* 0x00008b00ff2f7b82 */ /* 0x000e220000000800 */
[----:B-1----:R-:W-:Y:S01]  /*78850*/  IMAD.IADD R41, R41, 0x1, R40 ;  /* 0x0000000129297824 */ /* 0x002fe200078e0228 */
[----:B------:R-:W-:Y:S01]  /*78860*/  PRMT R227, R11, 0x7773, RZ ;  /* 0x000077730be37816 */ /* 0x000fe200000000ff */
[----:B------:R-:W-:Y:S01]  /*78870*/  IMAD.X R39, R33, 0x1, R120, P4 ;  /* 0x0000000121277824 */ /* 0x000fe200020e0678 */
[----:B---3--:R-:W-:-:S04]  /*78880*/  ISETP.LT.AND P2, PT, R245, R48, !P0 ;  /* 0x00000030f500720c */ /* 0x008fc80004741270 */
[----:B------:R-:W1:Y:S01]  /*78890*/  LDC R40, c[0x0][0x248] ;  /* 0x00009200ff287b82 */ /* 0x000e620000000800 */
[----:B------:R-:W-:Y:S02]  /*788a0*/  SHF.R.S32.HI R33, RZ, 0x1f, R41 ;  /* 0x0000001fff217819 */ /* 0x000fe40000011429 */
[----:B------:R-:W-:Y:S01]  /*788b0*/  IADD3 R34, P4, R41, R75, RZ ;  /* 0x0000004b29227210 */ /* 0x000fe20007f9e0ff */
[----:B------:R3:W-:Y:S01]  /*788c0*/  @P1 STG.E.U8 desc[UR60][R38.64], R227 ;  /* 0x000000e326001986 */ /* 0x0007e2000c10113c */
[----:B------:R-:W-:-:S03]  /*788d0*/  ISETP.LT.AND P1, PT, R243, R50, !P0 ;  /* 0x00000032f300720c */ /* 0x000fc60004721270 */
[----:B------:R-:W1:Y:S01]  /*788e0*/  LDC R48, c[0x0][0x228] ;  /* 0x00008a00ff307b82 */ /* 0x000e620000000800 */
[----:B------:R-:W-:Y:S01]  /*788f0*/  IMAD.X R35, R33, 0x1, R108, P4 ;  /* 0x0000000121237824 */ /* 0x000fe200020e066c */
[----:B------:R-:W-:Y:S02]  /*78900*/  IADD3 R36, P3, R41, R154, RZ ;  /* 0x0000009a29247210 */ /* 0x000fe40007f7e0ff */
[----:B--2---:R-:W-:-:S04]  /*78910*/  ISETP.LT.AND P4, PT, R241, R49, !P0 ;  /* 0x00000031f100720c */ /* 0x004fc80004781270 */
[----:B------:R-:W2:Y:S01]  /*78920*/  LDC R50, c[0x0][0x228] ;  /* 0x00008a00ff327b82 */ /* 0x000ea20000000800 */
[----:B------:R-:W-:Y:S01]  /*78930*/  PRMT R228, R19, 0x7770, RZ ;  /* 0x0000777013e47816 */ /* 0x000fe200000000ff */
[----:B------:R-:W-:Y:S01]  /*78940*/  IMAD.X R37, R33, 0x1, R155, P3 ;  /* 0x0000000121257824 */ /* 0x000fe200018e069b */
[----:B------:R-:W-:-:S05]  /*78950*/  PRMT R229, R19, 0x7771, RZ ;  /* 0x0000777113e57816 */ /* 0x000fca00000000ff */
[----:B------:R-:W2:Y:S01]  /*78960*/  LDC R49, c[0x0][0x228] ;  /* 0x00008a00ff317b82 */ /* 0x000ea20000000800 */
[----:B----4-:R-:W-:Y:S01]  /*78970*/  ISETP.LT.AND P0, PT, R239, R70, !P0 ;  /* 0x00000046ef00720c */ /* 0x010fe20004701270 */
[----:B------:R-:W-:Y:S01]  /*78980*/  VIADD R70, R247, 0x18 ;  /* 0x00000018f7467836 */ /* 0x000fe20000000000 */
[----:B---3--:R-:W-:Y:S01]  /*78990*/  IADD3 R38, P5, R41, R156, RZ ;  /* 0x0000009c29267210 */ /* 0x008fe20007fbe0ff */
[----:B------:R3:W-:Y:S04]  /*789a0*/  @P2 STG.E.U8 desc[UR60][R34.64], R228 ;  /* 0x000000e422002986 */ /* 0x0007e8000c10113c */
[----:B------:R-:W4:Y:S01]  /*789b0*/  LDC R116, c[0x0][0x228] ;  /* 0x00008a00ff747b82 */ /* 0x000f220000000800 */
[----:B------:R-:W-:Y:S01]  /*789c0*/  @P1 STG.E.U8 desc[UR60][R36.64], R229 ;  /* 0x000000e524001986 */ /* 0x000fe2000c10113c */
[----:B0-----:R-:W-:Y:S01]  /*789d0*/  ISETP.GE.AND P1, PT, R70, R47, PT ;  /* 0x0000002f4600720c */ /* 0x001fe20003f26270 */
[----:B------:R-:W-:Y:S01]  /*789e0*/  IMAD.X R39, R33, 0x1, R157, P5 ;  /* 0x0000000121277824 */ /* 0x000fe200028e069d */
[----:B------:R-:W-:-:S02]  /*789f0*/  PRMT R230, R19, 0x7772, RZ ;  /* 0x0000777213e67816 */ /* 0x000fc400000000ff */
[----:B---3--:R-:W-:Y:S02]  /*78a00*/  IADD3 R34, P2, R41, R118, RZ ;  /* 0x0000007629227210 */ /* 0x008fe40007f5e0ff */
[----:B------:R-:W0:Y:S01]  /*78a10*/  LDC R47, c[0x0][0x22c] ;  /* 0x00008b00ff2f7b82 */ /* 0x000e220000000800 */
[----:B------:R-:W-:Y:S01]  /*78a20*/  PRMT R231, R19, 0x7773, RZ ;  /* 0x0000777313e77816 */ /* 0x000fe200000000ff */
[----:B-1----:R-:W-:Y:S02]  /*78a30*/  IMAD.IADD R41, R41, 0x1, R40 ;  /* 0x0000000129297824 */ /* 0x002fe400078e0228 */
[----:B------:R-:W-:Y:S01]  /*78a40*/  IMAD.X R35, R33, 0x1, R120, P2 ;  /* 0x0000000121237824 */ /* 0x000fe200010e0678 */
[----:B------:R-:W-:Y:S03]  /*78a50*/  @P4 STG.E.U8 desc[UR60][R38.64], R230 ;  /* 0x000000e626004986 */ /* 0x000fe6000c10113c */
[----:B------:R-:W1:Y:S01]  /*78a60*/  LDC R40, c[0x0][0x248] ;  /* 0x00009200ff287b82 */ /* 0x000e620000000800 */
[----:B------:R3:W-:Y:S01]  /*78a70*/  @P0 STG.E.U8 desc[UR60][R34.64], R231 ;  /* 0x000000e722000986 */ /* 0x0007e2000c10113c */
[----:B------:R-:W-:-:S02]  /*78a80*/  SHF.R.S32.HI R33, RZ, 0x1f, R41 ;  /* 0x0000001fff217819 */ /* 0x000fc40000011429 */
[----:B------:R-:W-:Y:S02]  /*78a90*/  ISETP.LT.AND P4, PT, R245, R48, !P1 ;  /* 0x00000030f500720c */ /* 0x000fe40004f81270 */
[----:B--2---:R-:W-:Y:S02]  /*78aa0*/  ISETP.LT.AND P3, PT, R243, R50, !P1 ;  /* 0x00000032f300720c */ /* 0x004fe40004f61270 */
[----:B------:R-:W2:Y:S01]  /*78ab0*/  LDC R50, c[0x0][0x228] ;  /* 0x00008a00ff327b82 */ /* 0x000ea20000000800 */
[----:B---3--:R-:W-:-:S07]  /*78ac0*/  IADD3 R34, P0, R41, R75, RZ ;  /* 0x0000004b29227210 */ /* 0x008fce0007f1e0ff */
[----:B------:R-:W3:Y:S01]  /*78ad0*/  LDC R70, c[0x0][0x228] ;  /* 0x00008a00ff467b82 */ /* 0x000ee20000000800 */
[----:B------:R-:W-:Y:S01]  /*78ae0*/  IMAD.X R35, R33, 0x1, R108, P0 ;  /* 0x0000000121237824 */ /* 0x000fe200000e066c */
[----:B------:R-:W-:Y:S02]  /*78af0*/  ISETP.LT.AND P0, PT, R239, R49, !P1 ;  /* 0x00000031ef00720c */ /* 0x000fe40004f01270 */
[----:B------:R-:W-:-:S04]  /*78b00*/  PRMT R29, R12, 0x7770, RZ ;  /* 0x000077700c1d7816 */ /* 0x000fc800000000ff */
[----:B------:R-:W3:Y:S01]  /*78b10*/  LDC R49, c[0x0][0x228] ;  /* 0x00008a00ff317b82 */ /* 0x000ee20000000800 */
[----:B----4-:R-:W-:Y:S01]  /*78b20*/  ISETP.LT.AND P2, PT, R241, R116, !P1 ;  /* 0x00000074f100720c */ /* 0x010fe20004f41270 */
[----:B------:R-:W-:Y:S01]  /*78b30*/  VIADD R48, R247, 0x19 ;  /* 0x00000019f7307836 */ /* 0x000fe20000000000 */
[C---:B------:R-:W-:Y:S01]  /*78b40*/  IADD3 R38, P1, R41.reuse, R156, RZ ;  /* 0x0000009c29267210 */ /* 0x040fe20007f3e0ff */
[----:B------:R4:W-:Y:S01]  /*78b50*/  @P4 STG.E.U8 desc[UR60][R34.64], R29 ;  /* 0x0000001d22004986 */ /* 0x0009e2000c10113c */
[----:B------:R-:W-:-:S03]  /*78b60*/  IADD3 R36, P5, R41, R154, RZ ;  /* 0x0000009a29247210 */ /* 0x000fc60007fbe0ff */
[----:B------:R-:W3:Y:S01]  /*78b70*/  LDC R116, c[0x0][0x228] ;  /* 0x00008a00ff747b82 */ /* 0x000ee20000000800 */
[C---:B------:R-:W-:Y:S01]  /*78b80*/  IMAD.X R39, R33.reuse, 0x1, R157, P1 ;  /* 0x0000000121277824 */ /* 0x040fe200008e069d */
[----:B0-----:R-:W-:Y:S01]  /*78b90*/  ISETP.GE.AND P1, PT, R48, R47, PT ;  /* 0x0000002f3000720c */ /* 0x001fe20003f26270 */
[----:B------:R-:W-:Y:S01]  /*78ba0*/  IMAD.X R37, R33, 0x1, R155, P5 ;  /* 0x0000000121257824 */ /* 0x000fe200028e069b */
[C---:B------:R-:W-:Y:S02]  /*78bb0*/  PRMT R233, R12.reuse, 0x7771, RZ ;  /* 0x000077710ce97816 */ /* 0x040fe400000000ff */
[C---:B----4-:R-:W-:Y:S02]  /*78bc0*/  IADD3 R34, P4, R41.reuse, R118, RZ ;  /* 0x0000007629227210 */ /* 0x050fe40007f9e0ff */
[----:B------:R-:W0:Y:S01]  /*78bd0*/  LDC R48, c[0x0][0x248] ;  /* 0x00009200ff307b82 */ /* 0x000e220000000800 */
[C---:B------:R-:W-:Y:S01]  /*78be0*/  PRMT R234, R12.reuse, 0x7772, RZ ;  /* 0x000077720cea7816 */ /* 0x040fe200000000ff */
[----:B-1----:R-:W-:Y:S01]  /*78bf0*/  IMAD.IADD R41, R41, 0x1, R40 ;  /* 0x0000000129297824 */ /* 0x002fe200078e0228 */
[----:B------:R-:W-:Y:S01]  /*78c00*/  PRMT R235, R12, 0x7773, RZ ;  /* 0x000077730ceb7816 */ /* 0x000fe200000000ff */
[----:B------:R-:W-:Y:S01]  /*78c10*/  IMAD.X R35, R33, 0x1, R120, P4 ;  /* 0x0000000121237824 */ /* 0x000fe200020e0678 */
[----:B------:R1:W-:Y:S03]  /*78c20*/  @P3 STG.E.U8 desc[UR60][R36.64], R233 ;  /* 0x000000e924003986 */ /* 0x0003e6000c10113c */
[----:B------:R-:W4:Y:S01]  /*78c30*/  LDC R47, c[0x0][0x22c] ;  /* 0x00008b00ff2f7b82 */ /* 0x000f220000000800 */
[----:B------:R1:W-:Y:S01]  /*78c40*/  @P2 STG.E.U8 desc[UR60][R38.64], R234 ;  /* 0x000000ea26002986 */ /* 0x0003e2000c10113c */
[----:B------:R-:W-:-:S03]  /*78c50*/  SHF.R.S32.HI R33, RZ, 0x1f, R41 ;  /* 0x0000001fff217819 */ /* 0x000fc60000011429 */
[----:B------:R1:W-:Y:S01]  /*78c60*/  @P0 STG.E.U8 desc[UR60][R34.64], R235 ;  /* 0x000000eb22000986 */ /* 0x0003e2000c10113c */
[----:B--2---:R-:W-:Y:S02]  /*78c70*/  ISETP.LT.AND P5, PT, R245, R50, !P1 ;  /* 0x00000032f500720c */ /* 0x004fe40004fa1270 */
[----:B---3--:R-:W-:Y:S01]  /*78c80*/  ISETP.LT.AND P3, PT, R243, R70, !P1 ;  /* 0x00000046f300720c */ /* 0x008fe20004f61270 */
[----:B------:R-:W2:Y:S01]  /*78c90*/  LDC R50, c[0x0][0x228] ;  /* 0x00008a00ff327b82 */ /* 0x000ea20000000800 */
[----:B-1----:R-:W-:Y:S02]  /*78ca0*/  IADD3 R36, P0, R41, R75, RZ ;  /* 0x0000004b29247210 */ /* 0x002fe40007f1e0ff */
[----:B------:R-:W-:-:S03]  /*78cb0*/  ISETP.LT.AND P2, PT, R241, R49, !P1 ;  /* 0x00000031f100720c */ /* 0x000fc60004f41270 */
[----:B------:R-:W-:Y:S01]  /*78cc0*/  IMAD.X R37, R33, 0x1, R108, P0 ;  /* 0x0000000121257824 */ /* 0x000fe200000e066c */
[C---:B------:R-:W-:Y:S01]  /*78cd0*/  IADD3 R38, P4, R41.reuse, R154, RZ ;  /* 0x0000009a29267210 */ /* 0x040fe20007f9e0ff */
[----:B------:R-:W1:Y:S01]  /*78ce0*/  LDC R49, c[0x0][0x228] ;  /* 0x00008a00ff317b82 */ /* 0x000e620000000800 */
[----:B------:R-:W-:Y:S02]  /*78cf0*/  IADD3 R34, P0, R41, R156, RZ ;  /* 0x0000009c29227210 */ /* 0x000fe40007f1e0ff */
[C---:B------:R-:W-:Y:S01]  /*78d00*/  PRMT R32, R80.reuse, 0x7770, RZ ;  /* 0x0000777050207816 */ /* 0x040fe200000000ff */
[C---:B------:R-:W-:Y:S01]  /*78d10*/  IMAD.X R39, R33.reuse, 0x1, R155, P4 ;  /* 0x0000000121277824 */ /* 0x040fe200020e069b */
[----:B------:R-:W-:Y:S01]  /*78d20*/  PRMT R26, R80, 0x7771, RZ ;  /* 0x00007771501a7816 */ /* 0x000fe200000000ff */
[----:B------:R-:W-:Y:S01]  /*78d30*/  IMAD.X R35, R33, 0x1, R157, P0 ;  /* 0x0000000121237824 */ /* 0x000fe200000e069d */
[----:B------:R-:W-:Y:S01]  /*78d40*/  ISETP.LT.AND P0, PT, R239, R116, !P1 ;  /* 0x00000074ef00720c */ /* 0x000fe20004f01270 */
[----:B------:R-:W-:Y:S01]  /*78d50*/  VIADD R116, R247, 0x1a ;  /* 0x0000001af7747836 */ /* 0x000fe20000000000 */
[C---:B------:R-:W-:Y:S01]  /*78d60*/  IADD3 R40, P1, R41.reuse, R118, RZ ;  /* 0x0000007629287210 */ /* 0x040fe20007f3e0ff */
[----:B------:R-:W3:Y:S01]  /*78d70*/  LDC R70, c[0x0][0x228] ;  /* 0x00008a00ff467b82 */ /* 0x000ee20000000800 */
[----:B------:R-:W-:Y:S01]  /*78d80*/  @P5 STG.E.U8 desc[UR60][R36.64], R32 ;  /* 0x0000002024005986 */ /* 0x000fe2000c10113c */
[----:B0-----:R-:W-:-:S02]  /*78d90*/  IMAD.IADD R29, R41, 0x1, R48 ;  /* 0x00000001291d7824 */ /* 0x001fc400078e0230 */
[----:B------:R-:W-:Y:S01]  /*78da0*/  IMAD.X R41, R33, 0x1, R120, P1 ;  /* 0x0000000121297824 */ /* 0x000fe200008e0678 */
[----:B------:R0:W-:Y:S01]  /*78db0*/  @P3 STG.E.U8 desc[UR60][R38.64], R26 ;  /* 0x0000001a26003986 */ /* 0x0001e2000c10113c */
[----:B----4-:R-:W-:Y:S02]  /*78dc0*/  ISETP.GE.AND P1, PT, R116, R47, PT ;  /* 0x0000002f7400720c */ /* 0x010fe40003f26270 */
[----:B------:R-:W4:Y:S01]  /*78dd0*/  LDC R48, c[0x0][0x22c] ;  /* 0x00008b00ff307b82 */ /* 0x000f220000000800 */
[----:B------:R-:W-:-:S07]  /*78de0*/  PRMT R23, R80, 0x7772, RZ ;  /* 0x0000777250177816 */ /* 0x000fce00000000ff */
[----:B------:R-:W4:Y:S08]  /*78df0*/  LDC R47, c[0x0][0x228] ;  /* 0x00008a00ff2f7b82 */ /* 0x000f300000000800 */
[----:B0-----:R-:W0:Y:S01]  /*78e00*/  LDC R38, c[0x0][0x248] ;  /* 0x00009200ff267b82 */ /* 0x001e220000000800 */
[----:B------:R-:W-:Y:S02]  /*78e10*/  PRMT R30, R80, 0x7773, RZ ;  /* 0x00007773501e7816 */ /* 0x000fe400000000ff */
[----:B-1----:R-:W-:Y:S01]  /*78e20*/  ISETP.LT.AND P5, PT, R245, R49, !P1 ;  /* 0x00000031f500720c */ /* 0x002fe20004fa1270 */
[----:B------:R1:W-:Y:S04]  /*78e30*/  @P2 STG.E.U8 desc[UR60][R34.64], R23 ;  /* 0x0000001722002986 */ /* 0x0003e8000c10113c */
[----:B------:R-:W0:Y:S01]  /*78e40*/  LDC R116, c[0x0][0x228] ;  /* 0x00008a00ff747b82 */ /* 0x000e220000000800 */
[----:B------:R2:W-:Y:S01]  /*78e50*/  @P0 STG.E.U8 desc[UR60][R40.64], R30 ;  /* 0x0000001e28000986 */ /* 0x0005e2000c10113c */
[----:B------:R-:W-:-:S02]  /*78e60*/  SHF.R.S32.HI R26, RZ, 0x1f, R29 ;  /* 0x0000001fff1a7819 */ /* 0x000fc4000001141d */
[----:B------:R-:W-:-:S04]  /*78e70*/  IADD3 R32, P0, R29, R75, RZ ;  /* 0x0000004b1d207210 */ /* 0x000fc80007f1e0ff */
[----:B------:R-:W0:Y:S01]  /*78e80*/  LDC R49, c[0x0][0x228] ;  /* 0x00008a00ff317b82 */ /* 0x000e220000000800 */
[----:B-1----:R-:W-:Y:S01]  /*78e90*/  VIADD R23, R247, 0x1b ;  /* 0x0000001bf7177836 */ /* 0x002fe20000000000 */
[----:B------:R-:W-:-:S06]  /*78ea0*/  IADD3 R34, P3, R29, R154, RZ ;  /* 0x0000009a1d227210 */ /* 0x000fcc0007f7e0ff */
[----:B--2---:R-:W1:Y:S01]  /*78eb0*/  LDC R41, c[0x0][0x228] ;  /* 0x00008a00ff297b82 */ /* 0x004e620000000800 */
[----:B------:R-:W-:Y:S01]  /*78ec0*/  ISETP.LT.AND P6, PT, R243, R50, !P1 ;  /* 0x00000032f300720c */ /* 0x000fe20004fc1270 */
[C---:B------:R-:W-:Y:S01]  /*78ed0*/  IMAD.X R33, R26.reuse, 0x1, R108, P0 ;  /* 0x000000011a217824 */ /* 0x040fe200000e066c */
[----:B---3--:R-:W-:Y:S01]  /*78ee0*/  ISETP.LT.AND P2, PT, R241, R70, !P1 ;  /* 0x00000046f100720c */ /* 0x008fe20004f41270 */
[----:B------:R-:W-:Y:S01]  /*78ef0*/  IMAD.X R35, R26, 0x1, R155, P3 ;  /* 0x000000011a237824 */ /* 0x000fe200018e069b */
[----:B----4-:R-:W-:Y:S01]  /*78f00*/  ISETP.GE.AND P0, PT, R23, R48, PT ;  /* 0x000000301700720c */ /* 0x010fe20003f06270 */
[C---:B0-----:R-:W-:Y:S01]  /*78f10*/  IMAD.IADD R23, R29.reuse, 0x1, R38 ;  /* 0x000000011d177824 */ /* 0x041fe200078e0226 */
[C---:B------:R-:W-:Y:S01]  /*78f20*/  IADD3 R36, P4, R29.reuse, R156, RZ ;  /* 0x0000009c1d247210 */ /* 0x040fe20007f9e0ff */
[----:B------:R-:W0:Y:S01]  /*78f30*/  LDC R40, c[0x0][0x248] ;  /* 0x00009200ff287b82 */ /* 0x000e220000000800 */
[----:B------:R-:W-:Y:S02]  /*78f40*/  IADD3 R38, P3, R29, R118, RZ ;  /* 0x000000761d267210 */ /* 0x000fe40007f7e0ff */
[----:B------:R-:W-:-:S02]  /*78f50*/  ISETP.LT.AND P1, PT, R239, R47, !P1 ;  /* 0x0000002fef00720c */ /* 0x000fc40004f21270 */
[----:B------:R-:W-:-:S03]  /*78f60*/  PRMT R24, R13, 0x7770, RZ ;  /* 0x000077700d187816 */ /* 0x000fc600000000ff */
[----:B------:R-:W2:Y:S01]  /*78f70*/  LDC R29, c[0x0][0x22c] ;  /* 0x00008b00ff1d7b82 */ /* 0x000ea20000000800 */
[C---:B------:R-:W-:Y:S01]  /*78f80*/  PRMT R20, R13.reuse, 0x7771, RZ ;  /* 0x000077710d147816 */ /* 0x040fe200000000ff */
[----:B------:R-:W-:Y:S01]  /*78f90*/  IMAD.X R37, R26, 0x1, R157, P4 ;  /* 0x000000011a257824 */ /* 0x000fe200020e069d */
[----:B------:R-:W-:-:S05]  /*78fa0*/  PRMT R31, R13, 0x7772, RZ ;  /* 0x000077720d1f7816 */ /* 0x000fca00000000ff */
[----:B------:R-:W3:Y:S01]  /*78fb0*/  LDC R47, c[0x0][0x228] ;  /* 0x00008a00ff2f7b82 */ /* 0x000ee20000000800 */
[----:B------:R-:W-:Y:S01]  /*78fc0*/  @P5 STG.E.U8 desc[UR60][R32.64], R24 ;  /* 0x0000001820005986 */ /* 0x000fe2000c10113c */
[----:B------:R-:W-:Y:S01]  /*78fd0*/  PRMT R232, R13, 0x7773, RZ ;  /* 0x000077730de87816 */ /* 0x000fe200000000ff */
[----:B------:R-:W-:-:S05]  /*78fe0*/  IMAD.X R39, R26, 0x1, R120, P3 ;  /* 0x000000011a277824 */ /* 0x000fca00018e0678 */
[----:B------:R-:W4:Y:S01]  /*78ff0*/  LDC R48, c[0x0][0x228] ;  /* 0x00008a00ff307b82 */ /* 0x000f220000000800 */
[----:B------:R1:W-:Y:S01]  /*79000*/  @P6 STG.E.U8 desc[UR60][R34.64], R20 ;  /* 0x0000001422006986 */ /* 0x0003e2000c10113c */
[----:B------:R-:W-:-:S03]  /*79010*/  IADD3 R30, P5, R23, R75, RZ ;  /* 0x0000004b171e7210 */ /* 0x000fc60007fbe0ff */
[----:B------:R0:W-:Y:S01]  /*79020*/  @P2 STG.E.U8 desc[UR60][R36.64], R31 ;  /* 0x0000001f24002986 */ /* 0x0001e2000c10113c */
[----:B------:R-:W-:Y:S02]  /*79030*/  ISETP.LT.AND P2, PT, R245, R116, !P0 ;  /* 0x00000074f500720c */ /* 0x000fe40004741270 */
[----:B------:R-:W-:Y:S01]  /*79040*/  ISETP.LT.AND P4, PT, R243, R49, !P0 ;  /* 0x00000031f300720c */ /* 0x000fe20004781270 */
[----:B------:R3:W-:Y:S01]  /*79050*/  @P1 STG.E.U8 desc[UR60][R38.64], R232 ;  /* 0x000000e826001986 */ /* 0x0007e2000c10113c */
[----:B------:R-:W4:Y:S01]  /*79060*/  LDC R26, c[0x0][0x228] ;  /* 0x00008a00ff1a7b82 */ /* 0x000f220000000800 */
[----:B-1----:R-:W-:Y:S02]  /*79070*/  SHF.R.S32.HI R20, RZ, 0x1f, R23 ;  /* 0x0000001fff147819 */ /* 0x002fe40000011417 */
[----:B------:R-:W-:Y:S02]  /*79080*/  ISETP.LT.AND P3, PT, R241, R41, !P0 ;  /* 0x00000029f100720c */ /* 0x000fe40004761270 */
[----:B------:R-:W-:-:S03]  /*79090*/  IADD3 R34, P1, R23, R154, RZ ;  /* 0x0000009a17227210 */ /* 0x000fc60007f3e0ff */
[----:B0-----:R-:W0:Y:S01]  /*790a0*/  LDC R36, c[0x0][0x228] ;  /* 0x00008a00ff247b82 */ /* 0x001e220000000800 */
[C---:B------:R-:W-:Y:S01]  /*790b0*/  IMAD.X R31, R20.reuse, 0x1, R108, P5 ;  /* 0x00000001141f7824 */ /* 0x040fe200028e066c */
[----:B------:R-:W-:Y:S01]  /*790c0*/  IADD3 R32, P5, R23, R156, RZ ;  /* 0x0000009c17207210 */ /* 0x000fe20007fbe0ff */
[----:B------:R-:W-:Y:S01]  /*790d0*/  VIADD R24, R247, 0x1c ;  /* 0x0000001cf7187836 */ /* 0x000fe20000000000 */
[C---:B------:R-:W-:Y:S01]  /*790e0*/  PRMT R25, R81.reuse, 0x7770, RZ ;  /* 0x0000777051197816 */ /* 0x040fe200000000ff */
[C---:B------:R-:W-:Y:S01]  /*790f0*/  IMAD.X R35, R20.reuse, 0x1, R155, P1 ;  /* 0x0000000114237824 */ /* 0x040fe200008e069b */
[C---:B------:R-:W-:Y:S01]  /*79100*/  PRMT R28, R81.reuse, 0x7771, RZ ;  /* 0x00007771511c7816 */ /* 0x040fe200000000ff */
[----:B------:R-:W-:Y:S01]  /*79110*/  IMAD.X R33, R20, 0x1, R157, P5 ;  /* 0x0000000114217824 */ /* 0x000fe200028e069d */
[----:B------:R-:W1:Y:S01]  /*79120*/  LDC R41, c[0x0][0x228] ;  /* 0x00008a00ff297b82 */ /* 0x000e620000000800 */
[----:B------:R-:W-:Y:S01]  /*79130*/  PRMT R27, R81, 0x7772, RZ ;  /* 0x00007772511b7816 */ /* 0x000fe200000000ff */
[----:B------:R4:W-:Y:S01]  /*79140*/  @P2 STG.E.U8 desc[UR60][R30.64], R25 ;  /* 0x000000191e002986 */ /* 0x0009e2000c10113c */
[----:B--2---:R-:W-:Y:S01]  /*79150*/  ISETP.GE.AND P1, PT, R24, R29, PT ;  /* 0x0000001d1800720c */ /* 0x004fe20003f26270 */
[----:B------:R-:W-:Y:S01]  /*79160*/  IMAD.IADD R37, R23, 0x1, R40 ;  /* 0x0000000117257824 */ /* 0x000fe200078e0228 */
[----:B---3--:R-:W-:Y:S01]  /*79170*/  ISETP.LT.AND P0, PT, R239, R47, !P0 ;  /* 0x0000002fef00720c */ /* 0x008fe20004701270 */
[----:B------:R2:W-:Y:S01]  /*79180*/  @P4 STG.E.U8 desc[UR60][R34.64], R28 ;  /* 0x0000001c22004986 */ /* 0x0005e2000c10113c */
[----:B------:R-:W-:Y:S01]  /*79190*/  IADD3 R24, P4, R23, R118, RZ ;  /* 0x0000007617187210 */ /* 0x000fe20007f9e0ff */
[----:B------:R-:W3:Y:S02]  /*791a0*/  LDC R38, c[0x0][0x228] ;  /* 0x00008a00ff267b82 */ /* 0x000ee40000000800 */
[----:B------:R1:W-:Y:S01]  /*791b0*/  @P3 STG.E.U8 desc[UR60][R32.64], R27 ;  /* 0x0000001b20003986 */ /* 0x0003e2000c10113c */
[----:B----4-:R-:W-:Y:S01]  /*791c0*/  ISETP.LT.AND P3, PT, R245, R48, !P1 ;  /* 0x00000030f500720c */ /* 0x010fe20004f61270 */
[----:B------:R-:W-:Y:S01]  /*791d0*/  IMAD.X R25, R20, 0x1, R120, P4 ;  /* 0x0000000114197824 */ /* 0x000fe200020e0678 */
[----:B------:R-:W-:-:S03]  /*791e0*/  SHF.R.S32.HI R20, RZ, 0x1f, R37 ;  /* 0x0000001fff147819 */ /* 0x000fc60000011425 */
[----:B------:R-:W4:Y:S01]  /*791f0*/  LDC R23, c[0x0][0x22c] ;  /* 0x00008b00ff177b82 */ /* 0x000f220000000800 */
[----:B--2---:R-:W-:Y:S02]  /*79200*/  IADD3 R28, P4, R37, R75, RZ ;  /* 0x0000004b251c7210 */ /* 0x004fe40007f9e0ff */
[----:B------:R-:W-:-:S05]  /*79210*/  PRMT R21, R81, 0x7773, RZ ;  /* 0x0000777351157816 */ /* 0x000fca00000000ff */
[----:B------:R-:W2:Y:S01]  /*79220*/  LDC R34, c[0x0][0x248] ;  /* 0x00009200ff227b82 */ /* 0x000ea20000000800 */
[----:B------:R-:W-:Y:S01]  /*79230*/  PRMT R19, R14, 0x7770, RZ ;  /* 0x000077700e137816 */ /* 0x000fe200000000ff */
[----:B------:R-:W-:Y:S01]  /*79240*/  IMAD.X R29, R20, 0x1, R108, P4 ;  /* 0x00000001141d7824 */ /* 0x000fe200020e066c */
[----:B------:R-:W-:Y:S01]  /*79250*/  ISETP.LT.AND P2, PT, R243, R26, !P1 ;  /* 0x0000001af300720c */ /* 0x000fe20004f41270 */
[----:B------:R1:W-:Y:S04]  /*79260*/  @P0 STG.E.U8 desc[UR60][R24.64], R21 ;  /* 0x0000001518000986 */ /* 0x0003e8000c10113c */
[----:B------:R-:W3:Y:S01]  /*79270*/  LDC R35, c[0x0][0x228] ;  /* 0x00008a00ff237b82 */ /* 0x000ee20000000800 */
[----:B0-----:R-:W-:Y:S01]  /*79280*/  ISETP.LT.AND P0, PT, R241, R36, !P1 ;  /* 0x00000024f100720c */ /* 0x001fe20004f01270 */
[----:B------:R0:W-:Y:S01]  /*79290*/  @P3 STG.E.U8 desc[UR60][R28.64], R19 ;  /* 0x000000131c003986 */ /* 0x0001e2000c10113c */
[----:B------:R-:W-:-:S02]  /*792a0*/  IADD3 R26, P4, R37, R154, RZ ;  /* 0x0000009a251a7210 */ /* 0x000fc40007f9e0ff */
[----:B------:R-:W-:Y:S02]  /*792b0*/  IADD3 R30, P3, R37, R156, RZ ;  /* 0x0000009c251e7210 */ /* 0x000fe40007f7e0ff */
[----:B-1----:R-:W-:Y:S01]  /*792c0*/  ISETP.LT.AND P1, PT, R239, R41, !P1 ;  /* 0x00000029ef00720c */ /* 0x002fe20004f21270 */
[----:B------:R-:W1:Y:S01]  /*792d0*/  LDC R36, c[0x0][0x228] ;  /* 0x00008a00ff247b82 */ /* 0x000e620000000800 */
[----:B------:R-:W-:Y:S01]  /*792e0*/  PRMT R4, R14, 0x7771, RZ ;  /* 0x000077710e047816 */ /* 0x000fe200000000ff */
[----:B------:R-:W-:Y:S01]  /*792f0*/  IMAD.X R27, R20, 0x1, R155, P4 ;  /* 0x00000001141b7824 */ /* 0x000fe200020e069b */
[----:B------:R-:W-:Y:S01]  /*79300*/  PRMT R11, R14, 0x7772, RZ ;  /* 0x000077720e0b7816 */ /* 0x000fe200000000ff */
[----:B------:R-:W-:Y:S01]  /*79310*/  IMAD.X R31, R20, 0x1, R157, P3 ;  /* 0x00000001141f7824 */ /* 0x000fe200018e069d */
[----:B------:R-:W-:Y:S01]  /*79320*/  IADD3 R32, P4, R37, R118, RZ ;  /* 0x0000007625207210 */ /* 0x000fe20007f9e0ff */
[----:B------:R-:W-:Y:S02]  /*79330*/  VIADD R24, R247, 0x1d ;  /* 0x0000001df7187836 */ /* 0x000fe40000000000 */
[----:B------:R-:W1:Y:S01]  /*79340*/  LDC R39, c[0x0][0x228] ;  /* 0x00008a00ff277b82 */ /* 0x000e620000000800 */
[----:B------:R-:W-:Y:S01]  /*79350*/  @P2 STG.E.U8 desc[UR60][R26.64], R4 ;  /* 0x000000041a002986 */ /* 0x000fe2000c10113c */
[----:B------:R-:W-:Y:S01]  /*79360*/  PRMT R22, R14, 0x7773, RZ ;  /* 0x000077730e167816 */ /* 0x000fe200000000ff */
[----:B------:R-:W-:-:S02]  /*79370*/  IMAD.X R33, R20, 0x1, R120, P4 ;  /* 0x0000000114217824 */ /* 0x000fc400020e0678 */
[----:B------:R3:W-:Y:S03]  /*79380*/  @P0 STG.E.U8 desc[UR60][R30.64], R11 ;  /* 0x0000000b1e000986 */ /* 0x0007e6000c10113c */
[----:B0-----:R-:W0:Y:S01]  /*79390*/  LDC R19, c[0x0][0x22c] ;  /* 0x00008b00ff137b82 */ /* 0x001e220000000800 */
[----:B----4-:R-:W-:Y:S01]  /*793a0*/  ISETP.GE.AND P0, PT, R24, R23, PT ;  /* 0x000000171800720c */ /* 0x010fe20003f06270 */
[----:B--2---:R-:W-:Y:S01]  /*793b0*/  IMAD.IADD R37, R37, 0x1, R34 ;  /* 0x0000000125257824 */ /* 0x004fe200078e0222 */
[----:B------:R2:W-:Y:S05]  /*793c0*/  @P1 STG.E.U8 desc[UR60][R32.64], R22 ;  /* 0x0000001620001986 */ /* 0x0005ea000c10113c */
[----:B------:R-:W4:Y:S01]  /*793d0*/  LDC R28, c[0x0][0x248] ;  /* 0x00009200ff1c7b82 */ /* 0x000f220000000800 */
[----:B---3--:R-:W-:-:S07]  /*793e0*/  ISETP.LT.AND P2, PT, R245, R35, !P0 ;  /* 0x00000023f500720c */ /* 0x008fce0004741270 */
[----:B------:R-:W3:Y:S01]  /*793f0*/  LDC R11, c[0x0][0x228] ;  /* 0x00008a00ff0b7b82 */ /* 0x000ee20000000800 */
[----:B------:R-:W-:Y:S02]  /*79400*/  ISETP.LT.AND P1, PT, R243, R38, !P0 ;  /* 0x00000026f300720c */ /* 0x000fe40004721270 */
[----:B------:R-:W-:Y:S02]  /*79410*/  SHF.R.S32.HI R4, RZ, 0x1f, R37 ;  /* 0x0000001fff047819 */ /* 0x000fe40000011425 */
[----:B------:R-:W-:-:S03]  /*79420*/  IADD3 R20, P4, R37, R75, RZ ;  /* 0x0000004b25147210 */ /* 0x000fc60007f9e0ff */
[----:B------:R-:W3:Y:S01]  /*79430*/  LDC R29, c[0x0][0x228] ;  /* 0x00008a00ff1d7b82 */ /* 0x000ee20000000800 */
[----:B------:R-:W-:Y:S01]  /*79440*/  IADD3 R24, P3, R37, R154, RZ ;  /* 0x0000009a25187210 */ /* 0x000fe20007f7e0ff */
[C---:B------:R-:W-:Y:S01]  /*79450*/  IMAD.X R21, R4.reuse, 0x1, R108, P4 ;  /* 0x0000000104157824 */ /* 0x040fe200020e066c */
[C---:B------:R-:W-:Y:S02]  /*79460*/  PRMT R14, R15.reuse, 0x7773, RZ ;  /* 0x000077730f0e7816 */ /* 0x040fe400000000ff */
[C---:B------:R-:W-:Y:S01]  /*79470*/  PRMT R12, R15.reuse, 0x7772, RZ ;  /* 0x000077720f0c7816 */ /* 0x040fe200000000ff */
[----:B------:R-:W-:Y:S01]  /*79480*/  IMAD.X R25, R4, 0x1, R155, P3 ;  /* 0x0000000104197824 */ /* 0x000fe200018e069b */
[C---:B------:R-:W-:Y:S02]  /*79490*/  PRMT R13, R15.reuse, 0x7771, RZ ;  /* 0x000077710f0d7816 */ /* 0x040fe400000000ff */
[----:B------:R-:W-:Y:S02]  /*794a0*/  PRMT R6, R15, 0x7770, RZ ;  /* 0x000077700f067816 */ /* 0x000fe400000000ff */
[C---:B------:R-:W-:Y:S01]  /*794b0*/  PRMT R16, R82.reuse, 0x7770, RZ ;  /* 0x0000777052107816 */ /* 0x040fe200000000ff */
[----:B--2---:R-:W-:Y:S01]  /*794c0*/  VIADD R32, R247, 0x1e ;  /* 0x0000001ef7207836 */ /* 0x004fe20000000000 */
[----:B------:R-:W-:Y:S01]  /*794d0*/  PRMT R15, R82, 0x7771, RZ ;  /* 0x00007771520f7816 */ /* 0x000fe200000000ff */
[----:B------:R-:W2:Y:S01]  /*794e0*/  LDC R30, c[0x0][0x228] ;  /* 0x00008a00ff1e7b82 */ /* 0x000ea20000000800 */
[----:B-1----:R-:W-:Y:S01]  /*794f0*/  ISETP.LT.AND P4, PT, R241, R36, !P0 ;  /* 0x00000024f100720c */ /* 0x002fe20004781270 */
[----:B------:R1:W-:Y:S01]  /*79500*/  @P2 STG.E.U8 desc[UR60][R20.64], R16 ;  /* 0x0000001014002986 */ /* 0x0003e2000c10113c */
[----:B------:R-:W-:-:S02]  /*79510*/  ISETP.LT.AND P0, PT, R239, R39, !P0 ;  /* 0x00000027ef00720c */ /* 0x000fc40004701270 */
[C---:B------:R-:W-:Y:S01]  /*79520*/  IADD3 R22, P5, R37.reuse, R156, RZ ;  /* 0x0000009c25167210 */ /* 0x040fe20007fbe0ff */
[----:B------:R1:W-:Y:S02]  /*79530*/  @P1 STG.E.U8 desc[UR60][R24.64], R15 ;  /* 0x0000000f18001986 */ /* 0x0003e4000c10113c */
[----:B------:R-:W2:Y:S01]  /*79540*/  LDC R31, c[0x0][0x228] ;  /* 0x00008a00ff1f7b82 */ /* 0x000ea20000000800 */
[----:B0-----:R-:W-:Y:S02]  /*79550*/  ISETP.GE.AND P1, PT, R32, R19, PT ;  /* 0x000000132000720c */ /* 0x001fe40003f26270 */
[C---:B------:R-:W-:Y:S01]  /*79560*/  IADD3 R26, P2, R37.reuse, R118, RZ ;  /* 0x00000076251a7210 */ /* 0x040fe20007f5e0ff */
[----:B------:R-:W-:Y:S01]  /*79570*/  IMAD.X R23, R4, 0x1, R157, P5 ;  /* 0x0000000104177824 */ /* 0x000fe200028e069d */
[C---:B------:R-:W-:Y:S01]  /*79580*/  PRMT R17, R82.reuse, 0x7772, RZ ;  /* 0x0000777252117816 */ /* 0x040fe200000000ff */
[----:B----4-:R-:W-:Y:S01]  /*79590*/  IMAD.IADD R37, R37, 0x1, R28 ;  /* 0x0000000125257824 */ /* 0x010fe200078e021c */
[----:B---3--:R-:W-:Y:S01]  /*795a0*/  ISETP.LT.AND P3, PT, R243, R11, !P1 ;  /* 0x0000000bf300720c */ /* 0x008fe20004f61270 */
[----:B------:R-:W0:Y:S01]  /*795b0*/  LDC R28, c[0x0][0x248] ;  /* 0x00009200ff1c7b82 */ /* 0x000e220000000800 */
[----:B------:R-:W-:Y:S01]  /*795c0*/  PRMT R18, R82, 0x7773, RZ ;  /* 0x0000777352127816 */ /* 0x000fe200000000ff */
[----:B------:R-:W-:Y:S01]  /*795d0*/  IMAD.X R27, R4, 0x1, R120, P2 ;  /* 0x00000001041b7824 */ /* 0x000fe200010e0678 */
[----:B------:R-:W-:Y:S05]  /*795e0*/  @P4 STG.E.U8 desc[UR60][R22.64], R17 ;  /* 0x0000001116004986 */ /* 0x000fea000c10113c */
[----:B------:R-:W3:Y:S01]  /*795f0*/  LDC R11, c[0x0][0x22c] ;  /* 0x00008b00ff0b7b82 */ /* 0x000ee20000000800 */
[----:B------:R-:W-:Y:S01]  /*79600*/  ISETP.LT.AND P4, PT, R245, R29, !P1 ;  /* 0x0000001df500720c */ /* 0x000fe20004f81270 */
[----:B------:R4:W-:Y:S01]  /*79610*/  @P0 STG.E.U8 desc[UR60][R26.64], R18 ;  /* 0x000000121a000986 */ /* 0x0009e2000c10113c */
[----:B------:R-:W-:-:S02]  /*79620*/  SHF.R.S32.HI R4, RZ, 0x1f, R37 ;  /* 0x0000001fff047819 */ /* 0x000fc40000011425 */
[----:B-1----:R-:W-:-:S03]  /*79630*/  IADD3 R20, P0, R37, R75, RZ ;  /* 0x0000004b25147210 */ /* 0x002fc60007f1e0ff */
[----:B------:R-:W1:Y:S02]  /*79640*/  LDC R15, c[0x0][0x228] ;  /* 0x00008a00ff0f7b82 */ /* 0x000e640000000800 */
[----:B------:R-:W-:Y:S01]  /*79650*/  IMAD.X R21, R4, 0x1, R108, P0 ;  /* 0x0000000104157824 */ /* 0x000fe200000e066c */
[----:B--2---:R-:W-:Y:S02]  /*79660*/  ISETP.LT.AND P2, PT, R241, R30, !P1 ;  /* 0x0000001ef100720c */ /* 0x004fe40004f41270 */
[----:B------:R-:W-:Y:S02]  /*79670*/  ISETP.LT.AND P0, PT, R239, R31, !P1 ;  /* 0x0000001fef00720c */ /* 0x000fe40004f01270 */
[C---:B------:R-:W-:Y:S01]  /*79680*/  IADD3 R16, P5, R37.reuse, R154, RZ ;  /* 0x0000009a25107210 */ /* 0x040fe20007fbe0ff */
[----:B------:R-:W2:Y:S01]  /*79690*/  LDC R24, c[0x0][0x228] ;  /* 0x00008a00ff187b82 */ /* 0x000ea20000000800 */
[C---:B----4-:R-:W-:Y:S01]  /*796a0*/  IADD3 R18, P1, R37.reuse, R156, RZ ;  /* 0x0000009c25127210 */ /* 0x050fe20007f3e0ff */
[----:B------:R4:W-:Y:S01]  /*796b0*/  @P4 STG.E.U8 desc[UR60][R20.64], R6 ;  /* 0x0000000614004986 */ /* 0x0009e2000c10113c */
[----:B------:R-:W-:Y:S01]  /*796c0*/  IADD3 R22, P4, R37, R118, RZ ;  /* 0x0000007625167210 */ /* 0x000fe20007f9e0ff */
[----:B------:R-:W-:-:S04]  /*796d0*/  VIADD R30, R247, 0x1f ;  /* 0x0000001ff71e7836 */ /* 0x000fc80000000000 */
[----:B------:R-:W2:Y:S01]  /*796e0*/  LDC R25, c[0x0][0x228] ;  /* 0x00008a00ff197b82 */ /* 0x000ea20000000800 */
[C---:B------:R-:W-:Y:S02]  /*796f0*/  IMAD.X R17, R4.reuse, 0x1, R155, P5 ;  /* 0x0000000104117824 */ /* 0x040fe400028e069b */
[----:B------:R-:W-:-:S05]  /*79700*/  IMAD.X R19, R4, 0x1, R157, P1 ;  /* 0x0000000104137824 */ /* 0x000fca00008e069d */
[----:B------:R-:W2:Y:S01]  /*79710*/  LDC R26, c[0x0][0x228] ;  /* 0x00008a00ff1a7b82 */ /* 0x000ea20000000800 */
[----:B------:R-:W-:Y:S01]  /*79720*/  IMAD.X R23, R4, 0x1, R120, P4 ;  /* 0x0000000104177824 */ /* 0x000fe200020e0678 */
[----:B---3--:R-:W-:Y:S01]  /*79730*/  ISETP.GE.AND P1, PT, R30, R11, PT ;  /* 0x0000000b1e00720c */ /* 0x008fe20003f26270 */
[----:B0-----:R-:W-:-:S05]  /*79740*/  IMAD.IADD R37, R37, 0x1, R28 ;  /* 0x0000000125257824 */ /* 0x001fca00078e021c */
[----:B----4-:R-:W0:Y:S01]  /*79750*/  LDC R6, c[0x0][0x248] ;  /* 0x00009200ff067b82 */ /* 0x010e220000000800 */
[----:B------:R3:W-:Y:S01]  /*79760*/  @P3 STG.E.U8 desc[UR60][R16.64], R13 ;  /* 0x0000000d10003986 */ /* 0x0007e2000c10113c */
[----:B------:R-:W-:-:S03]  /*79770*/  SHF.R.S32.HI R4, RZ, 0x1f, R37 ;  /* 0x0000001fff047819 */ /* 0x000fc60000011425 */
[----:B------:R-:W-:Y:S03]  /*79780*/  @P2 STG.E.U8 desc[UR60][R18.64], R12 ;  /* 0x0000000c12002986 */ /* 0x000fe6000c10113c */
[----:B------:R-:W4:Y:S01]  /*79790*/  LDC R11, c[0x0][0x22c] ;  /* 0x00008b00ff0b7b82 */ /* 0x000f220000000800 */
[----:B------:R3:W-:Y:S01]  /*797a0*/  @P0 STG.E.U8 desc[UR60][R22.64], R14 ;  /* 0x0000000e16000986 */ /* 0x0007e2000c10113c */
[----:B-1----:R-:W-:Y:S02]  /*797b0*/  ISETP.LT.AND P5, PT, R245, R15, !P1 ;  /* 0x0000000ff500720c */ /* 0x002fe40004fa1270 */
[----:B---3--:R-:W-:-:S04]  /*797c0*/  IADD3 R16, P0, R37, R75, RZ ;  /* 0x0000004b25107210 */ /* 0x008fc80007f1e0ff */
[----:B------:R-:W1:Y:S01]  /*797d0*/  LDC R21, c[0x0][0x228] ;  /* 0x00008a00ff157b82 */ /* 0x000e620000000800 */
[----:B------:R-:W-:-:S07]  /*797e0*/  IMAD.X R17, R4, 0x1, R108, P0 ;  /* 0x0000000104117824 */ /* 0x000fce00000e066c */
[----:B------:R-:W3:Y:S01]  /*797f0*/  LDC R22, c[0x0][0x228] ;  /* 0x00008a00ff167b82 */ /* 0x000ee20000000800 */
[----:B------:R-:W-:-:S07]  /*79800*/  IADD3 R14, P0, R37, R156, RZ ;  /* 0x0000009c250e7210 */ /* 0x000fce0007f1e0ff */
[----:B------:R-:W3:Y:S01]  /*79810*/  LDC R23, c[0x0][0x228] ;  /* 0x00008a00ff177b82 */ /* 0x000ee20000000800 */
[----:B--2---:R-:W-:Y:S01]  /*79820*/  ISETP.LT.AND P3, PT, R243, R24, !P1 ;  /* 0x00000018f300720c */ /* 0x004fe20004f61270 */
[----:B------:R-:W-:Y:S01]  /*79830*/  IMAD.X R15, R4, 0x1, R157, P0 ;  /* 0x00000001040f7824 */ /* 0x000fe200000e069d */
[----:B------:R-:W-:Y:S02]  /*79840*/  ISETP.LT.AND P2, PT, R241, R25, !P1 ;  /* 0x00000019f100720c */ /* 0x000fe40004f41270 */
[----:B------:R-:W-:-:S03]  /*79850*/  ISETP.LT.AND P0, PT, R239, R26, !P1 ;  /* 0x0000001aef00720c */ /* 0x000fc60004f01270 */
[----:B------:R-:W2:Y:S01]  /*79860*/  LDC R20, c[0x0][0x22c] ;  /* 0x00008b00ff147b82 */ /* 0x000ea20000000800 */
[C---:B------:R-:W-:Y:S01]  /*79870*/  IADD3 R12, P4, R37.reuse, R154, RZ ;  /* 0x0000009a250c7210 */ /* 0x040fe20007f9e0ff */
[----:B------:R4:W-:Y:S01]  /*79880*/  @P5 STG.E.U8 desc[UR60][R16.64], R10 ;  /* 0x0000000a10005986 */ /* 0x0009e2000c10113c */
[----:B------:R-:W-:Y:S01]  /*79890*/  IADD3 R18, P1, R37, R118, RZ ;  /* 0x0000007625127210 */ /* 0x000fe20007f3e0ff */
[----:B------:R-:W-:Y:S02]  /*798a0*/  VIADD R24, R247, 0x20 ;  /* 0x00000020f7187836 */ /* 0x000fe40000000000 */
[----:B0-----:R-:W-:Y:S02]  /*798b0*/  IMAD.IADD R37, R37, 0x1, R6 ;  /* 0x0000000125257824 */ /* 0x001fe400078e0206 */
[----:B------:R-:W0:Y:S01]  /*798c0*/  LDC R6, c[0x0][0x248] ;  /* 0x00009200ff067b82 */ /* 0x000e220000000800 */
[C---:B------:R-:W-:Y:S02]  /*798d0*/  IMAD.X R13, R4.reuse, 0x1, R155, P4 ;  /* 0x00000001040d7824 */ /* 0x040fe400020e069b */
[----:B------:R-:W-:Y:S01]  /*798e0*/  IMAD.X R19, R4, 0x1, R120, P1 ;  /* 0x0000000104137824 */ /* 0x000fe200008e0678 */
[----:B----4-:R-:W-:-:S04]  /*798f0*/  ISETP.GE.AND P1, PT, R24, R11, PT ;  /* 0x0000000b1800720c */ /* 0x010fc80003f26270 */
[----:B------:R-:W4:Y:S01]  /*79900*/  LDC R17, c[0x0][0x228] ;  /* 0x00008a00ff117b82 */ /* 0x000f220000000800 */
[----:B------:R3:W-:Y:S01]  /*79910*/  @P3 STG.E.U8 desc[UR60][R12.64], R5 ;  /* 0x000000050c003986 */ /* 0x0007e2000c10113c */
[----:B-1----:R-:W-:-:S06]  /*79920*/  ISETP.LT.AND P5, PT, R245, R21, !P1 ;  /* 0x00000015f500720c */ /* 0x002fcc0004fa1270 */
[----:B------:R-:W1:Y:S01]  /*79930*/  LDC R16, c[0x0][0x228] ;  /* 0x00008a00ff107b82 */ /* 0x000e620000000800 */
[----:B------:R2:W-:Y:S01]  /*79940*/  @P2 STG.E.U8 desc[UR60][R14.64], R2 ;  /* 0x000000020e002986 */ /* 0x0005e2000c10113c */
[----:B---3--:R-:W-:Y:S02]  /*79950*/  ISETP.LT.AND P6, PT, R243, R22, !P1 ;  /* 0x00000016f300720c */ /* 0x008fe40004fc1270 */
[----:B------:R-:W-:Y:S01]  /*79960*/  ISETP.LT.AND P2, PT, R241, R23, !P1 ;  /* 0x00000017f100720c */ /* 0x000fe20004f41270 */
[----:B------:R3:W-:Y:S01]  /*79970*/  @P0 STG.E.U8 desc[UR60][R18.64], R8 ;  /* 0x0000000812000986 */ /* 0x0007e2000c10113c */
[C---:B------:R-:W-:Y:S02]  /*79980*/  IADD3 R4, P0, R37.reuse, R75, RZ ;  /* 0x0000004b25047210 */ /* 0x040fe40007f1e0ff */
[C---:B------:R-:W-:Y:S01]  /*79990*/  IADD3 R10, P3, R37.reuse, R154, RZ ;  /* 0x0000009a250a7210 */ /* 0x040fe20007f7e0ff */
[----:B------:R-:W0:Y:S01]  /*799a0*/  LDC R21, c[0x0][0x228] ;  /* 0x00008a00ff157b82 */ /* 0x000e220000000800 */
[----:B------:R-:W-:-:S02]  /*799b0*/  IADD3 R12, P4, R37, R156, RZ ;  /* 0x0000009c250c7210 */ /* 0x000fc40007f9e0ff */
[----:B--2---:R-:W-:Y:S01]  /*799c0*/  SHF.R.S32.HI R2, RZ, 0x1f, R37 ;  /* 0x0000001fff027819 */ /* 0x004fe20000011425 */
[----:B------:R-:W-:Y:S01]  /*799d0*/  VIADD R15, R247, 0x21 ;  /* 0x00000021f70f7836 */ /* 0x000fe20000000000 */
[----:B------:R-:W-:-:S03]  /*799e0*/  PRMT R46, R76, 0x7770, RZ ;  /* 0x000077704c2e7816 */ /* 0x000fc600000000ff */
[----:B---3--:R-:W2:Y:S01]  /*799f0*/  LDC R8, c[0x0][0x228] ;  /* 0x00008a00ff087b82 */ /* 0x008ea20000000800 */
[----:B------:R-:W-:Y:S01]  /*79a00*/  IMAD.X R5, R2, 0x1, R108, P0 ;  /* 0x0000000102057824 */ /* 0x000fe200000e066c */
[----:B------:R-:W-:Y:S01]  /*79a10*/  PRMT R0, R76, 0x7771, RZ ;  /* 0x000077714c007816 */ /* 0x000fe200000000ff */
[----:B------:R-:W-:Y:S01]  /*79a20*/  IMAD.X R11, R2, 0x1, R155, P3 ;  /* 0x00000001020b7824 */ /* 0x000fe200018e069b */
[----:B------:R-:W-:Y:S01]  /*79a30*/  PRMT R9, R76, 0x7772, RZ ;  /* 0x000077724c097816 */ /* 0x000fe200000000ff */
[----:B------:R-:W-:Y:S01]  /*79a40*/  IMAD.X R13, R2, 0x1, R157, P4 ;  /* 0x00000001020d7824 */ /* 0x000fe200020e069d */
[----:B------:R-:W-:Y:S01]  /*79a50*/  ISETP.GE.AND P0, PT, R15, R20, PT ;  /* 0x000000140f00720c */ /* 0x000fe20003f06270 */
[----:B------:R-:W-:Y:S01]  /*79a60*/  @P5 STG.E.U8 desc[UR60][R4.64], R46 ;  /* 0x0000002e04005986 */ /* 0x000fe2000c10113c */
[----:B-1----:R-:W-:Y:S01]  /*79a70*/  ISETP.LT.AND P1, PT, R239, R16, !P1 ;  /* 0x00000010ef00720c */ /* 0x002fe20004f21270 */
[----:B------:R-:W1:Y:S02]  /*79a80*/  LDC R18, c[0x0][0x228] ;  /* 0x00008a00ff127b82 */ /* 0x000e640000000800 */
[----:B------:R3:W-:Y:S04]  /*79a90*/  @P6 STG.E.U8 desc[UR60][R10.64], R0 ;  /* 0x000000000a006986 */ /* 0x0007e8000c10113c */
[----:B------:R2:W-:Y:S01]  /*79aa0*/  @P2 STG.E.U8 desc[UR60][R12.64], R9 ;  /* 0x000000090c002986 */ /* 0x0005e2000c10113c */
[----:B----4-:R-:W-:Y:S01]  /*79ab0*/  ISETP.LT.AND P2, PT, R245, R17, !P0 ;  /* 0x00000011f500720c */ /* 0x010fe20004741270 */
[C---:B0-----:R-:W-:Y:S01]  /*79ac0*/  IMAD.IADD R17, R37.reuse, 0x1, R6 ;  /* 0x0000000125117824 */ /* 0x041fe200078e0206 */
[----:B------:R-:W0:Y:S01]  /*79ad0*/  LDC R16, c[0x0][0x248] ;  /* 0x00009200ff107b82 */ /* 0x000e220000000800 */
[----:B------:R-:W-:-:S07]  /*79ae0*/  IADD3 R14, P3, R37, R118, RZ ;  /* 0x00000076250e7210 */ /* 0x000fce0007f7e0ff */
[----:B------:R-:W4:Y:S01]  /*79af0*/  LDC R6, c[0x0][0x22c] ;  /* 0x00008b00ff067b82 */ /* 0x000f220000000800 */
[----:B------:R-:W-:Y:S01]  /*79b00*/  PRMT R3, R76, 0x7773, RZ ;  /* 0x000077734c037816 */ /* 0x000fe200000000ff */
[----:B------:R-:W-:-:S06]  /*79b10*/  IMAD.X R15, R2, 0x1, R120, P3 ;  /* 0x00000001020f7824 */ /* 0x000fcc00018e0678 */
[----:B------:R-:W0:Y:S01]  /*79b20*/  LDC R19, c[0x0][0x228] ;  /* 0x00008a00ff137b82 */ /* 0x000e220000000800 */
[----:B---3--:R-:W-:Y:S02]  /*79b30*/  SHF.R.S32.HI R0, RZ, 0x1f, R17 ;  /* 0x0000001fff007819 */ /* 0x008fe40000011411 */
[----:B------:R-:W-:Y:S02]  /*79b40*/  IADD3 R4, P5, R17, R75, RZ ;  /* 0x0000004b11047210 */ /* 0x000fe40007fbe0ff */
[----:B------:R-:W-:Y:S01]  /*79b50*/  ISETP.LT.AND P4, PT, R243, R21, !P0 ;  /* 0x00000015f300720c */ /* 0x000fe20004781270 */
[----:B------:R0:W-:Y:S01]  /*79b60*/  @P1 STG.E.U8 desc[UR60][R14.64], R3 ;  /* 0x000000030e001986 */ /* 0x0001e2000c10113c */
[----:B--2---:R-:W-:Y:S01]  /*79b70*/  ISETP.LT.AND P3, PT, R241, R8, !P0 ;  /* 0x00000008f100720c */ /* 0x004fe20004761270 */
[----:B------:R-:W2:Y:S01]  /*79b80*/  LDC R12, c[0x0][0x228] ;  /* 0x00008a00ff0c7b82 */ /* 0x000ea20000000800 */
[C---:B------:R-:W-:Y:S01]  /*79b90*/  IADD3 R8, P1, R17.reuse, R154, RZ ;  /* 0x0000009a11087210 */ /* 0x040fe20007f3e0ff */
[----:B------:R-:W-:Y:S01]  /*79ba0*/  IMAD.X R5, R0, 0x1, R108, P5 ;  /* 0x0000000100057824 */ /* 0x000fe200028e066c */
[----:B------:R-:W-:Y:S01]  /*79bb0*/  IADD3 R10, P5, R17, R156, RZ ;  /* 0x0000009c110a7210 */ /* 0x000fe20007fbe0ff */
[----:B------:R-:W-:-:S04]  /*79bc0*/  VIADD R21, R247, 0x22 ;  /* 0x00000022f7157836 */ /* 0x000fc80000000000 */
[----:B------:R-:W3:Y:S01]  /*79bd0*/  LDC R13, c[0x0][0x228] ;  /* 0x00008a00ff0d7b82 */ /* 0x000ee20000000800 */
[C---:B------:R-:W-:Y:S01]  /*79be0*/  IMAD.X R9, R0.reuse, 0x1, R155, P1 ;  /* 0x0000000100097824 */ /* 0x040fe200008e069b */
[----:B------:R0:W-:Y:S01]  /*79bf0*/  @P2 STG.E.U8 desc[UR60][R4.64], R88 ;  /* 0x0000005804002986 */ /* 0x0001e2000c10113c */
[----:B------:R-:W-:Y:S01]  /*79c00*/  IMAD.X R11, R0, 0x1, R157, P5 ;  /* 0x00000001000b7824 */ /* 0x000fe200028e069d */
[----:B----4-:R-:W-:Y:S02]  /*79c10*/  ISETP.GE.AND P1, PT, R21, R6, PT ;  /* 0x000000061500720c */ /* 0x010fe40003f26270 */
[----:B------:R4:W-:Y:S01]  /*79c20*/  @P4 STG.E.U8 desc[UR60][R8.64], R85 ;  /* 0x0000005508004986 */ /* 0x0009e2000c10113c */
[----:B-1----:R-:W-:Y:S01]  /*79c30*/  ISETP.LT.AND P0, PT, R239, R18, !P0 ;  /* 0x00000012ef00720c */ /* 0x002fe20004701270 */
[----:B------:R-:W1:Y:S01]  /*79c40*/  LDC R20, c[0x0][0x228] ;  /* 0x00008a00ff147b82 */ /* 0x000e620000000800 */
[C---:B------:R-:W-:Y:S01]  /*79c50*/  IADD3 R2, P4, R17.reuse, R118, RZ ;  /* 0x0000007611027210 */ /* 0x040fe20007f9e0ff */
[----:B0-----:R-:W-:Y:S01]  /*79c60*/  IMAD.IADD R15, R17, 0x1, R16 ;  /* 0x00000001110f7824 */ /* 0x001fe200078e0210 */
[----:B------:R0:W-:Y:S01]  /*79c70*/  @P3 STG.E.U8 desc[UR60][R10.64], R84 ;  /* 0x000000540a003986 */ /* 0x0001e2000c10113c */
[----:B------:R-:W-:-:S04]  /*79c80*/  ISETP.LT.AND P3, PT, R245, R19, !P1 ;  /* 0x00000013f500720c */ /* 0x000fc80004f61270 */
[----:B------:R-:W1:Y:S01]  /*79c90*/  LDC R6, c[0x0][0x248] ;  /* 0x00009200ff067b82 */ /* 0x000e620000000800 */
[----:B------:R-:W-:Y:S01]  /*79ca0*/  IMAD.X R3, R0, 0x1, R120, P4 ;  /* 0x0000000100037824 */ /* 0x000fe200020e0678 */
[----:B------:R-:W-:Y:S02]  /*79cb0*/  SHF.R.S32.HI R0, RZ, 0x1f, R15 ;  /* 0x0000001fff007819 */ /* 0x000fe4000001140f */
[----:B------:R-:W-:-:S04]  /*79cc0*/  IADD3 R4, P4, R15, R75, RZ ;  /* 0x0000004b0f047210 */ /* 0x000fc80007f9e0ff */
[----:B------:R-:W1:Y:S01]  /*79cd0*/  LDC R14, c[0x0][0x22c] ;  /* 0x00008b00ff0e7b82 */ /* 0x000e620000000800 */
[C---:B------:R-:W-:Y:S01]  /*79ce0*/  PRMT R45, R77.reuse, 0x7773, RZ ;  /* 0x000077734d2d7816 */ /* 0x040fe200000000ff */
[----:B------:R-:W-:Y:S01]  /*79cf0*/  IMAD.X R5, R0, 0x1, R108, P4 ;  /* 0x0000000100057824 */ /* 0x000fe200020e066c */
[C---:B------:R-:W-:Y:S02]  /*79d00*/  PRMT R43, R77.reuse, 0x7772, RZ ;  /* 0x000077724d2b7816 */ /* 0x040fe400000000ff */
[----:B------:R-:W-:-:S03]  /*79d10*/  PRMT R42, R77, 0x7771, RZ ;  /* 0x000077714d2a7816 */ /* 0x000fc600000000ff */
[----:B------:R-:W1:Y:S01]  /*79d20*/  LDC R16, c[0x0][0x228] ;  /* 0x00008a00ff107b82 */ /* 0x000e620000000800 */
[----:B------:R-:W-:Y:S01]  /*79d30*/  PRMT R77, R77, 0x7770, RZ ;  /* 0x000077704d4d7816 */ /* 0x000fe200000000ff */
[----:B------:R0:W-:Y:S01]  /*79d40*/  @P0 STG.E.U8 desc[UR60][R2.64], R83 ;  /* 0x0000005302000986 */ /* 0x0001e2000c10113c */
[----:B--2---:R-:W-:Y:S02]  /*79d50*/  ISETP.LT.AND P2, PT, R243, R12, !P1 ;  /* 0x0000000cf300720c */ /* 0x004fe40004f41270 */
[----:B---3--:R-:W-:Y:S01]  /*79d60*/  ISETP.LT.AND P0, PT, R241, R13, !P1 ;  /* 0x0000000df100720c */ /* 0x008fe20004f01270 */
[----:B------:R2:W-:Y:S01]  /*79d70*/  @P3 STG.E.U8 desc[UR60][R4.64], R77 ;  /* 0x0000004d04003986 */ /* 0x0005e2000c10113c */
[C---:B----4-:R-:W-:Y:S01]  /*79d80*/  IADD3 R8, P4, R15.reuse, R154, RZ ;  /* 0x0000009a0f087210 */ /* 0x050fe20007f9e0ff */
[----:B------:R-:W3:Y:S01]  /*79d90*/  LDC R17, c[0x0][0x228] ;  /* 0x00008a00ff117b82 */ /* 0x000ee20000000800 */
[----:B0-----:R-:W-:-:S03]  /*79da0*/  IADD3 R10, P3, R15, R156, RZ ;  /* 0x0000009c0f0a7210 */ /* 0x001fc60007f7e0ff */
[----:B------:R-:W-:-:S04]  /*79db0*/  IMAD.X R9, R0, 0x1, R155, P4 ;  /* 0x0000000100097824 */ /* 0x000fc800020e069b */
[----:B------:R-:W0:Y:S01]  /*79dc0*/  LDC R18, c[0x0][0x228] ;  /* 0x00008a00ff127b82 */ /* 0x000e220000000800 */
[----:B------:R-:W-:Y:S01]  /*79dd0*/  IMAD.X R11, R0, 0x1, R157, P3 ;  /* 0x00000001000b7824 */ /* 0x000fe200018e069d */
[----:B------:R-:W-:Y:S01]  /*79de0*/  IADD3 R12, P4, R15, R118, RZ ;  /* 0x000000760f0c7210 */ /* 0x000fe20007f9e0ff */
[----:B------:R-:W-:Y:S01]  /*79df0*/  VIADD R3, R247, 0x23 ;  /* 0x00000023f7037836 */ /* 0x000fe20000000000 */
[----:B-1----:R-:W-:Y:S01]  /*79e00*/  ISETP.LT.AND P1, PT, R239, R20, !P1 ;  /* 0x00000014ef00720c */ /* 0x002fe20004f21270 */
[----:B------:R-:W-:-:S03]  /*79e10*/  IMAD.IADD R15, R15, 0x1, R6 ;  /* 0x000000010f0f7824 */ /* 0x000fc600078e0206 */
[----:B------:R-:W1:Y:S01]  /*79e20*/  LDC R19, c[0x0][0x228] ;  /* 0x00008a00ff137b82 */ /* 0x000e620000000800 */
[----:B------:R4:W-:Y:S04]  /*79e30*/  @P2 STG.E.U8 desc[UR60][R8.64], R42 ;  /* 0x0000002a08002986 */ /* 0x0009e8000c10113c */
[----:B------:R4:W-:Y:S01]  /*79e40*/  @P0 STG.E.U8 desc[UR60][R10.64], R43 ;  /* 0x0000002b0a000986 */ /* 0x0009e2000c10113c */
[----:B------:R-:W-:Y:S02]  /*79e50*/  ISETP.GE.AND P0, PT, R3, R14, PT ;  /* 0x0000000e0300720c */ /* 0x000fe40003f06270 */
[----:B------:R-:W4:Y:S01]  /*79e60*/  LDC R6, c[0x0][0x248] ;  /* 0x00009200ff067b82 */ /* 0x000f220000000800 */
[----:B------:R-:W-:Y:S01]  /*79e70*/  IMAD.X R13, R0, 0x1, R120, P4 ;  /* 0x00000001000d7824 */ /* 0x000fe200020e0678 */
[----:B------:R-:W-:-:S06]  /*79e80*/  ISETP.LT.AND P2, PT, R245, R16, !P0 ;  /* 0x00000010f500720c */ /* 0x000fcc0004741270 */
[----:B------:R-:W4:Y:S01]  /*79e90*/  LDC R14, c[0x0][0x22c] ;  /* 0x00008b00ff0e7b82 */ /* 0x000f220000000800 */
[----:B------:R-:W-:Y:S01]  /*79ea0*/  SHF.R.S32.HI R0, RZ, 0x1f, R15 ;  /* 0x0000001fff007819 */ /* 0x000fe2000001140f */
[----:B------:R4:W-:Y:S01]  /*79eb0*/  @P1 STG.E.U8 desc[UR60][R12.64], R45 ;  /* 0x0000002d0c001986 */ /* 0x0009e2000c10113c */
[----:B------:R-:W-:-:S05]  /*79ec0*/  IADD3 R2, P4, R15, R75, RZ ;  /* 0x0000004b0f027210 */ /* 0x000fca0007f9e0ff */
[----:B------:R-:W4:Y:S01]  /*79ed0*/  LDC R16, c[0x0][0x228] ;  /* 0x00008a00ff107b82 */ /* 0x000f220000000800 */
[----:B---3--:R-:W-:Y:S01]  /*79ee0*/  ISETP.LT.AND P1, PT, R243, R17, !P0 ;  /* 0x00000011f300720c */ /* 0x008fe20004721270 */
[----:B------:R-:W-:Y:S01]  /*79ef0*/  IMAD.X R3, R0, 0x1, R108, P4 ;  /* 0x0000000100037824 */ /* 0x000fe200020e066c */
[----:B--2---:R-:W-:Y:S02]  /*79f00*/  IADD3 R4, P3, R15, R154, RZ ;  /* 0x0000009a0f047210 */ /* 0x004fe40007f7e0ff */
[----:B0-----:R-:W-:-:S03]  /*79f10*/  ISETP.LT.AND P4, PT, R241, R18, !P0 ;  /* 0x00000012f100720c */ /* 0x001fc60004781270 */
[----:B------:R-:W0:Y:S01]  /*79f20*/  LDC R17, c[0x0][0x228] ;  /* 0x00008a00ff117b82 */ /* 0x000e220000000800 */
[----:B-1----:R-:W-:Y:S01]  /*79f30*/  ISETP.LT.AND P0, PT, R239, R19, !P0 ;  /* 0x00000013ef00720c */ /* 0x002fe20004701270 */
[----:B------:R-:W-:Y:S01]  /*79f40*/  IMAD.X R5, R0, 0x1, R155, P3 ;  /* 0x0000000100057824 */ /* 0x000fe200018e069b */
[----:B----4-:R-:W-:-:S05]  /*79f50*/  IADD3 R8, P5, R15, R156, RZ ;  /* 0x0000009c0f087210 */ /* 0x010fca0007fbe0ff */
[----:B------:R-:W1:Y:S01]  /*79f60*/  LDC R20, c[0x0][0x228] ;  /* 0x00008a00ff147b82 */ /* 0x000e620000000800 */
[----:B------:R2:W-:Y:S01]  /*79f70*/  @P2 STG.E.U8 desc[UR60][R2.64], R91 ;  /* 0x0000005b02002986 */ /* 0x0005e2000c10113c */
[----:B------:R-:W-:Y:S01]  /*79f80*/  VIADD R19, R247, 0x24 ;  /* 0x00000024f7137836 */ /* 0x000fe20000000000 */
[----:B------:R-:W-:-:S05]  /*79f90*/  IADD3 R10, P2, R15, R118, RZ ;  /* 0x000000760f0a7210 */ /* 0x000fca0007f5e0ff */
[----:B------:R-:W3:Y:S01]  /*79fa0*/  LDC R13, c[0x0][0x228] ;  /* 0x00008a00ff0d7b82 */ /* 0x000ee20000000800 */
[----:B------:R-:W-:Y:S01]  /*79fb0*/  IMAD.IADD R15, R15, 0x1, R6 ;  /* 0x000000010f0f7824 */ /* 0x000fe200078e0206 */
[----:B------:R4:W-:Y:S01]  /*79fc0*/  @P1 STG.E.U8 desc[UR60][R4.64], R72 ;  /* 0x0000004804001986 */ /* 0x0009e2000c10113c */
[C---:B------:R-:W-:Y:S01]  /*79fd0*/  IMAD.X R9, R0.reuse, 0x1, R157, P5 ;  /* 0x0000000100097824 */ /* 0x040fe200028e069d */
[----:B------:R-:W-:Y:S01]  /*79fe0*/  ISETP.GE.AND P1, PT, R19, R14, PT ;  /* 0x0000000e1300720c */ /* 0x000fe20003f26270 */
[----:B------:R-:W-:-:S03]  /*79ff0*/  IMAD.X R11, R0, 0x1, R120, P2 ;  /* 0x00000001000b7824 */ /* 0x000fc600010e0678 */
[----:B------:R-:W4:Y:S01]  /*7a000*/  LDC R6, c[0x0][0x248] ;  /* 0x00009200ff067b82 */ /* 0x000f220000000800 */
[----:B------:R4:W-:Y:S01]  /*7a010*/  @P4 STG.E.U8 desc[UR60][R8.64], R86 ;  /* 0x0000005608004986 */ /* 0x0009e2000c10113c */
[----:B------:R-:W-:-:S06]  /*7a020*/  ISETP.LT.AND P4, PT, R245, R16, !P1 ;  /* 0x00000010f500720c */ /* 0x000fcc0004f81270 */
[----:B------:R-:W4:Y:S01]  /*7a030*/  LDC R12, c[0x0][0x22c] ;  /* 0x00008b00ff0c7b82 */ /* 0x000f220000000800 */
[----:B------:R4:W-:Y:S01]  /*7a040*/  @P0 STG.E.U8 desc[UR60][R10.64], R87 ;  /* 0x000000570a000986 */ /* 0x0009e2000c10113c */
[----:B------:R-:W-:Y:S02]  /*7a050*/  SHF.R.S32.HI R0, RZ, 0x1f, R15 ;  /* 0x0000001fff007819 */ /* 0x000fe4000001140f */
[----:B--2---:R-:W-:Y:S02]  /*7a060*/  IADD3 R2, P0, R15, R75, RZ ;  /* 0x0000004b0f027210 */ /* 0x004fe40007f1e0ff */
[----:B------:R-:W-:Y:S02]  /*7a070*/  PRMT R81, R78, 0x7770, RZ ;  /* 0x000077704e517816 */ /* 0x000fe400000000ff */
[----:B------:R-:W2:Y:S01]  /*7a080*/  LDC R14, c[0x0][0x228] ;  /* 0x00008a00ff0e7b82 */ /* 0x000ea20000000800 */
[----:B------:R-:W-:Y:S01]  /*7a090*/  IMAD.X R3, R0, 0x1, R108, P0 ;  /* 0x0000000100037824 */ /* 0x000fe200000e066c */
[----:B0-----:R-:W-:-:S02]  /*7a0a0*/  ISETP.LT.AND P3, PT, R243, R17, !P1 ;  /* 0x00000011f300720c */ /* 0x001fc40004f61270 */
[----:B-1----:R-:W-:-:S04]  /*7a0b0*/  ISETP.LT.AND P2, PT, R241, R20, !P1 ;  /* 0x00000014f100720c */ /* 0x002fc80004f41270 */
[----:B------:R-:W0:Y:S01]  /*7a0c0*/  LDC R16, c[0x0][0x228] ;  /* 0x00008a00ff107b82 */ /* 0x000e220000000800 */
[----:B---3--:R-:W-:Y:S01]  /*7a0d0*/  ISETP.LT.AND P0, PT, R239, R13, !P1 ;  /* 0x0000000def00720c */ /* 0x008fe20004f01270 */
[----:B------:R1:W-:Y:S01]  /*7a0e0*/  @P4 STG.E.U8 desc[UR60][R2.64], R81 ;  /* 0x0000005102004986 */ /* 0x0003e2000c10113c */
[----:B----4-:R-:W-:Y:S01]  /*7a0f0*/  IADD3 R4, P5, R15, R154, RZ ;  /* 0x0000009a0f047210 */ /* 0x010fe20007fbe0ff */
[----:B------:R-:W-:Y:S01]  /*7a100*/  VIADD R19, R247, 0x25 ;  /* 0x00000025f7137836 */ /* 0x000fe20000000000 */
[C---:B------:R-:W-:Y:S02]  /*7a110*/  IADD3 R8, P1, R15.reuse, R156, RZ ;  /* 0x0000009c0f087210 */ /* 0x040fe40007f3e0ff */
[----:B------:R-:W-:Y:S01]  /*7a120*/  IADD3 R10, P4, R15, R118, RZ ;  /* 0x000000760f0a7210 */ /* 0x000fe20007f9e0ff */
[----:B------:R-:W3:Y:S01]  /*7a130*/  LDC R13, c[0x0][0x228] ;  /* 0x00008a00ff0d7b82 */ /* 0x000ee20000000800 */
[----:B------:R-:W-:Y:S01]  /*7a140*/  PRMT R51, R78, 0x7771, RZ ;  /* 0x000077714e337816 */ /* 0x000fe200000000ff */
[----:B------:R-:W-:Y:S01]  /*7a150*/  IMAD.X R5, R0, 0x1, R155, P5 ;  /* 0x0000000100057824 */ /* 0x000fe200028e069b */
[----:B------:R-:W-:-:S05]  /*7a160*/  PRMT R44, R78, 0x7772, RZ ;  /* 0x000077724e2c7816 */ /* 0x000fca00000000ff */
[----:B------:R-:W4:Y:S01]  /*7a170*/  LDC R17, c[0x0][0x228] ;  /* 0x00008a00ff117b82 */ /* 0x000f220000000800 */
[----:B------:R-:W-:Y:S01]  /*7a180*/  IMAD.X R9, R0, 0x1, R157, P1 ;  /* 0x0000000100097824 */ /* 0x000fe200008e069d */
[----:B------:R-:W-:Y:S01]  /*7a190*/  PRMT R76, R78, 0x7773, RZ ;  /* 0x000077734e4c7816 */ /* 0x000fe200000000ff */
[----:B------:R-:W-:Y:S01]  /*7a1a0*/  IMAD.IADD R15, R15, 0x1, R6 ;  /* 0x000000010f0f7824 */ /* 0x000fe200078e0206 */
[----:B------:R-:W-:Y:S01]  /*7a1b0*/  ISETP.GE.AND P1, PT, R19, R12, PT ;  /* 0x0000000c1300720c */ /* 0x000fe20003f26270 */
[----:B------:R-:W-:-:S03]  /*7a1c0*/  IMAD.X R11, R0, 0x1, R120, P4 ;  /* 0x00000001000b7824 */ /* 0x000fc600020e0678 */
[----:B------:R-:W4:Y:S01]  /*7a1d0*/  LDC R6, c[0x0][0x248] ;  /* 0x00009200ff067b82 */ /* 0x000f220000000800 */
[----:B------:R-:W-:Y:S01]  /*7a1e0*/  @P3 STG.E.U8 desc[UR60][R4.64], R51 ;  /* 0x0000003304003986 */ /* 0x000fe2000c10113c */
[----:B------:R-:W-:-:S03]  /*7a1f0*/  SHF.R.S32.HI R0, RZ, 0x1f, R15 ;  /* 0x0000001fff007819 */ /* 0x000fc6000001140f */
[----:B------:R0:W-:Y:S03]  /*7a200*/  @P2 STG.E.U8 desc[UR60][R8.64], R44 ;  /* 0x0000002c08002986 */ /* 0x0001e6000c10113c */
[----:B------:R-:W4:Y:S01]  /*7a210*/  LDC R12, c[0x0][0x22c] ;  /* 0x00008b00ff0c7b82 */ /* 0x000f220000000800 */
[----:B------:R4:W-:Y:S01]  /*7a220*/  @P0 STG.E.U8 desc[UR60][R10.64], R76 ;  /* 0x0000004c0a000986 */ /* 0x0009e2000c10113c */
[----:B-1----:R-:W-:Y:S02]  /*7a230*/  IADD3 R2, P0, R15, R75, RZ ;  /* 0x0000004b0f027210 */ /* 0x002fe40007f1e0ff */
[----:B--2---:R-:W-:-:S03]  /*7a240*/  ISETP.LT.AND P5, PT, R245, R14, !P1 ;  /* 0x0000000ef500720c */ /* 0x004fc60004fa1270 */
[----:B------:R-:W-:Y:S01]  /*7a250*/  IMAD.X R3, R0, 0x1, R108, P0 ;  /* 0x0000000100037824 */ /* 0x000fe200000e066c */
[----:B------:R-:W1:Y:S01]  /*7a260*/  LDC R14, c[0x0][0x228] ;  /* 0x00008a00ff0e7b82 */ /* 0x000e620000000800 */
[----:B0-----:R-:W-:Y:S02]  /*7a270*/  IADD3 R8, P0, R15, R156, RZ ;  /* 0x0000009c0f087210 */ /* 0x001fe40007f1e0ff */
[----:B------:R-:W-:-:S05]  /*7a280*/  ISETP.LT.AND P3, PT, R243, R16, !P1 ;  /* 0x00000010f300720c */ /* 0x000fca0004f61270 */
[----:B------:R-:W0:Y:S01]  /*7a290*/  LDC R16, c[0x0][0x228] ;  /* 0x00008a00ff107b82 */ /* 0x000e220000000800 */
[----:B------:R-:W-:Y:S01]  /*7a2a0*/  IMAD.X R9, R0, 0x1, R157, P0 ;  /* 0x0000000100097824 */ /* 0x000fe200000e069d */
[----:B---3--:R-:W-:Y:S02]  /*7a2b0*/  ISETP.LT.AND P2, PT, R241, R13, !P1 ;  /* 0x0000000df100720c */ /* 0x008fe40004f41270 */
[----:B----4-:R-:W-:-:S04]  /*7a2c0*/  ISETP.LT.AND P0, PT, R239, R17, !P1 ;  /* 0x00000011ef00720c */ /* 0x010fc80004f01270 */
[----:B------:R-:W2:Y:S01]  /*7a2d0*/  LDC R18, c[0x0][0x228] ;  /* 0x00008a00ff127b82 */ /* 0x000ea20000000800 */
[----:B------:R-:W-:Y:S01]  /*7a2e0*/  IADD3 R10, P1, R15, R118, RZ ;  /* 0x000000760f0a7210 */ /* 0x000fe20007f3e0ff */
[----:B------:R-:W-:Y:S01]  /*7a2f0*/  VIADD R17, R247, 0x26 ;  /* 0x00000026f7117836 */ /* 0x000fe20000000000 */
[C---:B------:R-:W-:Y:S01]  /*7a300*/  IADD3 R4, P4, R15.reuse, R154, RZ ;  /* 0x0000009a0f047210 */ /* 0x040fe20007f9e0ff */
[----:B------:R-:W-:Y:S02]  /*7a310*/  IMAD.IADD R15, R15, 0x1, R6 ;  /* 0x000000010f0f7824 */ /* 0x000fe400078e0206 */
[C---:B------:R-:W-:Y:S01]  /*7a320*/  IMAD.X R11, R0.reuse, 0x1, R120, P1 ;  /* 0x00000001000b7824 */ /* 0x040fe200008e0678 */
[----:B------:R-:W-:Y:S01]  /*7a330*/  ISETP.GE.AND P1, PT, R17, R12, PT ;  /* 0x0000000c1100720c */ /* 0x000fe20003f26270 */
[----:B------:R-:W3:Y:S01]  /*7a340*/  LDC R13, c[0x0][0x22c] ;  /* 0x00008b00ff0d7b82 */ /* 0x000ee20000000800 */
[----:B------:R-:W-:-:S07]  /*7a350*/  IMAD.X R5, R0, 0x1, R155, P4 ;  /* 0x0000000100057824 */ /* 0x000fce00020e069b */
[----:B------:R-:W4:Y:S08]  /*7a360*/  LDC R6, c[0x0][0x248] ;  /* 0x00009200ff067b82 */ /* 0x000f300000000800 */
[----:B------:R-:W4:Y:S01]  /*7a370*/  LDC R12, c[0x0][0x228] ;  /* 0x00008a00ff0c7b82 */ /* 0x000f220000000800 */
[----:B------:R2:W-:Y:S07]  /*7a380*/  @P5 STG.E.U8 desc[UR60][R2.64], R94 ;  /* 0x0000005e02005986 */ /* 0x0005ee000c10113c */
[----:B------:R-:W4:Y:S01]  /*7a390*/  LDC R17, c[0x0][0x228] ;  /* 0x00008a00ff117b82 */ /* 0x000f220000000800 */
[----:B-1----:R-:W-:Y:S01]  /*7a3a0*/  ISETP.LT.AND P5, PT, R245, R14, !P1 ;  /* 0x0000000ef500720c */ /* 0x002fe20004fa1270 */
[----:B------:R1:W-:Y:S01]  /*7a3b0*/  @P3 STG.E.U8 desc[UR60][R4.64], R89 ;  /* 0x0000005904003986 */ /* 0x0003e2000c10113c */
[----:B0-----:R-:W-:-:S03]  /*7a3c0*/  ISETP.LT.AND P6, PT, R243, R16, !P1 ;  /* 0x00000010f300720c */ /* 0x001fc60004fc1270 */
[----:B------:R0:W-:Y:S02]  /*7a3d0*/  @P2 STG.E.U8 desc[UR60][R8.64], R73 ;  /* 0x0000004908002986 */ /* 0x0001e4000c10113c */
[----:B------:R-:W4:Y:S01]  /*7a3e0*/  LDC R14, c[0x0][0x228] ;  /* 0x00008a00ff0e7b82 */ /* 0x000f220000000800 */
[----:B--2---:R-:W-:Y:S01]  /*7a3f0*/  ISETP.LT.AND P2, PT, R241, R18, !P1 ;  /* 0x00000012f100720c */ /* 0x004fe20004f41270 */
[----:B------:R2:W-:Y:S01]  /*7a400*/  @P0 STG.E.U8 desc[UR60][R10.64], R90 ;  /* 0x0000005a0a000986 */ /* 0x0005e2000c10113c */
[----:B------:R-:W-:Y:S02]  /*7a410*/  SHF.R.S32.HI R0, RZ, 0x1f, R15 ;  /* 0x0000001fff007819 */ /* 0x000fe4000001140f */
[C---:B------:R-:W-:Y:S02]  /*7a420*/  IADD3 R2, P0, R15.reuse, R75, RZ ;  /* 0x0000004b0f027210 */ /* 0x040fe40007f1e0ff */
[C---:B-1----:R-:W-:Y:S01]  /*7a430*/  IADD3 R4, P3, R15.reuse, R154, RZ ;  /* 0x0000009a0f047210 */ /* 0x042fe20007f7e0ff */
[----:B------:R-:W1:Y:S01]  /*7a440*/  LDC R16, c[0x0][0x228] ;  /* 0x00008a00ff107b82 */ /* 0x000e620000000800 */
[----:B0-----:R-:W-:Y:S01]  /*7a450*/  IADD3 R8, P4, R15, R156, RZ ;  /* 0x0000009c0f087210 */ /* 0x001fe20007f9e0ff */
[C---:B------:R-:W-:Y:S01]  /*7a460*/  IMAD.X R3, R0.reuse, 0x1, R108, P0 ;  /* 0x0000000100037824 */ /* 0x040fe200000e066c */
[----:B------:R-:W-:Y:S01]  /*7a470*/  PRMT R80, R79, 0x7773, RZ ;  /* 0x000077734f507816 */ /* 0x000fe200000000ff */
[----:B--2---:R-:W-:Y:S01]  /*7a480*/  VIADD R10, R247, 0x27 ;  /* 0x00000027f70a7836 */ /* 0x004fe20000000000 */
[----:B------:R-:W-:Y:S01]  /*7a490*/  PRMT R82, R79, 0x7772, RZ ;  /* 0x000077724f527816 */ /* 0x000fe200000000ff */
[----:B------:R-:W-:Y:S01]  /*7a4a0*/  VIADD R21, R247, 0x28 ;  /* 0x00000028f7157836 */ /* 0x000fe20000000000 */
[C---:B------:R-:W-:Y:S01]  /*7a4b0*/  PRMT R78, R79.reuse, 0x7771, RZ ;  /* 0x000077714f4e7816 */ /* 0x040fe200000000ff */
[C---:B------:R-:W-:Y:S01]  /*7a4c0*/  IMAD.X R5, R0.reuse, 0x1, R155, P3 ;  /* 0x0000000100057824 */ /* 0x040fe200018e069b */
[----:B------:R-:W-:Y:S01]  /*7a4d0*/  PRMT R79, R79, 0x7770, RZ ;  /* 0x000077704f4f7816 */ /* 0x000fe200000000ff */
[----:B------:R-:W-:Y:S01]  /*7a4e0*/  IMAD.X R9, R0, 0x1, R157, P4 ;  /* 0x0000000100097824 */ /* 0x000fe200020e069d */
[----:B---3--:R-:W-:Y:S01]  /*7a4f0*/  ISETP.GE.AND P0, PT, R10, R13, PT ;  /* 0x0000000d0a00720c */ /* 0x008fe20003f06270 */
[----:B----4-:R-:W-:Y:S01]  /*7a500*/  IMAD.IADD R13, R15, 0x1, R6 ;  /* 0x000000010f0d7824 */ /* 0x010fe200078e0206 */
[----:B------:R-:W-:Y:S01]  /*7a510*/  ISETP.LT.AND P1, PT, R239, R12, !P1 ;  /* 0x0000000cef00720c */ /* 0x000fe20004f21270 */
[----:B------:R0:W-:Y:S01]  /*7a520*/  @P5 STG.E.U8 desc[UR60][R2.64], R79 ;  /* 0x0000004f02005986 */ /* 0x0001e2000c10113c */
[----:B------:R-:W-:Y:S01]  /*7a530*/  IADD3 R10, P3, R15, R118, RZ ;  /* 0x000000760f0a7210 */ /* 0x000fe20007f7e0ff */
[----:B------:R-:W2:Y:S02]  /*7a540*/  LDC R6, c[0x0][0x22c] ;  /* 0x00008b00ff067b82 */ /* 0x000ea40000000800 */
[----:B------:R3:W-:Y:S04]  /*7a550*/  @P6 STG.E.U8 desc[UR60][R4.64], R78 ;  /* 0x0000004e04006986 */ /* 0x0007e8000c10113c */
[----:B------:R4:W-:Y:S02]  /*7a560*/  @P2 STG.E.U8 desc[UR60][R8.64], R82 ;  /* 0x0000005208002986 */ /* 0x0009e4000c10113c */
[----:B------:R-:W2:Y:S01]  /*7a570*/  LDC R15, c[0x0][0x228] ;  /* 0x00008a00ff0f7b82 */ /* 0x000ea20000000800 */
[----:B------:R-:W-:Y:S01]  /*7a580*/  ISETP.LT.AND P2, PT, R245, R17, !P0 ;  /* 0x00000011f500720c */ /* 0x000fe20004741270 */
[----:B------:R-:W-:-:S06]  /*7a590*/  IMAD.X R11, R0, 0x1, R120, P3 ;  /* 0x00000001000b7824 */ /* 0x000fcc00018e0678 */
[----:B------:R-:W2:Y:S01]  /*7a5a0*/  LDC R12, c[0x0][0x248] ;  /* 0x00009200ff0c7b82 */ /* 0x000ea20000000800 */
[----:B------:R-:W-:-:S07]  /*7a5b0*/  SHF.R.S32.HI R0, RZ, 0x1f, R13 ;  /* 0x0000001fff007819 */ /* 0x000fce000001140d */
[----:B------:R-:W2:Y:S01]  /*7a5c0*/  LDC R17, c[0x0][0x228] ;  /* 0x00008a00ff117b82 */ /* 0x000ea20000000800 */
[----:B0-----:R-:W-:Y:S02]  /*7a5d0*/  IADD3 R2, P5, R13, R75, RZ ;  /* 0x0000004b0d027210 */ /* 0x001fe40007fbe0ff */
[----:B------:R-:W-:Y:S01]  /*7a5e0*/  ISETP.LT.AND P4, PT, R243, R14, !P0 ;  /* 0x0000000ef300720c */ /* 0x000fe20004781270 */
[----:B------:R-:W-:Y:S01]  /*7a5f0*/  @P1 STG.E.U8 desc[UR60][R10.64], R80 ;  /* 0x000000500a001986 */ /* 0x000fe2000c10113c */
[----:B-1----:R-:W-:Y:S02]  /*7a600*/  ISETP.LT.AND P3, PT, R241, R16, !P0 ;  /* 0x00000010f100720c */ /* 0x002fe40004761270 */
[C---:B---3--:R-:W-:Y:S01]  /*7a610*/  IADD3 R4, P1, R13.reuse, R154, RZ ;  /* 0x0000009a0d047210 */ /* 0x048fe20007f3e0ff */
[----:B------:R-:W0:Y:S01]  /*7a620*/  LDC R18, c[0x0][0x228] ;  /* 0x00008a00ff127b82 */ /* 0x000e220000000800 */
[----:B------:R-:W-:Y:S01]  /*7a630*/  IMAD.X R3, R0, 0x1, R108, P5 ;  /* 0x0000000100037824 */ /* 0x000fe200028e066c */
[----:B----4-:R-:W-:-:S02]  /*7a640*/  IADD3 R8, P5, R13, R156, RZ ;  /* 0x0000009c0d087210 */ /* 0x010fc40007fbe0ff */
[----:B------:R-:W-:-:S04]  /*7a650*/  IMAD.X R5, R0, 0x1, R155, P1 ;  /* 0x0000000100057824 */ /* 0x000fc800008e069b */
[----:B------:R-:W1:Y:S01]  /*7a660*/  LDC R16, c[0x0][0x228] ;  /* 0x00008a00ff107b82 */ /* 0x000e620000000800 */
[----:B------:R-:W-:Y:S01]  /*7a670*/  IMAD.X R9, R0, 0x1, R157, P5 ;  /* 0x0000000100097824 */ /* 0x000fe200028e069d */
[----:B------:R3:W-:Y:S01]  /*7a680*/  @P2 STG.E.U8 desc[UR60][R2.64], R98 ;  /* 0x0000006202002986 */ /* 0x0007e2000c10113c */
[----:B--2---:R-:W-:Y:S02]  /*7a690*/  ISETP.GE.AND P1, PT, R21, R6, PT ;  /* 0x000000061500720c */ /* 0x004fe40003f26270 */
[----:B------:R-:W-:Y:S01]  /*7a6a0*/  ISETP.LT.AND P0, PT, R239, R15, !P0 ;  /* 0x0000000fef00720c */ /* 0x000fe20004701270 */
[----:B------:R2:W-:Y:S02]  /*7a6b0*/  @P4 STG.E.U8 desc[UR60][R4.64], R93 ;  /* 0x0000005d04004986 */ /* 0x0005e4000c10113c */
[----:B------:R-:W4:Y:S01]  /*7a6c0*/  LDC R19, c[0x0][0x228] ;  /* 0x00008a00ff137b82 */ /* 0x000f220000000800 */
[----:B------:R-:W-:Y:S01]  /*7a6d0*/  IMAD.IADD R15, R13, 0x1, R12 ;  /* 0x000000010d0f7824 */ /* 0x000fe200078e020c */
[----:B------:R1:W-:Y:S01]  /*7a6e0*/  @P3 STG.E.U8 desc[UR60][R8.64], R92 ;  /* 0x0000005c08003986 */ /* 0x0003e2000c10113c */
[----:B------:R-:W-:-:S02]  /*7a6f0*/  ISETP.LT.AND P3, PT, R245, R17, !P1 ;  /* 0x00000011f500720c */ /* 0x000fc40004f61270 */
[----:B---3--:R-:W-:-:S03]  /*7a700*/  IADD3 R2, P4, R13, R118, RZ ;  /* 0x000000760d027210 */ /* 0x008fc60007f9e0ff */
[----:B------:R-:W3:Y:S02]  /*7a710*/  LDC R6, c[0x0][0x248] ;  /* 0x00009200ff067b82 */ /* 0x000ee40000000800 */
[----:B------:R-:W-:Y:S01]  /*7a720*/  IMAD.X R3, R0, 0x1, R120, P4 ;  /* 0x0000000100037824 */ /* 0x000fe200020e0678 */
[----:B------:R-:W-:Y:S02]  /*7a730*/  SHF.R.S32.HI R0, RZ, 0x1f, R15 ;  /* 0x0000001fff007819 */ /* 0x000fe4000001140f */
[----:B--2---:R-:W-:-:S03]  /*7a740*/  IADD3 R4, P4, R15, R75, RZ ;  /* 0x0000004b0f047210 */ /* 0x004fc60007f9e0ff */
[----:B------:R-:W2:Y:S01]  /*7a750*/  LDC R14, c[0x0][0x22c] ;  /* 0x00008b00ff0e7b82 */ /* 0x000ea20000000800 */
[----:B------:R-:W-:Y:S01]  /*7a760*/  PRMT R101, R64, 0x7770, RZ ;  /* 0x0000777040657816 */ /* 0x000fe200000000ff */
[----:B------:R-:W-:-:S06]  /*7a770*/  IMAD.X R5, R0, 0x1, R108, P4 ;  /* 0x0000000100057824 */ /* 0x000fcc00020e066c */
[----:B------:R-:W2:Y:S01]  /*7a780*/  LDC R17, c[0x0][0x228] ;  /* 0x00008a00ff117b82 */ /* 0x000ea20000000800 */
[----:B0-----:R-:W-:Y:S01]  /*7a790*/  ISETP.LT.AND P2, PT, R243, R18, !P1 ;  /* 0x00000012f300720c */ /* 0x001fe20004f41270 */
[----:B------:R0:W-:Y:S01]  /*7a7a0*/  @P0 STG.E.U8 desc[UR60][R2.64], R74 ;  /* 0x0000004a02000986 */ /* 0x0001e2000c10113c */
[----:B-1----:R-:W-:Y:S02]  /*7a7b0*/  ISETP.LT.AND P0, PT, R241, R16, !P1 ;  /* 0x00000010f100720c */ /* 0x002fe40004f01270 */
[C---:B------:R-:W-:Y:S01]  /*7a7c0*/  IADD3 R8, P4, R15.reuse, R154, RZ ;  /* 0x0000009a0f087210 */ /* 0x040fe20007f9e0ff */
[----:B------:R1:W-:Y:S02]  /*7a7d0*/  @P3 STG.E.U8 desc[UR60][R4.64], R101 ;  /* 0x0000006504003986 */ /* 0x0003e4000c10113c */
[----:B------:R-:W1:Y:S01]  /*7a7e0*/  LDC R18, c[0x0][0x228] ;  /* 0x00008a00ff127b82 */ /* 0x000e620000000800 */
[----:B------:R-:W-:Y:S01]  /*7a7f0*/  IADD3 R10, P3, R15, R156, RZ ;  /* 0x0000009c0f0a7210 */ /* 0x000fe20007f7e0ff */
[----:B------:R-:W-:Y:S01]  /*7a800*/  IMAD.X R9, R0, 0x1, R155, P4 ;  /* 0x0000000100097824 */ /* 0x000fe200020e069b */
[----:B------:R-:W-:-:S02]  /*7a810*/  PRMT R95, R64, 0x7771, RZ ;  /* 0x00007771405f7816 */ /* 0x000fc400000000ff */
[----:B----4-:R-:W-:-:S03]  /*7a820*/  ISETP.LT.AND P1, PT, R239, R19, !P1 ;  /* 0x00000013ef00720c */ /* 0x010fc60004f21270 */
[----:B------:R-:W4:Y:S01]  /*7a830*/  LDC R16, c[0x0][0x228] ;  /* 0x00008a00ff107b82 */ /* 0x000f220000000800 */
[----:B------:R-:W-:Y:S01]  /*7a840*/  PRMT R96, R64, 0x7772, RZ ;  /* 0x0000777240607816 */ /* 0x000fe200000000ff */
[----:B------:R-:W-:Y:S01]  /*7a850*/  IMAD.X R11, R0, 0x1, R157, P3 ;  /* 0x00000001000b7824 */ /* 0x000fe200018e069d */
[----:B------:R-:W-:Y:S01]  /*7a860*/  IADD3 R12, P4, R15, R118, RZ ;  /* 0x000000760f0c7210 */ /* 0x000fe20007f9e0ff */
[----:B0-----:R-:W-:-:S04]  /*7a870*/  VIADD R3, R247, 0x29 ;  /* 0x00000029f7037836 */ /* 0x001fc80000000000 */
[----:B------:R-:W0:Y:S01]  /*7a880*/  LDC R19, c[0x0][0x228] ;  /* 0x00008a00ff137b82 */ /* 0x000e220000000800 */
[----:B---3--:R-:W-:Y:S01]  /*7a890*/  IMAD.IADD R15, R15, 0x1, R6 ;  /* 0x000000010f0f7824 */ /* 0x008fe200078e0206 */
[----:B------:R3:W-:Y:S04]  /*7a8a0*/  @P2 STG.E.U8 desc[UR60][R8.64], R95 ;  /* 0x0000005f08002986 */ /* 0x0007e8000c10113c */
[----:B------:R3:W-:Y:S02]  /*7a8b0*/  @P0 STG.E.U8 desc[UR60][R10.64], R96 ;  /* 0x000000600a000986 */ /* 0x0007e4000c10113c */
[----:B------:R-:W3:Y:S01]  /*7a8c0*/  LDC R6, c[0x0][0x248] ;  /* 0x00009200ff067b82 */ /* 0x000ee20000000800 */
[----:B--2---:R-:W-:Y:S01]  /*7a8d0*/  ISETP.GE.AND P0, PT, R3, R14, PT ;  /* 0x0000000e0300720c */ /* 0x004fe20003f06270 */
[----:B------:R-:W-:Y:S01]  /*7a8e0*/  IMAD.X R13, R0, 0x1, R120, P4 ;  /* 0x00000001000d7824 */ /* 0x000fe200020e0678 */
[----:B------:R-:W-:-:S02]  /*7a8f0*/  PRMT R97, R64, 0x7773, RZ ;  /* 0x0000777340617816 */ /* 0x000fc400000000ff */
[----:B------:R-:W-:-:S03]  /*7a900*/  ISETP.LT.AND P2, PT, R245, R17, !P0 ;  /* 0x00000011f500720c */ /* 0x000fc60004741270 */
[----:B------:R-:W2:Y:S01]  /*7a910*/  LDC R14, c[0x0][0x22c] ;  /* 0x00008b00ff0e7b82 */ /* 0x000ea20000000800 */
[----:B------:R-:W-:Y:S01]  /*7a920*/  SHF.R.S32.HI R0, RZ, 0x1f, R15 ;  /* 0x0000001fff007819 */ /* 0x000fe2000001140f */
[----:B------:R3:W-:Y:S01]  /*7a930*/  @P1 STG.E.U8 desc[UR60][R12.64], R97 ;  /* 0x000000610c001986 */ /* 0x0007e2000c10113c */
[----:B------:R-:W-:-:S05]  /*7a940*/  IADD3 R2, P4, R15, R75, RZ ;  /* 0x0000004b0f027210 */ /* 0x000fca0007f9e0ff */
[----:B------:R-:W2:Y:S01]  /*7a950*/  LDC R17, c[0x0][0x228] ;  /* 0x00008a00ff117b82 */ /* 0x000ea20000000800 */
[----:B-1----:R-:W-:Y:S01]  /*7a960*/  ISETP.LT.AND P1, PT, R243, R18, !P0 ;  /* 0x00000012f300720c */ /* 0x002fe20004721270 */
[----:B------:R-:W-:Y:S01]  /*7a970*/  IMAD.X R3, R0, 0x1, R108, P4 ;  /* 0x0000000100037824 */ /* 0x000fe200020e066c */
[----:B------:R-:W-:Y:S02]  /*7a980*/  IADD3 R4, P3, R15, R154, RZ ;  /* 0x0000009a0f047210 */ /* 0x000fe40007f7e0ff */
[----:B----4-:R-:W-:-:S03]  /*7a990*/  ISETP.LT.AND P4, PT, R241, R16, !P0 ;  /* 0x00000010f100720c */ /* 0x010fc60004781270 */
[----:B------:R-:W1:Y:S01]  /*7a9a0*/  LDC R18, c[0x0][0x228] ;  /* 0x00008a00ff127b82 */ /* 0x000e620000000800 */
[----:B0-----:R-:W-:Y:S01]  /*7a9b0*/  ISETP.LT.AND P0, PT, R239, R19, !P0 ;  /* 0x00000013ef00720c */ /* 0x001fe20004701270 */
[----:B------:R-:W-:Y:S01]  /*7a9c0*/  IMAD.X R5, R0, 0x1, R155, P3 ;  /* 0x0000000100057824 */ /* 0x000fe200018e069b */
[----:B---3--:R-:W-:-:S05]  /*7a9d0*/  IADD3 R8, P5, R15, R156, RZ ;  /* 0x0000009c0f087210 */ /* 0x008fca0007fbe0ff */
[----:B------:R-:W0:Y:S01]  /*7a9e0*/  LDC R20, c[0x0][0x228] ;  /* 0x00008a00ff147b82 */ /* 0x000e220000000800 */
[----:B------:R3:W-:Y:S01]  /*7a9f0*/  @P2 STG.E.U8 desc[UR60][R2.64], R114 ;  /* 0x0000007202002986 */ /* 0x0007e2000c10113c */
[----:B------:R-:W-:Y:S01]  /*7aa00*/  VIADD R19, R247, 0x2a ;  /* 0x0000002af7137836 */ /* 0x000fe20000000000 */
[----:B------:R-:W-:-:S05]  /*7aa10*/  IADD3 R10, P2, R15, R118, RZ ;  /* 0x000000760f0a7210 */ /* 0x000fca0007f5e0ff */
[----:B------:R-:W4:Y:S01]  /*7aa20*/  LDC R13, c[0x0][0x228] ;  /* 0x00008a00ff0d7b82 */ /* 0x000f220000000800 */
[----:B------:R-:W-:Y:S01]  /*7aa30*/  IMAD.IADD R15, R15, 0x1, R6 ;  /* 0x000000010f0f7824 */ /* 0x000fe200078e0206 */
[----:B------:R4:W-:Y:S01]  /*7aa40*/  @P1 STG.E.U8 desc[UR60][R4.64], R109 ;  /* 0x0000006d04001986 */ /* 0x0009e2000c10113c */
[C---:B------:R-:W-:Y:S01]  /*7aa50*/  IMAD.X R9, R0.reuse, 0x1, R157, P5 ;  /* 0x0000000100097824 */ /* 0x040fe200028e069d */
[----:B--2---:R-:W-:Y:S01]  /*7aa60*/  ISETP.GE.AND P1, PT, R19, R14, PT ;  /* 0x0000000e1300720c */ /* 0x004fe20003f26270 */
[----:B------:R-:W-:-:S03]  /*7aa70*/  IMAD.X R11, R0, 0x1, R120, P2 ;  /* 0x00000001000b7824 */ /* 0x000fc600010e0678 */
[----:B------:R-:W2:Y:S01]  /*7aa80*/  LDC R6, c[0x0][0x248] ;  /* 0x00009200ff067b82 */ /* 0x000ea20000000800 */
[----:B------:R4:W-:Y:S01]  /*7aa90*/  @P4 STG.E.U8 desc[UR60][R8.64], R110 ;  /* 0x0000006e08004986 */ /* 0x0009e2000c10113c */
[----:B------:R-:W-:-:S06]  /*7aaa0*/  ISETP.LT.AND P4, PT, R245, R17, !P1 ;  /* 0x00000011f500720c */ /* 0x000fcc0004f81270 */
[----:B------:R-:W2:Y:S01]  /*7aab0*/  LDC R12, c[0x0][0x22c] ;  /* 0x00008b00ff0c7b82 */ /* 0x000ea20000000800 */
[----:B------:R4:W-:Y:S01]  /*7aac0*/  @P0 STG.E.U8 desc[UR60][R10.64], R111 ;  /* 0x0000006f0a000986 */ /* 0x0009e2000c10113c */
[----:B------:R-:W-:Y:S02]  /*7aad0*/  SHF.R.S32.HI R0, RZ, 0x1f, R15 ;  /* 0x0000001fff007819 */ /* 0x000fe4000001140f */
[----:B---3--:R-:W-:Y:S02]  /*7aae0*/  IADD3 R2, P0, R15, R75, RZ ;  /* 0x0000004b0f027210 */ /* 0x008fe40007f1e0ff */
[C---:B------:R-:W-:Y:S02]  /*7aaf0*/  PRMT R100, R65.reuse, 0x7773, RZ ;  /* 0x0000777341647816 */ /* 0x040fe400000000ff */
[----:B------:R-:W3:Y:S01]  /*7ab00*/  LDC R14, c[0x0][0x228] ;  /* 0x00008a00ff0e7b82 */ /* 0x000ee20000000800 */
[C---:B------:R-:W-:Y:S01]  /*7ab10*/  PRMT R64, R65.reuse, 0x7772, RZ ;  /* 0x0000777241407816 */ /* 0x040fe200000000ff */
[----:B------:R-:W-:Y:S01]  /*7ab20*/  IMAD.X R3, R0, 0x1, R108, P0 ;  /* 0x0000000100037824 */ /* 0x000fe200000e066c */
[----:B------:R-:W-:-:S02]  /*7ab30*/  PRMT R99, R65, 0x7771, RZ ;  /* 0x0000777141637816 */ /* 0x000fc400000000ff */
[----:B------:R-:W-:Y:S02]  /*7ab40*/  PRMT R65, R65, 0x7770, RZ ;  /* 0x0000777041417816 */ /* 0x000fe400000000ff */
[----:B-1----:R-:W-:Y:S01]  /*7ab50*/  ISETP.LT.AND P3, PT, R243, R18, !P1 ;  /* 0x00000012f300720c */ /* 0x002fe20004f61270 */
[----:B------:R-:W1:Y:S01]  /*7ab60*/  LDC R16, c[0x0][0x228] ;  /* 0x00008a00ff107b82 */ /* 0x000e620000000800 */
[----:B0-----:R-:W-:Y:S02]  /*7ab70*/  ISETP.LT.AND P2, PT, R241, R20, !P1 ;  /* 0x00000014f100720c */ /* 0x001fe40004f41270 */
[----:B----4-:R-:W-:Y:S01]  /*7ab80*/  ISETP.LT.AND P0, PT, R239, R13, !P1 ;  /* 0x0000000def00720c */ /* 0x010fe20004f01270 */
[----:B------:R0:W-:Y:S01]  /*7ab90*/  @P4 STG.E.U8 desc[UR60][R2.64], R65 ;  /* 0x0000004102004986 */ /* 0x0001e2000c10113c */
[----:B------:R-:W-:Y:S01]  /*7aba0*/  IADD3 R4, P5, R15, R154, RZ ;  /* 0x0000009a0f047210 */ /* 0x000fe20007fbe0ff */
[----:B------:R-:W-:Y:S01]  /*7abb0*/  VIADD R19, R247, 0x2b ;  /* 0x0000002bf7137836 */ /* 0x000fe20000000000 */
[C---:B------:R-:W-:Y:S01]  /*7abc0*/  IADD3 R8, P1, R15.reuse, R156, RZ ;  /* 0x0000009c0f087210 */ /* 0x040fe20007f3e0ff */
[----:B------:R-:W4:Y:S01]  /*7abd0*/  LDC R13, c[0x0][0x228] ;  /* 0x00008a00ff0d7b82 */ /* 0x000f220000000800 */
[----:B------:R-:W-:Y:S01]  /*7abe0*/  IADD3 R10, P4, R15, R118, RZ ;  /* 0x000000760f0a7210 */ /* 0x000fe20007f9e0ff */
[----:B------:R-:W-:-:S06]  /*7abf0*/  IMAD.X R5, R0, 0x1, R155, P5 ;  /* 0x0000000100057824 */ /* 0x000fcc00028e069b */
[----:B------:R-:W4:Y:S01]  /*7ac00*/  LDC R17, c[0x0][0x228] ;  /* 0x00008a00ff117b82 */ /* 0x000f220000000800 */
[C---:B------:R-:W-:Y:S01]  /*7ac10*/  IMAD.X R9, R0.reuse, 0x1, R157, P1 ;  /* 0x0000000100097824 */ /* 0x040fe200008e069d */
[----:B--2---:R-:W-:Y:S01]  /*7ac20*/  ISETP.GE.AND P1, PT, R19, R12, PT ;  /* 0x0000000c1300720c */ /* 0x004fe20003f26270 */
[----:B------:R-:W-:Y:S02]  /*7ac30*/  IMAD.IADD R15, R15, 0x1, R6 ;  /* 0x000000010f0f7824 */ /* 0x000fe400078e0206 */
[----:B------:R-:W-:-:S03]  /*7ac40*/  IMAD.X R11, R0, 0x1, R120, P4 ;  /* 0x00000001000b7824 */ /* 0x000fc600020e0678 */
[----:B------:R-:W2:Y:S01]  /*7ac50*/  LDC R6, c[0x0][0x248] ;  /* 0x00009200ff067b82 */ /* 0x000ea20000000800 */
[----:B------:R-:W-:Y:S01]  /*7ac60*/  @P3 STG.E.U8 desc[UR60][R4.64], R99 ;  /* 0x0000006304003986 */ /* 0x000fe2000c10113c */
[----:B------:R-:W-:-:S03]  /*7ac70*/  SHF.R.S32.HI R0, RZ, 0x1f, R15 ;  /* 0x0000001fff007819 */ /* 0x000fc6000001140f */
[----:B------:R1:W-:Y:S03]  /*7ac80*/  @P2 STG.E.U8 desc[UR60][R8.64], R64 ;  /* 0x0000004008002986 */ /* 0x0003e6000c10113c */
[----:B------:R-:W2:Y:S01]  /*7ac90*/  LDC R12, c[0x0][0x22c] ;  /* 0x00008b00ff0c7b82 */ /* 0x000ea20000000800 */
[----:B------:R4:W-:Y:S01]  /*7aca0*/  @P0 STG.E.U8 desc[UR60][R10.64], R100 ;  /* 0x000000640a000986 */ /* 0x0009e2000c10113c */
[----:B0-----:R-:W-:Y:S02]  /*7acb0*/  IADD3 R2, P0, R15, R75, RZ ;  /* 0x0000004b0f027210 */ /* 0x001fe40007f1e0ff */
[----:B---3--:R-:W-:-:S03]  /*7acc0*/  ISETP.LT.AND P5, PT, R245, R14, !P1 ;  /* 0x0000000ef500720c */ /* 0x008fc60004fa1270 */
[----:B------:R-:W-:Y:S01]  /*7acd0*/  IMAD.X R3, R0, 0x1, R108, P0 ;  /* 0x0000000100037824 */ /* 0x000fe200000e066c */
[----:B------:R-:W0:Y:S01]  /*7ace0*/  LDC R14, c[0x0][0x228] ;  /* 0x00008a00ff0e7b82 */ /* 0x000e220000000800 */
[----:B-1----:R-:W-:Y:S02]  /*7acf0*/  IADD3 R8, P0, R15, R156, RZ ;  /* 0x0000009c0f087210 */ /* 0x002fe40007f1e0ff */
[----:B------:R-:W-:-:S05]  /*7ad00*/  ISETP.LT.AND P3, PT, R243, R16, !P1 ;  /* 0x00000010f300720c */ /* 0x000fca0004f61270 */
[----:B------:R-:W1:Y:S01]  /*7ad10*/  LDC R16, c[0x0][0x228] ;  /* 0x00008a00ff107b82 */ /* 0x000e620000000800 */
[----:B------:R-:W-:Y:S01]  /*7ad20*/  IMAD.X R9, R0, 0x1, R157, P0 ;  /* 0x0000000100097824 */ /* 0x000fe200000e069d */
[----:B----4-:R-:W-:Y:S02]  /*7ad30*/  ISETP.LT.AND P2, PT, R241, R13, !P1 ;  /* 0x0000000df100720c */ /* 0x010fe40004f41270 */
[----:B------:R-:W-:-:S04]  /*7ad40*/  ISETP.LT.AND P0, PT, R239, R17, !P1 ;  /* 0x00000011ef00720c */ /* 0x000fc80004f01270 */
[----:B------:R-:W3:Y:S01]  /*7ad50*/  LDC R18, c[0x0][0x228] ;  /* 0x00008a00ff127b82 */ /* 0x000ee20000000800 */
[----:B------:R-:W-:Y:S01]  /*7ad60*/  IADD3 R10, P1, R15, R118, RZ ;  /* 0x000000760f0a7210 */ /* 0x000fe20007f3e0ff */
[----:B------:R-:W-:Y:S01]  /*7ad70*/  VIADD R17, R247, 0x2c ;  /* 0x0000002cf7117836 */ /* 0x000fe20000000000 */
[C---:B------:R-:W-:Y:S01]  /*7ad80*/  IADD3 R4, P4, R15.reuse, R154, RZ ;  /* 0x0000009a0f047210 */ /* 0x040fe20007f9e0ff */
[----:B--2---:R-:W-:Y:S02]  /*7ad90*/  IMAD.IADD R15, R15, 0x1, R6 ;  /* 0x000000010f0f7824 */ /* 0x004fe400078e0206 */
[C---:B------:R-:W-:Y:S01]  /*7ada0*/  IMAD.X R11, R0.reuse, 0x1, R120, P1 ;  /* 0x00000001000b7824 */ /* 0x040fe200008e0678 */
[----:B------:R-:W-:Y:S01]  /*7adb0*/  ISETP.GE.AND P1, PT, R17, R12, PT ;  /* 0x0000000c1100720c */ /* 0x000fe20003f26270 */
[----:B------:R-:W2:Y:S01]  /*7adc0*/  LDC R13, c[0x0][0x22c] ;  /* 0x00008b00ff0d7b82 */ /* 0x000ea20000000800 */
[----:B------:R-:W-:-:S07]  /*7add0*/  IMAD.X R5, R0, 0x1, R155, P4 ;  /* 0x0000000100057824 */ /* 0x000fce00020e069b */
[----:B------:R-:W4:Y:S08]  /*7ade0*/  LDC R6, c[0x0][0x248] ;  /* 0x00009200ff067b82 */ /* 0x000f300000000800 */
[----:B------:R-:W4:Y:S01]  /*7adf0*/  LDC R12, c[0x0][0x228] ;  /* 0x00008a00ff0c7b82 */ /* 0x000f220000000800 */
[----:B------:R3:W-:Y:S07]  /*7ae00*/  @P5 STG.E.U8 desc[UR60][R2.64], R145 ;  /* 0x0000009102005986 */ /* 0x0007ee000c10113c */
[----:B------:R-:W4:Y:S01]  /*7ae10*/  LDC R17, c[0x0][0x228] ;  /* 0x00008a00ff117b82 */ /* 0x000f220000000800 */
[----:B0-----:R-:W-:Y:S01]  /*7ae20*/  ISETP.LT.AND P5, PT, R245, R14, !P1 ;  /* 0x0000000ef500720c */ /* 0x001fe20004fa1270 */
[----:B------:R0:W-:Y:S01]  /*7ae30*/  @P3 STG.E.U8 desc[UR60][R4.64], R112 ;  /* 0x0000007004003986 */ /* 0x0001e2000c10113c */
[----:B-1----:R-:W-:-:S03]  /*7ae40*/  ISETP.LT.AND P6, PT, R243, R16, !P1 ;  /* 0x00000010f300720c */ /* 0x002fc60004fc1270 */
[----:B------:R1:W-:Y:S02]  /*7ae50*/  @P2 STG.E.U8 desc[UR60][R8.64], R68 ;  /* 0x0000004408002986 */ /* 0x0003e4000c10113c */
[----:B------:R-:W4:Y:S01]  /*7ae60*/  LDC R14, c[0x0][0x228] ;  /* 0x00008a00ff0e7b82 */ /* 0x000f220000000800 */
[----:B---3--:R-:W-:Y:S01]  /*7ae70*/  ISETP.LT.AND P2, PT, R241, R18, !P1 ;  /* 0x00000012f100720c */ /* 0x008fe20004f41270 */
[----:B------:R3:W-:Y:S01]  /*7ae80*/  @P0 STG.E.U8 desc[UR60][R10.64], R113 ;  /* 0x000000710a000986 */ /* 0x0007e2000c10113c */
[----:B------:R-:W-:Y:S02]  /*7ae90*/  SHF.R.S32.HI R0, RZ, 0x1f, R15 ;  /* 0x0000001fff007819 */ /* 0x000fe4000001140f */
[C---:B------:R-:W-:Y:S02]  /*7aea0*/  IADD3 R2, P0, R15.reuse, R75, RZ ;  /* 0x0000004b0f027210 */ /* 0x040fe40007f1e0ff */
[C---:B0-----:R-:W-:Y:S01]  /*7aeb0*/  IADD3 R4, P3, R15.reuse, R154, RZ ;  /* 0x0000009a0f047210 */ /* 0x041fe20007f7e0ff */
[----:B------:R-:W0:Y:S01]  /*7aec0*/  LDC R16, c[0x0][0x228] ;  /* 0x00008a00ff107b82 */ /* 0x000e220000000800 */
[----:B-1----:R-:W-:Y:S01]  /*7aed0*/  IADD3 R8, P4, R15, R156, RZ ;  /* 0x0000009c0f087210 */ /* 0x002fe20007f9e0ff */
[----:B------:R-:W-:Y:S01]  /*7aee0*/  IMAD.X R3, R0, 0x1, R108, P0 ;  /* 0x0000000100037824 */ /* 0x000fe200000e066c */
[C---:B------:R-:W-:Y:S01]  /*7aef0*/  PRMT R102, R66.reuse, 0x7773, RZ ;  /* 0x0000777342667816 */ /* 0x040fe200000000ff */
[----:B---3--:R-:W-:Y:S01]  /*7af00*/  VIADD R10, R247, 0x2d ;  /* 0x0000002df70a7836 */ /* 0x008fe20000000000 */
[----:B------:R-:W-:-:S02]  /*7af10*/  PRMT R103, R66, 0x7772, RZ ;  /* 0x0000777242677816 */ /* 0x000fc400000000ff */
[----:B------:R-:W-:Y:S01]  /*7af20*/  PRMT R104, R66, 0x7771, RZ ;  /* 0x0000777142687816 */ /* 0x000fe200000000ff */
[----:B------:R-:W-:Y:S01]  /*7af30*/  IMAD.X R5, R0, 0x1, R155, P3 ;  /* 0x0000000100057824 */ /* 0x000fe200018e069b */
[----:B------:R-:W-:Y:S01]  /*7af40*/  PRMT R66, R66, 0x7770, RZ ;  /* 0x0000777042427816 */ /* 0x000fe200000000ff */
[----:B------:R-:W-:Y:S01]  /*7af50*/  IMAD.X R9, R0, 0x1, R157, P4 ;  /* 0x0000000100097824 */ /* 0x000fe200020e069d */
[----:B--2---:R-:W-:Y:S01]  /*7af60*/  ISETP.GE.AND P0, PT, R10, R13, PT ;  /* 0x0000000d0a00720c */ /* 0x004fe20003f06270 */
        /* <DEDUP_REMOVED lines=13> */
[----:B-1----:R-:W-:Y:S02]  /*7b040*/  IADD3 R2, P5, R13, R75, RZ ;  /* 0x0000004b0d027210 */ /* 0x002fe40007fbe0ff */
[----:B------:R-:W-:Y:S01]  /*7b050*/  ISETP.LT.AND P4, PT, R243, R14, !P0 ;  /* 0x0000000ef300720c */ /* 0x000fe20004781270 */
[----:B------:R-:W-:Y:S04]  /*7b060*/  @P1 STG.E.U8 desc[UR60][R10.64], R102 ;  /* 0x000000660a001986 */ /* 0x000fe8000c10113c */
[----:B------:R-:W1:Y:S01]  /*7b070*/  LDC R18, c[0x0][0x228] ;  /* 0x00008a00ff127b82 */ /* 0x000e620000000800 */
[----:B0-----:R-:W-:Y:S02]  /*7b080*/  ISETP.LT.AND P3, PT, R241, R16, !P0 ;  /* 0x00000010f100720c */ /* 0x001fe40004761270 */
[C---:B---3--:R-:W-:Y:S01]  /*7b090*/  IADD3 R4, P1, R13.reuse, R154, RZ ;  /* 0x0000009a0d047210 */ /* 0x048fe20007f3e0ff */
[----:B------:R-:W-:Y:S01]  /*7b0a0*/  IMAD.X R3, R0, 0x1, R108, P5 ;  /* 0x0000000100037824 */ /* 0x000fe200028e066c */
[----:B----4-:R-:W-:-:S03]  /*7b0b0*/  IADD3 R8, P5, R13, R156, RZ ;  /* 0x0000009c0d087210 */ /* 0x010fc60007fbe0ff */
[----:B------:R-:W0:Y:S01]  /*7b0c0*/  LDC R16, c[0x0][0x228] ;  /* 0x00008a00ff107b82 */ /* 0x000e220000000800 */
[C---:B------:R-:W-:Y:S02]  /*7b0d0*/  IMAD.X R5, R0.reuse, 0x1, R155, P1 ;  /* 0x0000000100057824 */ /* 0x040fe400008e069b */
[----:B------:R-:W-:Y:S01]  /*7b0e0*/  VIADD R21, R247, 0x2e ;  /* 0x0000002ef7157836 */ /* 0x000fe20000000000 */
[----:B------:R3:W-:Y:S01]  /*7b0f0*/  @P2 STG.E.U8 desc[UR60][R2.64], R149 ;  /* 0x0000009502002986 */ /* 0x0007e2000c10113c */
[----:B------:R-:W-:-:S03]  /*7b100*/  IMAD.X R9, R0, 0x1, R157, P5 ;  /* 0x0000000100097824 */ /* 0x000fc600028e069d */
[----:B------:R-:W4:Y:S01]  /*7b110*/  LDC R19, c[0x0][0x228] ;  /* 0x00008a00ff137b82 */ /* 0x000f220000000800 */
[----:B------:R3:W-:Y:S01]  /*7b120*/  @P4 STG.E.U8 desc[UR60][R4.64], R144 ;  /* 0x0000009004004986 */ /* 0x0007e2000c10113c */
[----:B--2---:R-:W-:Y:S02]  /*7b130*/  ISETP.GE.AND P1, PT, R21, R6, PT ;  /* 0x000000061500720c */ /* 0x004fe40003f26270 */
[----:B------:R-:W-:Y:S01]  /*7b140*/  ISETP.LT.AND P0, PT, R239, R15, !P0 ;  /* 0x0000000fef00720c */ /* 0x000fe20004701270 */
[C---:B------:R-:W-:Y:S01]  /*7b150*/  IMAD.IADD R15, R13.reuse, 0x1, R12 ;  /* 0x000000010d0f7824 */ /* 0x040fe200078e020c */
[----:B------:R2:W-:Y:S01]  /*7b160*/  @P3 STG.E.U8 desc[UR60][R8.64], R115 ;  /* 0x0000007308003986 */ /* 0x0005e2000c10113c */
[----:B---3--:R-:W-:Y:S01]  /*7b170*/  IADD3 R2, P4, R13, R118, RZ ;  /* 0x000000760d027210 */ /* 0x008fe20007f9e0ff */
[----:B------:R-:W3:Y:S01]  /*7b180*/  LDC R6, c[0x0][0x248] ;  /* 0x00009200ff067b82 */ /* 0x000ee20000000800 */
[----:B------:R-:W-:-:S03]  /*7b190*/  ISETP.LT.AND P3, PT, R245, R17, !P1 ;  /* 0x00000011f500720c */ /* 0x000fc60004f61270 */
[----:B------:R-:W-:Y:S01]  /*7b1a0*/  IMAD.X R3, R0, 0x1, R120, P4 ;  /* 0x0000000100037824 */ /* 0x000fe200020e0678 */
[----:B------:R-:W-:-:S03]  /*7b1b0*/  SHF.R.S32.HI R0, RZ, 0x1f, R15 ;  /* 0x0000001fff007819 */ /* 0x000fc6000001140f */
[----:B------:R-:W3:Y:S01]  /*7b1c0*/  LDC R14, c[0x0][0x22c] ;  /* 0x00008b00ff0e7b82 */ /* 0x000ee20000000800 */
[----:B------:R-:W-:Y:S02]  /*7b1d0*/  IADD3 R4, P4, R15, R75, RZ ;  /* 0x0000004b0f047210 */ /* 0x000fe40007f9e0ff */
[----:B-1----:R-:W-:Y:S02]  /*7b1e0*/  ISETP.LT.AND P2, PT, R243, R18, !P1 ;  /* 0x00000012f300720c */ /* 0x002fe40004f41270 */
[C---:B------:R-:W-:Y:S01]  /*7b1f0*/  PRMT R105, R67.reuse, 0x7773, RZ ;  /* 0x0000777343697816 */ /* 0x040fe200000000ff */
[----:B------:R-:W-:Y:S01]  /*7b200*/  IMAD.X R5, R0, 0x1, R108, P4 ;  /* 0x0000000100057824 */ /* 0x000fe200020e066c */
[C---:B------:R-:W-:Y:S01]  /*7b210*/  PRMT R106, R67.reuse, 0x7772, RZ ;  /* 0x00007772436a7816 */ /* 0x040fe200000000ff */
[----:B------:R-:W1:Y:S01]  /*7b220*/  LDC R17, c[0x0][0x228] ;  /* 0x00008a00ff117b82 */ /* 0x000e620000000800 */
[C---:B------:R-:W-:Y:S02]  /*7b230*/  PRMT R107, R67.reuse, 0x7771, RZ ;  /* 0x00007771436b7816 */ /* 0x040fe400000000ff */
[----:B------:R-:W-:Y:S01]  /*7b240*/  PRMT R67, R67, 0x7770, RZ ;  /* 0x0000777043437816 */ /* 0x000fe200000000ff */
[----:B------:R4:W-:Y:S04]  /*7b250*/  @P0 STG.E.U8 desc[UR60][R2.64], R69 ;  /* 0x0000004502000986 */ /* 0x0009e8000c10113c */
[----:B------:R-:W1:Y:S01]  /*7b260*/  LDC R18, c[0x0][0x228] ;  /* 0x00008a00ff127b82 */ /* 0x000e620000000800 */
[----:B0-----:R-:W-:Y:S01]  /*7b270*/  ISETP.LT.AND P0, PT, R241, R16, !P1 ;  /* 0x00000010f100720c */ /* 0x001fe20004f01270 */
[----:B------:R0:W-:Y:S01]  /*7b280*/  @P3 STG.E.U8 desc[UR60][R4.64], R67 ;  /* 0x0000004304003986 */ /* 0x0001e2000c10113c */
[----:B--2---:R-:W-:-:S02]  /*7b290*/  IADD3 R8, P4, R15, R154, RZ ;  /* 0x0000009a0f087210 */ /* 0x004fc40007f9e0ff */
[----:B------:R-:W-:Y:S02]  /*7b2a0*/  IADD3 R10, P3, R15, R156, RZ ;  /* 0x0000009c0f0a7210 */ /* 0x000fe40007f7e0ff */
[----:B----4-:R-:W-:Y:S01]  /*7b2b0*/  ISETP.LT.AND P1, PT, R239, R19, !P1 ;  /* 0x00000013ef00720c */ /* 0x010fe20004f21270 */
[C---:B------:R-:W-:Y:S01]  /*7b2c0*/  IMAD.X R9, R0.reuse, 0x1, R155, P4 ;  /* 0x0000000100097824 */ /* 0x040fe200020e069b */
[----:B------:R-:W2:Y:S01]  /*7b2d0*/  LDC R16, c[0x0][0x228] ;  /* 0x00008a00ff107b82 */ /* 0x000ea20000000800 */
[C---:B------:R-:W-:Y:S01]  /*7b2e0*/  IMAD.X R11, R0.reuse, 0x1, R157, P3 ;  /* 0x00000001000b7824 */ /* 0x040fe200018e069d */
[----:B------:R-:W-:Y:S01]  /*7b2f0*/  IADD3 R12, P4, R15, R118, RZ ;  /* 0x000000760f0c7210 */ /* 0x000fe20007f9e0ff */
[----:B------:R-:W-:Y:S01]  /*7b300*/  VIADD R3, R247, 0x2f ;  /* 0x0000002ff7037836 */ /* 0x000fe20000000000 */
[----:B------:R4:W-:Y:S04]  /*7b310*/  @P2 STG.E.U8 desc[UR60][R8.64], R107 ;  /* 0x0000006b08002986 */ /* 0x0009e8000c10113c */
[----:B------:R-:W4:Y:S01]  /*7b320*/  LDC R19, c[0x0][0x228] ;  /* 0x00008a00ff137b82 */ /* 0x000f220000000800 */
[----:B---3--:R-:W-:Y:S01]  /*7b330*/  IMAD.IADD R15, R15, 0x1, R6 ;  /* 0x000000010f0f7824 */ /* 0x008fe200078e0206 */
[----:B------:R-:W-:Y:S01]  /*7b340*/  @P0 STG.E.U8 desc[UR60][R10.64], R106 ;  /* 0x0000006a0a000986 */ /* 0x000fe2000c10113c */
[----:B------:R-:W-:Y:S01]  /*7b350*/  IMAD.X R13, R0, 0x1, R120, P4 ;  /* 0x00000001000d7824 */ /* 0x000fe200020e0678 */
[----:B------:R-:W-:-:S04]  /*7b360*/  ISETP.GE.AND P0, PT, R3, R14, PT ;  /* 0x0000000e0300720c */ /* 0x000fc80003f06270 */
[----:B------:R-:W3:Y:S01]  /*7b370*/  LDC R6, c[0x0][0x248] ;  /* 0x00009200ff067b82 */ /* 0x000ee20000000800 */
[----:B------:R4:W-:Y:S01]  /*7b380*/  @P1 STG.E.U8 desc[UR60][R12.64], R105 ;  /* 0x000000690c001986 */ /* 0x0009e2000c10113c */
[----:B-1----:R-:W-:-:S06]  /*7b390*/  ISETP.LT.AND P2, PT, R245, R17, !P0 ;  /* 0x00000011f500720c */ /* 0x002fcc0004741270 */
[----:B------:R-:W1:Y:S01]  /*7b3a0*/  LDC R14, c[0x0][0x22c] ;  /* 0x00008b00ff0e7b82 */ /* 0x000e620000000800 */
[----:B------:R-:W-:Y:S02]  /*7b3b0*/  ISETP.LT.AND P1, PT, R243, R18, !P0 ;  /* 0x00000012f300720c */ /* 0x000fe40004721270 */
[----:B------:R-:W-:-:S05]  /*7b3c0*/  SHF.R.S32.HI R0, RZ, 0x1f, R15 ;  /* 0x0000001fff007819 */ /* 0x000fca000001140f */
[----:B------:R-:W1:Y:S01]  /*7b3d0*/  LDC R17, c[0x0][0x228] ;  /* 0x00008a00ff117b82 */ /* 0x000e620000000800 */
[----:B------:R-:W-:-:S07]  /*7b3e0*/  IADD3 R2, P4, R15, R75, RZ ;  /* 0x0000004b0f027210 */ /* 0x000fce0007f9e0ff */
[----:B------:R-:W1:Y:S01]  /*7b3f0*/  LDC R18, c[0x0][0x228] ;  /* 0x00008a00ff127b82 */ /* 0x000e620000000800 */
[----:B0-----:R-:W-:-:S07]  /*7b400*/  IADD3 R4, P3, R15, R154, RZ ;  /* 0x0000009a0f047210 */ /* 0x001fce0007f7e0ff */
[----:B------:R-:W0:Y:S01]  /*7b410*/  LDC R20, c[0x0][0x228] ;  /* 0x00008a00ff147b82 */ /* 0x000e220000000800 */
[C---:B------:R-:W-:Y:S01]  /*7b420*/  IMAD.X R3, R0.reuse, 0x1, R108, P4 ;  /* 0x0000000100037824 */ /* 0x040fe200020e066c */
[----:B--2---:R-:W-:Y:S01]  /*7b430*/  ISETP.LT.AND P4, PT, R241, R16, !P0 ;  /* 0x00000010f100720c */ /* 0x004fe20004781270 */
[C---:B------:R-:W-:Y:S01]  /*7b440*/  IMAD.X R5, R0.reuse, 0x1, R155, P3 ;  /* 0x0000000100057824 */ /* 0x040fe200018e069b */
[----:B----4-:R-:W-:Y:S01]  /*7b450*/  ISETP.LT.AND P0, PT, R239, R19, !P0 ;  /* 0x00000013ef00720c */ /* 0x010fe20004701270 */
[----:B------:R-:W-:Y:S01]  /*7b460*/  VIADD R19, R247, 0x30 ;  /* 0x00000030f7137836 */ /* 0x000fe20000000000 */
[C---:B------:R-:W-:Y:S01]  /*7b470*/  IADD3 R8, P5, R15.reuse, R156, RZ ;  /* 0x0000009c0f087210 */ /* 0x040fe20007fbe0ff */
[----:B------:R2:W-:Y:S01]  /*7b480*/  @P2 STG.E.U8 desc[UR60][R2.64], R150 ;  /* 0x0000009602002986 */ /* 0x0005e2000c10113c */
[----:B------:R-:W4:Y:S01]  /*7b490*/  LDC R13, c[0x0][0x228] ;  /* 0x00008a00ff0d7b82 */ /* 0x000f220000000800 */
[C---:B------:R-:W-:Y:S01]  /*7b4a0*/  IADD3 R10, P2, R15.reuse, R118, RZ ;  /* 0x000000760f0a7210 */ /* 0x040fe20007f5e0ff */
[----:B---3--:R-:W-:Y:S01]  /*7b4b0*/  IMAD.IADD R15, R15, 0x1, R6 ;  /* 0x000000010f0f7824 */ /* 0x008fe200078e0206 */
[----:B------:R3:W-:Y:S01]  /*7b4c0*/  @P1 STG.E.U8 desc[UR60][R4.64], R147 ;  /* 0x0000009304001986 */ /* 0x0007e2000c10113c */
[----:B------:R-:W-:Y:S01]  /*7b4d0*/  IMAD.X R9, R0, 0x1, R157, P5 ;  /* 0x0000000100097824 */ /* 0x000fe200028e069d */
[----:B-1----:R-:W-:-:S03]  /*7b4e0*/  ISETP.GE.AND P1, PT, R19, R14, PT ;  /* 0x0000000e1300720c */ /* 0x002fc60003f26270 */
[----:B------:R-:W1:Y:S01]  /*7b4f0*/  LDC R12, c[0x0][0x22c] ;  /* 0x00008b00ff0c7b82 */ /* 0x000e620000000800 */
[----:B------:R-:W-:Y:S01]  /*7b500*/  IMAD.X R11, R0, 0x1, R120, P2 ;  /* 0x00000001000b7824 */ /* 0x000fe200010e0678 */
[----:B------:R-:W-:-:S06]  /*7b510*/  SHF.R.S32.HI R0, RZ, 0x1f, R15 ;  /* 0x0000001fff007819 */ /* 0x000fcc000001140f */
[----:B------:R-:W1:Y:S01]  /*7b520*/  LDC R6, c[0x0][0x248] ;  /* 0x00009200ff067b82 */ /* 0x000e620000000800 */
[----:B--2---:R-:W-:Y:S01]  /*7b530*/  IADD3 R2, P3, R15, R75, RZ ;  /* 0x0000004b0f027210 */ /* 0x004fe20007f7e0ff */
[----:B------:R2:W-:Y:S01]  /*7b540*/  @P4 STG.E.U8 desc[UR60][R8.64], R146 ;  /* 0x0000009208004986 */ /* 0x0005e2000c10113c */
[----:B------:R-:W-:-:S05]  /*7b550*/  ISETP.LT.AND P5, PT, R245, R17, !P1 ;  /* 0x00000011f500720c */ /* 0x000fca0004fa1270 */
[----:B------:R-:W1:Y:S01]  /*7b560*/  LDC R14, c[0x0][0x228] ;  /* 0x00008a00ff0e7b82 */ /* 0x000e620000000800 */
[----:B------:R4:W-:Y:S01]  /*7b570*/  @P0 STG.E.U8 desc[UR60][R10.64], R148 ;  /* 0x000000940a000986 */ /* 0x0009e2000c10113c */
[----:B------:R-:W-:Y:S02]  /*7b580*/  ISETP.LT.AND P2, PT, R243, R18, !P1 ;  /* 0x00000012f300720c */ /* 0x000fe40004f41270 */
[----:B0-----:R-:W-:Y:S01]  /*7b590*/  ISETP.LT.AND P0, PT, R241, R20, !P1 ;  /* 0x00000014f100720c */ /* 0x001fe20004f01270 */
[----:B------:R-:W-:Y:S01]  /*7b5a0*/  IMAD.X R3, R0, 0x1, R108, P3 ;  /* 0x0000000100037824 */ /* 0x000fe200018e066c */
[C---:B---3--:R-:W-:Y:S02]  /*7b5b0*/  IADD3 R4, P4, R15.reuse, R154, RZ ;  /* 0x0000009a0f047210 */ /* 0x048fe40007f9e0ff */
[----:B------:R-:W0:Y:S01]  /*7b5c0*/  LDC R16, c[0x0][0x228] ;  /* 0x00008a00ff107b82 */ /* 0x000e220000000800 */
[----:B--2---:R-:W-:Y:S02]  /*7b5d0*/  IADD3 R8, P3, R15, R156, RZ ;  /* 0x0000009c0f087210 */ /* 0x004fe40007f7e0ff */
[----:B------:R-:W-:Y:S01]  /*7b5e0*/  PRMT R21, R60, 0x7770, RZ ;  /* 0x000077703c157816 */ /* 0x000fe200000000ff */
[----:B------:R-:W-:Y:S01]  /*7b5f0*/  IMAD.X R5, R0, 0x1, R155, P4 ;  /* 0x0000000100057824 */ /* 0x000fe200020e069b */
[----:B------:R-:W-:-:S03]  /*7b600*/  PRMT R19, R60, 0x7771, RZ ;  /* 0x000077713c137816 */ /* 0x000fc600000000ff */
[----:B------:R-:W2:Y:S01]  /*7b610*/  LDC R18, c[0x0][0x228] ;  /* 0x00008a00ff127b82 */ /* 0x000ea20000000800 */
[----:B------:R-:W-:Y:S01]  /*7b620*/  IMAD.X R9, R0, 0x1, R157, P3 ;  /* 0x0000000100097824 */ /* 0x000fe200018e069d */
[----:B------:R-:W-:Y:S01]  /*7b630*/  PRMT R17, R60, 0x7772, RZ ;  /* 0x000077723c117816 */ /* 0x000fe200000000ff */
[----:B------:R-:W-:Y:S01]  /*7b640*/  VIADD R23, R247, 0x31 ;  /* 0x00000031f7177836 */ /* 0x000fe20000000000 */
[----:B------:R3:W-:Y:S04]  /*7b650*/  @P5 STG.E.U8 desc[UR60][R2.64], R21 ;  /* 0x0000001502005986 */ /* 0x0007e8000c10113c */
[----:B------:R-:W2:Y:S01]  /*7b660*/  LDC R20, c[0x0][0x228] ;  /* 0x00008a00ff147b82 */ /* 0x000ea20000000800 */
[----:B----4-:R-:W-:Y:S01]  /*7b670*/  ISETP.LT.AND P1, PT, R239, R13, !P1 ;  /* 0x0000000def00720c */ /* 0x010fe20004f21270 */
[----:B------:R4:W-:Y:S01]  /*7b680*/  @P2 STG.E.U8 desc[UR60][R4.64], R19 ;  /* 0x0000001304002986 */ /* 0x0009e2000c10113c */
[----:B------:R-:W-:-:S03]  /*7b690*/  IADD3 R10, P2, R15, R118, RZ ;  /* 0x000000760f0a7210 */ /* 0x000fc60007f5e0ff */
[----:B------:R4:W-:Y:S01]  /*7b6a0*/  @P0 STG.E.U8 desc[UR60][R8.64], R17 ;  /* 0x0000001108000986 */ /* 0x0009e2000c10113c */
[----:B-1----:R-:W-:Y:S01]  /*7b6b0*/  ISETP.GE.AND P0, PT, R23, R12, PT ;  /* 0x0000000c1700720c */ /* 0x002fe20003f06270 */
[----:B------:R-:W-:Y:S01]  /*7b6c0*/  IMAD.IADD R15, R15, 0x1, R6 ;  /* 0x000000010f0f7824 */ /* 0x000fe200078e0206 */
[----:B------:R-:W1:Y:S02]  /*7b6d0*/  LDC R12, c[0x0][0x22c] ;  /* 0x00008b00ff0c7b82 */ /* 0x000e640000000800 */
[----:B------:R-:W-:Y:S01]  /*7b6e0*/  ISETP.LT.AND P5, PT, R245, R14, !P0 ;  /* 0x0000000ef500720c */ /* 0x000fe200047a1270 */
[----:B------:R-:W-:Y:S01]  /*7b6f0*/  IMAD.X R11, R0, 0x1, R120, P2 ;  /* 0x00000001000b7824 */ /* 0x000fe200010e0678 */
[----:B------:R-:W-:-:S04]  /*7b700*/  PRMT R13, R60, 0x7773, RZ ;  /* 0x000077733c0d7816 */ /* 0x000fc800000000ff */
[----:B------:R-:W1:Y:S01]  /*7b710*/  LDC R6, c[0x0][0x248] ;  /* 0x00009200ff067b82 */ /* 0x000e620000000800 */
[----:B------:R1:W-:Y:S07]  /*7b720*/  @P1 STG.E.U8 desc[UR60][R10.64], R13 ;  /* 0x0000000d0a001986 */ /* 0x0003ee000c10113c */
[----:B------:R-:W1:Y:S01]  /*7b730*/  LDC R14, c[0x0][0x228] ;  /* 0x00008a00ff0e7b82 */ /* 0x000e620000000800 */
[----:B0-----:R-:W-:Y:S02]  /*7b740*/  ISETP.LT.AND P3, PT, R243, R16, !P0 ;  /* 0x00000010f300720c */ /* 0x001fe40004761270 */
[----:B------:R-:W-:-:S02]  /*7b750*/  SHF.R.S32.HI R0, RZ, 0x1f, R15 ;  /* 0x0000001fff007819 */ /* 0x000fc4000001140f */
[----:B---3--:R-:W-:Y:S02]  /*7b760*/  IADD3 R2, P1, R15, R75, RZ ;  /* 0x0000004b0f027210 */ /* 0x008fe40007f3e0ff */
[----:B--2---:R-:W-:Y:S01]  /*7b770*/  ISETP.LT.AND P2, PT, R241, R18, !P0 ;  /* 0x00000012f100720c */ /* 0x004fe20004741270 */
[----:B------:R-:W0:Y:S01]  /*7b780*/  LDC R16, c[0x0][0x228] ;  /* 0x00008a00ff107b82 */ /* 0x000e220000000800 */
[----:B----4-:R-:W-:Y:S01]  /*7b790*/  IADD3 R4, P4, R15, R154, RZ ;  /* 0x0000009a0f047210 */ /* 0x010fe20007f9e0ff */
[----:B------:R-:W-:Y:S01]  /*7b7a0*/  IMAD.X R3, R0, 0x1, R108, P1 ;  /* 0x0000000100037824 */ /* 0x000fe200008e066c */
[----:B------:R-:W-:Y:S01]  /*7b7b0*/  ISETP.LT.AND P1, PT, R239, R20, !P0 ;  /* 0x00000014ef00720c */ /* 0x000fe20004721270 */
[----:B------:R-:W-:Y:S01]  /*7b7c0*/  VIADD R23, R247, 0x32 ;  /* 0x00000032f7177836 */ /* 0x000fe20000000000 */
[----:B------:R-:W-:-:S03]  /*7b7d0*/  PRMT R21, R56, 0x7770, RZ ;  /* 0x0000777038157816 */ /* 0x000fc600000000ff */
[----:B------:R-:W2:Y:S01]  /*7b7e0*/  LDC R18, c[0x0][0x228] ;  /* 0x00008a00ff127b82 */ /* 0x000ea20000000800 */
[----:B------:R-:W-:Y:S01]  /*7b7f0*/  IADD3 R8, P0, R15, R156, RZ ;  /* 0x0000009c0f087210 */ /* 0x000fe20007f1e0ff */
[----:B------:R-:W-:Y:S01]  /*7b800*/  IMAD.X R5, R0, 0x1, R155, P4 ;  /* 0x0000000100057824 */ /* 0x000fe200020e069b */
[----:B------:R-:W-:Y:S01]  /*7b810*/  PRMT R19, R56, 0x7771, RZ ;  /* 0x0000777138137816 */ /* 0x000fe200000000ff */
[----:B------:R3:W-:Y:S02]  /*7b820*/  @P5 STG.E.U8 desc[UR60][R2.64], R21 ;  /* 0x0000001502005986 */ /* 0x0007e4000c10113c */
[C---:B------:R-:W-:Y:S01]  /*7b830*/  IMAD.X R9, R0.reuse, 0x1, R157, P0 ;  /* 0x0000000100097824 */ /* 0x040fe200000e069d */
[----:B-1----:R-:W-:Y:S01]  /*7b840*/  ISETP.GE.AND P0, PT, R23, R12, PT ;  /* 0x0000000c1700720c */ /* 0x002fe20003f06270 */
[----:B------:R1:W-:Y:S01]  /*7b850*/  @P3 STG.E.U8 desc[UR60][R4.64], R19 ;  /* 0x0000001304003986 */ /* 0x0003e2000c10113c */
[C---:B------:R-:W-:Y:S01]  /*7b860*/  IADD3 R10, P3, R15.reuse, R118, RZ ;  /* 0x000000760f0a7210 */ /* 0x040fe20007f7e0ff */
[----:B------:R-:W-:Y:S01]  /*7b870*/  IMAD.IADD R15, R15, 0x1, R6 ;  /* 0x000000010f0f7824 */ /* 0x000fe200078e0206 */
[----:B------:R-:W-:Y:S01]  /*7b880*/  ISETP.LT.AND P4, PT, R245, R14, !P0 ;  /* 0x0000000ef500720c */ /* 0x000fe20004781270 */
[----:B------:R-:W4:Y:S02]  /*7b890*/  LDC R12, c[0x0][0x22c] ;  /* 0x00008b00ff0c7b82 */ /* 0x000f240000000800 */
[----:B------:R-:W-:Y:S01]  /*7b8a0*/  IMAD.X R11, R0, 0x1, R120, P3 ;  /* 0x00000001000b7824 */ /* 0x000fe200018e0678 */
[----:B------:R-:W-:-:S02]  /*7b8b0*/  SHF.R.S32.HI R0, RZ, 0x1f, R15 ;  /* 0x0000001fff007819 */ /* 0x000fc4000001140f */
[----:B---3--:R-:W-:Y:S02]  /*7b8c0*/  IADD3 R2, P3, R15, R75, RZ ;  /* 0x0000004b0f027210 */ /* 0x008fe40007f7e0ff */
[C---:B------:R-:W-:Y:S01]  /*7b8d0*/  PRMT R17, R56.reuse, 0x7772, RZ ;  /* 0x0000777238117816 */ /* 0x040fe200000000ff */
[----:B------:R-:W3:Y:S01]  /*7b8e0*/  LDC R20, c[0x0][0x228] ;  /* 0x00008a00ff147b82 */ /* 0x000ee20000000800 */
[----:B------:R-:W-:Y:S01]  /*7b8f0*/  PRMT R13, R56, 0x7773, RZ ;  /* 0x00007773380d7816 */ /* 0x000fe200000000ff */
[----:B------:R-:W-:Y:S01]  /*7b900*/  IMAD.X R3, R0, 0x1, R108, P3 ;  /* 0x0000000100037824 */ /* 0x000fe200018e066c */
[----:B-1----:R-:W-:Y:S01]  /*7b910*/  PRMT R19, R61, 0x7770, RZ ;  /* 0x000077703d137816 */ /* 0x002fe200000000ff */
[----:B------:R1:W-:Y:S04]  /*7b920*/  @P2 STG.E.U8 desc[UR60][R8.64], R17 ;  /* 0x0000001108002986 */ /* 0x0003e8000c10113c */
[----:B------:R-:W4:Y:S01]  /*7b930*/  LDC R14, c[0x0][0x228] ;  /* 0x00008a00ff0e7b82 */ /* 0x000f220000000800 */
[----:B------:R1:W-:Y:S01]  /*7b940*/  @P1 STG.E.U8 desc[UR60][R10.64], R13 ;  /* 0x0000000d0a001986 */ /* 0x0003e2000c10113c */
[----:B0-----:R-:W-:-:S02]  /*7b950*/  ISETP.LT.AND P2, PT, R243, R16, !P0 ;  /* 0x00000010f300720c */ /* 0x001fc40004741270 */
[----:B--2---:R-:W-:Y:S01]  /*7b960*/  ISETP.LT.AND P1, PT, R241, R18, !P0 ;  /* 0x00000012f100720c */ /* 0x004fe20004721270 */
[----:B------:R0:W-:Y:S01]  /*7b970*/  @P4 STG.E.U8 desc[UR60][R2.64], R19 ;  /* 0x0000001302004986 */ /* 0x0001e2000c10113c */
[C---:B------:R-:W-:Y:S02]  /*7b980*/  IADD3 R4, P3, R15.reuse, R154, RZ ;  /* 0x0000009a0f047210 */ /* 0x040fe40007f7e0ff */
[----:B------:R-:W2:Y:S01]  /*7b990*/  LDC R6, c[0x0][0x248] ;  /* 0x00009200ff067b82 */ /* 0x000ea20000000800 */
[----:B-1----:R-:W-:Y:S02]  /*7b9a0*/  IADD3 R8, P4, R15, R156, RZ ;  /* 0x0000009c0f087210 */ /* 0x002fe40007f9e0ff */
[----:B------:R-:W-:Y:S01]  /*7b9b0*/  IMAD.X R5, R0, 0x1, R155, P3 ;  /* 0x0000000100057824 */ /* 0x000fe200018e069b */
[----:B------:R-:W-:-:S04]  /*7b9c0*/  PRMT R17, R61, 0x7771, RZ ;  /* 0x000077713d117816 */ /* 0x000fc800000000ff */
[----:B------:R-:W1:Y:S01]  /*7b9d0*/  LDC R16, c[0x0][0x228] ;  /* 0x00008a00ff107b82 */ /* 0x000e620000000800 */
[----:B------:R-:W-:Y:S01]  /*7b9e0*/  IMAD.X R9, R0, 0x1, R157, P4 ;  /* 0x0000000100097824 */ /* 0x000fe200020e069d */
[----:B------:R-:W-:Y:S01]  /*7b9f0*/  PRMT R13, R61, 0x7772, RZ ;  /* 0x000077723d0d7816 */ /* 0x000fe200000000ff */
[----:B------:R-:W-:-:S05]  /*7ba00*/  VIADD R21, R247, 0x33 ;  /* 0x00000033f7157836 */ /* 0x000fca0000000000 */
[----:B------:R-:W0:Y:S01]  /*7ba10*/  LDC R18, c[0x0][0x228] ;  /* 0x00008a00ff127b82 */ /* 0x000e220000000800 */
[----:B------:R0:W-:Y:S01]  /*7ba20*/  @P2 STG.E.U8 desc[UR60][R4.64], R17 ;  /* 0x0000001104002986 */ /* 0x0001e2000c10113c */
[----:B---3--:R-:W-:-:S03]  /*7ba30*/  ISETP.LT.AND P0, PT, R239, R20, !P0 ;  /* 0x00000014ef00720c */ /* 0x008fc60004701270 */
[----:B------:R3:W-:Y:S01]  /*7ba40*/  @P1 STG.E.U8 desc[UR60][R8.64], R13 ;  /* 0x0000000d08001986 */ /* 0x0007e2000c10113c */
[----:B----4-:R-:W-:Y:S02]  /*7ba50*/  ISETP.GE.AND P1, PT, R21, R12, PT ;  /* 0x0000000c1500720c */ /* 0x010fe40003f26270 */
[----:B------:R-:W-:Y:S01]  /*7ba60*/  IADD3 R10, P3, R15, R118, RZ ;  /* 0x000000760f0a7210 */ /* 0x000fe20007f7e0ff */
[----:B------:R-:W4:Y:S01]  /*7ba70*/  LDC R12, c[0x0][0x22c] ;  /* 0x00008b00ff0c7b82 */ /* 0x000f220000000800 */
[----:B------:R-:W-:Y:S01]  /*7ba80*/  ISETP.LT.AND P4, PT, R245, R14, !P1 ;  /* 0x0000000ef500720c */ /* 0x000fe20004f81270 */
[----:B--2---:R-:W-:Y:S01]  /*7ba90*/  IMAD.IADD R15, R15, 0x1, R6 ;  /* 0x000000010f0f7824 */ /* 0x004fe200078e0206 */
[----:B------:R-:W-:-:S05]  /*7baa0*/  PRMT R61, R61, 0x7773, RZ ;  /* 0x000077733d3d7816 */ /* 0x000fca00000000ff */
[----:B------:R-:W2:Y:S01]  /*7bab0*/  LDC R14, c[0x0][0x228] ;  /* 0x00008a00ff0e7b82 */ /* 0x000ea20000000800 */
[----:B------:R-:W-:Y:S01]  /*7bac0*/  IMAD.X R11, R0, 0x1, R120, P3 ;  /* 0x00000001000b7824 */ /* 0x000fe200018e0678 */
[----:B-1----:R-:W-:Y:S02]  /*7bad0*/  ISETP.LT.AND P3, PT, R243, R16, !P1 ;  /* 0x00000010f300720c */ /* 0x002fe40004f61270 */
[----:B------:R-:W-:Y:S02]  /*7bae0*/  SHF.R.S32.HI R0, RZ, 0x1f, R15 ;  /* 0x0000001fff007819 */ /* 0x000fe4000001140f */
[----:B------:R1:W-:Y:S01]  /*7baf0*/  @P0 STG.E.U8 desc[UR60][R10.64], R61 ;  /* 0x0000003d0a000986 */ /* 0x0003e2000c10113c */
[----:B0-----:R-:W-:Y:S01]  /*7bb00*/  ISETP.LT.AND P2, PT, R241, R18, !P1 ;  /* 0x00000012f100720c */ /* 0x001fe20004f41270 */
[----:B------:R-:W0:Y:S01]  /*7bb10*/  LDC R6, c[0x0][0x248] ;  /* 0x00009200ff067b82 */ /* 0x000e220000000800 */
[C---:B------:R-:W-:Y:S02]  /*7bb20*/  IADD3 R2, P0, R15.reuse, R75, RZ ;  /* 0x0000004b0f027210 */ /* 0x040fe40007f1e0ff */
[----:B------:R-:W-:-:S02]  /*7bb30*/  IADD3 R4, P5, R15, R154, RZ ;  /* 0x0000009a0f047210 */ /* 0x000fc40007fbe0ff */
[----:B---3--:R-:W-:-:S03]  /*7bb40*/  IADD3 R8, P6, R15, R156, RZ ;  /* 0x0000009c0f087210 */ /* 0x008fc60007fde0ff */
[----:B------:R-:W3:Y:S01]  /*7bb50*/  LDC R16, c[0x0][0x228] ;  /* 0x00008a00ff107b82 */ /* 0x000ee20000000800 */
[C---:B------:R-:W-:Y:S01]  /*7bb60*/  IMAD.X R3, R0.reuse, 0x1, R108, P0 ;  /* 0x0000000100037824 */ /* 0x040fe200000e066c */
[----:B-1----:R-:W-:Y:S01]  /*7bb70*/  PRMT R11, R57, 0x7770, RZ ;  /* 0x00007770390b7816 */ /* 0x002fe200000000ff */
[----:B------:R-:W-:-:S05]  /*7bb80*/  IMAD.X R5, R0, 0x1, R155, P5 ;  /* 0x0000000100057824 */ /* 0x000fca00028e069b */
[----:B------:R-:W1:Y:S01]  /*7bb90*/  LDC R18, c[0x0][0x228] ;  /* 0x00008a00ff127b82 */ /* 0x000e620000000800 */
[C---:B------:R-:W-:Y:S01]  /*7bba0*/  PRMT R17, R57.reuse, 0x7771, RZ ;  /* 0x0000777139117816 */ /* 0x040fe200000000ff */
[----:B------:R-:W-:Y:S01]  /*7bbb0*/  IMAD.X R9, R0, 0x1, R157, P6 ;  /* 0x0000000100097824 */ /* 0x000fe200030e069d */
[----:B------:R-:W-:Y:S01]  /*7bbc0*/  PRMT R13, R57, 0x7772, RZ ;  /* 0x00007772390d7816 */ /* 0x000fe200000000ff */
[----:B------:R-:W-:Y:S01]  /*7bbd0*/  VIADD R19, R247, 0x34 ;  /* 0x00000034f7137836 */ /* 0x000fe20000000000 */
[----:B------:R4:W-:Y:S03]  /*7bbe0*/  @P4 STG.E.U8 desc[UR60][R2.64], R11 ;  /* 0x0000000b02004986 */ /* 0x0009e6000c10113c */
[----:B------:R-:W1:Y:S01]  /*7bbf0*/  LDC R10, c[0x0][0x22c] ;  /* 0x00008b00ff0a7b82 */ /* 0x000e620000000800 */
[----:B------:R1:W-:Y:S04]  /*7bc00*/  @P3 STG.E.U8 desc[UR60][R4.64], R17 ;  /* 0x0000001104003986 */ /* 0x0003e8000c10113c */
[----:B------:R1:W-:Y:S01]  /*7bc10*/  @P2 STG.E.U8 desc[UR60][R8.64], R13 ;  /* 0x0000000d08002986 */ /* 0x0003e2000c10113c */
[----:B--2---:R-:W-:-:S02]  /*7bc20*/  ISETP.LT.AND P2, PT, R239, R14, !P1 ;  /* 0x0000000eef00720c */ /* 0x004fc40004f41270 */
[----:B----4-:R-:W-:Y:S01]  /*7bc30*/  ISETP.GE.AND P1, PT, R19, R12, PT ;  /* 0x0000000c1300720c */ /* 0x010fe20003f26270 */
[----:B------:R-:W2:Y:S01]  /*7bc40*/  LDC R14, c[0x0][0x228] ;  /* 0x00008a00ff0e7b82 */ /* 0x000ea20000000800 */
[----:B------:R-:W-:-:S07]  /*7bc50*/  IADD3 R2, P5, R15, R118, RZ ;  /* 0x000000760f027210 */ /* 0x000fce0007fbe0ff */
[----:B------:R-:W4:Y:S01]  /*7bc60*/  LDC R12, c[0x0][0x228] ;  /* 0x00008a00ff0c7b82 */ /* 0x000f220000000800 */
[----:B0-----:R-:W-:Y:S01]  /*7bc70*/  IMAD.IADD R11, R15, 0x1, R6 ;  /* 0x000000010f0b7824 */ /* 0x001fe200078e0206 */
[----:B---3--:R-:W-:Y:S01]  /*7bc80*/  ISETP.LT.AND P4, PT, R245, R16, !P1 ;  /* 0x00000010f500720c */ /* 0x008fe20004f81270 */
[----:B------:R-:W-:Y:S01]  /*7bc90*/  IMAD.X R3, R0, 0x1, R120, P5 ;  /* 0x0000000100037824 */ /* 0x000fe200028e0678 */
[----:B-1----:R-:W-:Y:S02]  /*7bca0*/  ISETP.LT.AND P3, PT, R243, R18, !P1 ;  /* 0x00000012f300720c */ /* 0x002fe40004f61270 */
[----:B------:R-:W-:Y:S02]  /*7bcb0*/  SHF.R.S32.HI R0, RZ, 0x1f, R11 ;  /* 0x0000001fff007819 */ /* 0x000fe4000001140b */
[----:B------:R-:W0:Y:S01]  /*7bcc0*/  LDC R6, c[0x0][0x248] ;  /* 0x00009200ff067b82 */ /* 0x000e220000000800 */
[C---:B------:R-:W-:Y:S02]  /*7bcd0*/  IADD3 R4, P5, R11.reuse, R75, RZ ;  /* 0x0000004b0b047210 */ /* 0x040fe40007fbe0ff */
[----:B------:R-:W-:-:S05]  /*7bce0*/  IADD3 R8, P6, R11, R154, RZ ;  /* 0x0000009a0b087210 */ /* 0x000fca0007fde0ff */
[----:B------:R-:W1:Y:S01]  /*7bcf0*/  LDC R16, c[0x0][0x228] ;  /* 0x00008a00ff107b82 */ /* 0x000e620000000800 */
[----:B------:R-:W-:Y:S01]  /*7bd00*/  PRMT R57, R57, 0x7773, RZ ;  /* 0x0000777339397816 */ /* 0x000fe200000000ff */
[----:B------:R-:W-:Y:S01]  /*7bd10*/  IMAD.X R5, R0, 0x1, R108, P5 ;  /* 0x0000000100057824 */ /* 0x000fe200028e066c */
[----:B------:R-:W-:Y:S01]  /*7bd20*/  PRMT R15, R62, 0x7770, RZ ;  /* 0x000077703e0f7816 */ /* 0x000fe200000000ff */
[----:B------:R-:W-:Y:S01]  /*7bd30*/  IMAD.X R9, R0, 0x1, R155, P6 ;  /* 0x0000000100097824 */ /* 0x000fe200030e069b */
[----:B------:R-:W-:Y:S01]  /*7bd40*/  PRMT R17, R62, 0x7771, RZ ;  /* 0x000077713e117816 */ /* 0x000fe200000000ff */
[----:B------:R-:W-:Y:S01]  /*7bd50*/  VIADD R13, R247, 0x35 ;  /* 0x00000035f70d7836 */ /* 0x000fe20000000000 */
[----:B------:R3:W-:Y:S01]  /*7bd60*/  @P2 STG.E.U8 desc[UR60][R2.64], R57 ;  /* 0x0000003902002986 */ /* 0x0007e2000c10113c */
[----:B------:R-:W1:Y:S01]  /*7bd70*/  LDC R18, c[0x0][0x228] ;  /* 0x00008a00ff127b82 */ /* 0x000e620000000800 */
[----:B--2---:R-:W-:Y:S02]  /*7bd80*/  ISETP.LT.AND P2, PT, R239, R14, !P1 ;  /* 0x0000000eef00720c */ /* 0x004fe40004f41270 */
[----:B------:R2:W-:Y:S04]  /*7bd90*/  @P4 STG.E.U8 desc[UR60][R4.64], R15 ;  /* 0x0000000f04004986 */ /* 0x0005e8000c10113c */
[----:B------:R1:W-:Y:S01]  /*7bda0*/  @P3 STG.E.U8 desc[UR60][R8.64], R17 ;  /* 0x0000001108003986 */ /* 0x0003e2000c10113c */
[----:B----4-:R-:W-:Y:S01]  /*7bdb0*/  ISETP.LT.AND P3, PT, R241, R12, !P1 ;  /* 0x0000000cf100720c */ /* 0x010fe20004f61270 */
[----:B------:R-:W4:Y:S01]  /*7bdc0*/  LDC R14, c[0x0][0x228] ;  /* 0x00008a00ff0e7b82 */ /* 0x000f220000000800 */
[----:B------:R-:W-:-:S02]  /*7bdd0*/  ISETP.GE.AND P1, PT, R13, R10, PT ;  /* 0x0000000a0d00720c */ /* 0x000fc40003f26270 */
[----:B---3--:R-:W-:-:S05]  /*7bde0*/  IADD3 R2, P4, R11, R156, RZ ;  /* 0x0000009c0b027210 */ /* 0x008fca0007f9e0ff */
[----:B------:R-:W3:Y:S01]  /*7bdf0*/  LDC R10, c[0x0][0x228] ;  /* 0x00008a00ff0a7b82 */ /* 0x000ee20000000800 */
[C---:B--2---:R-:W-:Y:S01]  /*7be00*/  IADD3 R4, P5, R11.reuse, R118, RZ ;  /* 0x000000760b047210 */ /* 0x044fe20007fbe0ff */
[----:B------:R-:W-:Y:S01]  /*7be10*/  IMAD.X R3, R0, 0x1, R157, P4 ;  /* 0x0000000100037824 */ /* 0x000fe200020e069d */
[----:B------:R-:W-:Y:S01]  /*7be20*/  PRMT R15, R62, 0x7772, RZ ;  /* 0x000077723e0f7816 */ /* 0x000fe200000000ff */
[----:B0-----:R-:W-:-:S04]  /*7be30*/  IMAD.IADD R13, R11, 0x1, R6 ;  /* 0x000000010b0d7824 */ /* 0x001fc800078e0206 */
[----:B------:R-:W0:Y:S01]  /*7be40*/  LDC R12, c[0x0][0x228] ;  /* 0x00008a00ff0c7b82 */ /* 0x000e220000000800 */
[----:B-1----:R-:W-:Y:S01]  /*7be50*/  ISETP.LT.AND P4, PT, R245, R16, !P1 ;  /* 0x00000010f500720c */ /* 0x002fe20004f81270 */
[----:B------:R-:W-:Y:S01]  /*7be60*/  IMAD.X R5, R0, 0x1, R120, P5 ;  /* 0x0000000100057824 */ /* 0x000fe200028e0678 */
[----:B------:R1:W-:Y:S01]  /*7be70*/  @P3 STG.E.U8 desc[UR60][R2.64], R15 ;  /* 0x0000000f02003986 */ /* 0x0003e2000c10113c */
[----:B------:R-:W-:Y:S02]  /*7be80*/  SHF.R.S32.HI R0, RZ, 0x1f, R13 ;  /* 0x0000001fff007819 */ /* 0x000fe4000001140d */
[----:B------:R-:W-:Y:S02]  /*7be90*/  IADD3 R8, P3, R13, R75, RZ ;  /* 0x0000004b0d087210 */ /* 0x000fe40007f7e0ff */
[----:B------:R-:W2:Y:S01]  /*7bea0*/  LDC R6, c[0x0][0x248] ;  /* 0x00009200ff067b82 */ /* 0x000ea20000000800 */
[----:B------:R-:W-:Y:S02]  /*7beb0*/  PRMT R11, R62, 0x7773, RZ ;  /* 0x000077733e0b7816 */ /* 0x000fe400000000ff */
[----:B------:R-:W-:Y:S01]  /*7bec0*/  IMAD.X R9, R0, 0x1, R108, P3 ;  /* 0x0000000100097824 */ /* 0x000fe200018e066c */
[----:B------:R-:W-:-:S04]  /*7bed0*/  PRMT R19, R58, 0x7770, RZ ;  /* 0x000077703a137816 */ /* 0x000fc800000000ff */
[----:B------:R-:W2:Y:S01]  /*7bee0*/  LDC R16, c[0x0][0x228] ;  /* 0x00008a00ff107b82 */ /* 0x000ea20000000800 */
[----:B------:R-:W-:Y:S01]  /*7bef0*/  ISETP.LT.AND P3, PT, R243, R18, !P1 ;  /* 0x00000012f300720c */ /* 0x000fe20004f61270 */
[----:B------:R4:W-:Y:S06]  /*7bf00*/  @P2 STG.E.U8 desc[UR60][R4.64], R11 ;  /* 0x0000000b04002986 */ /* 0x0009ec000c10113c */
[----:B------:R-:W2:Y:S01]  /*7bf10*/  LDC R18, c[0x0][0x228] ;  /* 0x00008a00ff127b82 */ /* 0x000ea20000000800 */
[----:B------:R2:W-:Y:S01]  /*7bf20*/  @P4 STG.E.U8 desc[UR60][R8.64], R19 ;  /* 0x0000001308004986 */ /* 0x0005e2000c10113c */
[----:B---3--:R-:W-:Y:S01]  /*7bf30*/  ISETP.LT.AND P4, PT, R241, R10, !P1 ;  /* 0x0000000af100720c */ /* 0x008fe20004f81270 */
[----:B------:R-:W-:Y:S01]  /*7bf40*/  VIADD R10, R247, 0x36 ;  /* 0x00000036f70a7836 */ /* 0x000fe20000000000 */
[----:B-1----:R-:W-:-:S02]  /*7bf50*/  IADD3 R2, P6, R13, R154, RZ ;  /* 0x0000009a0d027210 */ /* 0x002fc40007fde0ff */
[----:B----4-:R-:W-:Y:S02]  /*7bf60*/  IADD3 R4, P5, R13, R156, RZ ;  /* 0x0000009c0d047210 */ /* 0x010fe40007fbe0ff */
[----:B0-----:R-:W-:Y:S01]  /*7bf70*/  ISETP.LT.AND P2, PT, R239, R12, !P1 ;  /* 0x0000000cef00720c */ /* 0x001fe20004f41270 */
[----:B------:R-:W0:Y:S01]  /*7bf80*/  LDC R22, c[0x0][0x228] ;  /* 0x00008a00ff167b82 */ /* 0x000e220000000800 */
[----:B------:R-:W-:Y:S01]  /*7bf90*/  ISETP.GE.AND P1, PT, R10, R121, PT ;  /* 0x000000790a00720c */ /* 0x000fe20003f26270 */
[----:B------:R-:W-:Y:S01]  /*7bfa0*/  IMAD.X R3, R0, 0x1, R155, P6 ;  /* 0x0000000100037824 */ /* 0x000fe200030e069b */
[----:B------:R-:W-:Y:S01]  /*7bfb0*/  PRMT R17, R58, 0x7771, RZ ;  /* 0x000077713a117816 */ /* 0x000fe200000000ff */
[----:B------:R-:W-:Y:S01]  /*7bfc0*/  IMAD.X R5, R0, 0x1, R157, P5 ;  /* 0x0000000100057824 */ /* 0x000fe200028e069d */
[----:B------:R-:W-:Y:S02]  /*7bfd0*/  PRMT R15, R58, 0x7772, RZ ;  /* 0x000077723a0f7816 */ /* 0x000fe400000000ff */
[----:B------:R-:W-:Y:S01]  /*7bfe0*/  ISETP.LT.AND P5, PT, R245, R14, !P1 ;  /* 0x0000000ef500720c */ /* 0x000fe20004fa1270 */
[----:B------:R-:W1:Y:S01]  /*7bff0*/  LDC R12, c[0x0][0x228] ;  /* 0x00008a00ff0c7b82 */ /* 0x000e620000000800 */
[C---:B------:R-:W-:Y:S01]  /*7c000*/  IADD3 R10, P6, R13.reuse, R118, RZ ;  /* 0x000000760d0a7210 */ /* 0x040fe20007fde0ff */
[----:B--2---:R-:W-:Y:S01]  /*7c010*/  IMAD.IADD R13, R13, 0x1, R6 ;  /* 0x000000010d0d7824 */ /* 0x004fe200078e0206 */
[----:B------:R2:W-:Y:S05]  /*7c020*/  @P3 STG.E.U8 desc[UR60][R2.64], R17 ;  /* 0x0000001102003986 */ /* 0x0005ea000c10113c */
[----:B------:R-:W3:Y:S01]  /*7c030*/  LDC R14, c[0x0][0x228] ;  /* 0x00008a00ff0e7b82 */ /* 0x000ee20000000800 */
[----:B------:R4:W-:Y:S01]  /*7c040*/  @P4 STG.E.U8 desc[UR60][R4.64], R15 ;  /* 0x0000000f04004986 */ /* 0x0009e2000c10113c */
[----:B------:R-:W-:Y:S01]  /*7c050*/  IMAD.X R11, R0, 0x1, R120, P6 ;  /* 0x00000001000b7824 */ /* 0x000fe200030e0678 */
[----:B------:R-:W-:-:S02]  /*7c060*/  PRMT R9, R58, 0x7773, RZ ;  /* 0x000077733a097816 */ /* 0x000fc400000000ff */
[----:B------:R-:W-:-:S03]  /*7c070*/  ISETP.LT.AND P4, PT, R243, R16, !P1 ;  /* 0x00000010f300720c */ /* 0x000fc60004f81270 */
[----:B------:R-:W0:Y:S01]  /*7c080*/  LDC R6, c[0x0][0x248] ;  /* 0x00009200ff067b82 */ /* 0x000e220000000800 */
[----:B------:R-:W-:Y:S02]  /*7c090*/  SHF.R.S32.HI R0, RZ, 0x1f, R13 ;  /* 0x0000001fff007819 */ /* 0x000fe4000001140d */
[----:B--2---:R-:W-:Y:S01]  /*7c0a0*/  IADD3 R2, P6, R13, R75, RZ ;  /* 0x0000004b0d027210 */ /* 0x004fe20007fde0ff */
[----:B------:R2:W-:Y:S01]  /*7c0b0*/  @P2 STG.E.U8 desc[UR60][R10.64], R9 ;  /* 0x000000090a002986 */ /* 0x0005e2000c10113c */
[----:B------:R-:W-:-:S03]  /*7c0c0*/  ISETP.LT.AND P3, PT, R241, R18, !P1 ;  /* 0x00000012f100720c */ /* 0x000fc60004f61270 */
[----:B------:R-:W0:Y:S01]  /*7c0d0*/  LDC R16, c[0x0][0x228] ;  /* 0x00008a00ff107b82 */ /* 0x000e220000000800 */
[C---:B----4-:R-:W-:Y:S01]  /*7c0e0*/  IADD3 R4, P2, R13.reuse, R154, RZ ;  /* 0x0000009a0d047210 */ /* 0x050fe20007f5e0ff */
[C---:B------:R-:W-:Y:S01]  /*7c0f0*/  IMAD.X R3, R0.reuse, 0x1, R108, P6 ;  /* 0x0000000100037824 */ /* 0x040fe200030e066c */
[----:B------:R-:W-:Y:S01]  /*7c100*/  IADD3 R8, P6, R13, R156, RZ ;  /* 0x0000009c0d087210 */ /* 0x000fe20007fde0ff */
[----:B------:R-:W-:Y:S01]  /*7c110*/  VIADD R18, R247, 0x37 ;  /* 0x00000037f7127836 */ /* 0x000fe20000000000 */
[C---:B------:R-:W-:Y:S02]  /*7c120*/  PRMT R17, R63.reuse, 0x7773, RZ ;  /* 0x000077733f117816 */ /* 0x040fe400000000ff */
[C---:B------:R-:W-:Y:S01]  /*7c130*/  PRMT R15, R63.reuse, 0x7772, RZ ;  /* 0x000077723f0f7816 */ /* 0x040fe200000000ff */
[----:B------:R-:W4:Y:S01]  /*7c140*/  LDC R23, c[0x0][0x228] ;  /* 0x00008a00ff177b82 */ /* 0x000f220000000800 */
[C---:B------:R-:W-:Y:S01]  /*7c150*/  PRMT R19, R63.reuse, 0x7771, RZ ;  /* 0x000077713f137816 */ /* 0x040fe200000000ff */
[C---:B------:R-:W-:Y:S01]  /*7c160*/  IMAD.X R5, R0.reuse, 0x1, R155, P2 ;  /* 0x0000000100057824 */ /* 0x040fe200010e069b */
[----:B------:R-:W-:Y:S01]  /*7c170*/  PRMT R63, R63, 0x7770, RZ ;  /* 0x000077703f3f7816 */ /* 0x000fe200000000ff */
[----:B--2---:R-:W-:Y:S01]  /*7c180*/  IMAD.X R9, R0, 0x1, R157, P6 ;  /* 0x0000000100097824 */ /* 0x004fe200030e069d */
[----:B------:R-:W-:-:S03]  /*7c190*/  ISETP.GE.AND P2, PT, R18, R119, PT ;  /* 0x000000771200720c */ /* 0x000fc60003f46270 */
[----:B------:R-:W-:Y:S01]  /*7c1a0*/  @P5 STG.E.U8 desc[UR60][R2.64], R63 ;  /* 0x0000003f02005986 */ /* 0x000fe2000c10113c */
[----:B---3--:R-:W-:Y:S01]  /*7c1b0*/  ISETP.LT.AND P5, PT, R245, R14, !P2 ;  /* 0x0000000ef500720c */ /* 0x008fe200057a1270 */
[----:B------:R-:W2:Y:S02]  /*7c1c0*/  LDC R10, c[0x0][0x228] ;  /* 0x00008a00ff0a7b82 */ /* 0x000ea40000000800 */
[----:B------:R3:W-:Y:S04]  /*7c1d0*/  @P4 STG.E.U8 desc[UR60][R4.64], R19 ;  /* 0x0000001304004986 */ /* 0x0007e8000c10113c */
[----:B------:R4:W-:Y:S01]  /*7c1e0*/  @P3 STG.E.U8 desc[UR60][R8.64], R15 ;  /* 0x0000000f08003986 */ /* 0x0009e2000c10113c */
[----:B-1----:R-:W-:Y:S01]  /*7c1f0*/  ISETP.LT.AND P3, PT, R239, R12, !P1 ;  /* 0x0000000cef00720c */ /* 0x002fe20004f61270 */
[----:B------:R-:W1:Y:S01]  /*7c200*/  LDC R14, c[0x0][0x228] ;  /* 0x00008a00ff0e7b82 */ /* 0x000e620000000800 */
[----:B0-----:R-:W-:Y:S01]  /*7c210*/  IMAD.IADD R11, R13, 0x1, R6 ;  /* 0x000000010d0b7824 */ /* 0x001fe200078e0206 */
[----:B------:R-:W-:-:S06]  /*7c220*/  ISETP.LT.AND P4, PT, R243, R16, !P2 ;  /* 0x00000010f300720c */ /* 0x000fcc0005781270 */
[----:B------:R-:W0:Y:S01]  /*7c230*/  LDC R12, c[0x0][0x248] ;  /* 0x00009200ff0c7b82 */ /* 0x000e220000000800 */
[----:B------:R-:W-:Y:S01]  /*7c240*/  SHF.R.S32.HI R6, RZ, 0x1f, R11 ;  /* 0x0000001fff067819 */ /* 0x000fe2000001140b */
[----:B------:R-:W-:Y:S01]  /*7c250*/  VIADD R18, R247, 0x38 ;  /* 0x00000038f7127836 */ /* 0x000fe20000000000 */
[----:B---3--:R-:W-:-:S05]  /*7c260*/  IADD3 R4, P1, R11, R75, RZ ;  /* 0x0000004b0b047210 */ /* 0x008fca0007f3e0ff */
[----:B------:R-:W3:Y:S01]  /*7c270*/  LDC R16, c[0x0][0x228] ;  /* 0x00008a00ff107b82 */ /* 0x000ee20000000800 */
[----:B------:R-:W-:Y:S01]  /*7c280*/  IADD3 R2, P6, R13, R118, RZ ;  /* 0x000000760d027210 */ /* 0x000fe20007fde0ff */
[----:B------:R-:W-:Y:S01]  /*7c290*/  IMAD.X R5, R6, 0x1, R108, P1 ;  /* 0x0000000106057824 */ /* 0x000fe200008e066c */
[----:B------:R-:W-:Y:S01]  /*7c2a0*/  ISETP.GE.AND P1, PT, R18, R133, PT ;  /* 0x000000851200720c */ /* 0x000fe20003f26270 */
[----:B------:R-:W-:-:S04]  /*7c2b0*/  VIADD R20, R247, 0x3f ;  /* 0x0000003ff7147836 */ /* 0x000fc80000000000 */
[----:B------:R-:W3:Y:S01]  /*7c2c0*/  LDC R18, c[0x0][0x228] ;  /* 0x00008a00ff127b82 */ /* 0x000ee20000000800 */
[----:B------:R-:W-:Y:S01]  /*7c2d0*/  IMAD.X R3, R0, 0x1, R120, P6 ;  /* 0x0000000100037824 */ /* 0x000fe200030e0678 */
[----:B----4-:R-:W-:Y:S02]  /*7c2e0*/  IADD3 R8, P6, R11, R154, RZ ;  /* 0x0000009a0b087210 */ /* 0x010fe40007fde0ff */
[----:B------:R-:W-:Y:S02]  /*7c2f0*/  PRMT R21, R59, 0x7770, RZ ;  /* 0x000077703b157816 */ /* 0x000fe400000000ff */
[----:B------:R-:W-:Y:S02]  /*7c300*/  ISETP.GE.AND P0, PT, R20, R137, PT ;  /* 0x000000891400720c */ /* 0x000fe40003f06270 */
[----:B------:R-:W4:Y:S01]  /*7c310*/  LDC R20, c[0x0][0x228] ;  /* 0x00008a00ff147b82 */ /* 0x000f220000000800 */
[----:B------:R3:W-:Y:S01]  /*7c320*/  @P3 STG.E.U8 desc[UR60][R2.64], R17 ;  /* 0x0000001102003986 */ /* 0x0007e2000c10113c */
[----:B------:R-:W-:Y:S01]  /*7c330*/  IMAD.X R9, R6, 0x1, R155, P6 ;  /* 0x0000000106097824 */ /* 0x000fe200030e069b */
[----:B--2---:R-:W-:Y:S01]  /*7c340*/  ISETP.LT.AND P3, PT, R241, R10, !P2 ;  /* 0x0000000af100720c */ /* 0x004fe20005761270 */
[----:B0-----:R-:W-:Y:S01]  /*7c350*/  IMAD.IADD R15, R11, 0x1, R12 ;  /* 0x000000010b0f7824 */ /* 0x001fe200078e020c */
[----:B------:R-:W-:Y:S01]  /*7c360*/  @P5 STG.E.U8 desc[UR60][R4.64], R21 ;  /* 0x0000001504005986 */ /* 0x000fe2000c10113c */
[----:B------:R-:W-:-:S02]  /*7c370*/  PRMT R19, R59, 0x7771, RZ ;  /* 0x000077713b137816 */ /* 0x000fc400000000ff */
[----:B-1----:R-:W-:Y:S02]  /*7c380*/  ISETP.LT.AND P2, PT, R239, R14, !P2 ;  /* 0x0000000eef00720c */ /* 0x002fe40005741270 */
[C---:B------:R-:W-:Y:S01]  /*7c390*/  IADD3 R10, P5, R11.reuse, R156, RZ ;  /* 0x0000009c0b0a7210 */ /* 0x040fe20007fbe0ff */
[----:B------:R-:W0:Y:S01]  /*7c3a0*/  LDC R14, c[0x0][0x248] ;  /* 0x00009200ff0e7b82 */ /* 0x000e220000000800 */
[----:B------:R-:W-:Y:S01]  /*7c3b0*/  IADD3 R12, P6, R11, R118, RZ ;  /* 0x000000760b0c7210 */ /* 0x000fe20007fde0ff */
[----:B------:R1:W-:Y:S01]  /*7c3c0*/  @P4 STG.E.U8 desc[UR60][R8.64], R19 ;  /* 0x0000001308004986 */ /* 0x0003e2000c10113c */
[----:B---3--:R-:W-:Y:S01]  /*7c3d0*/  ISETP.LT.AND P4, PT, R245, R16, !P1 ;  /* 0x00000010f500720c */ /* 0x008fe20004f81270 */
[C---:B------:R-:W-:Y:S02]  /*7c3e0*/  IMAD.X R11, R6.reuse, 0x1, R157, P5 ;  /* 0x00000001060b7824 */ /* 0x040fe400028e069d */
[----:B------:R-:W-:Y:S02]  /*7c3f0*/  IMAD.X R13, R6, 0x1, R120, P6 ;  /* 0x00000001060d7824 */ /* 0x000fe400030e0678 */
[----:B------:R-:W2:Y:S01]  /*7c400*/  LDS.128 R4, [R7] ;  /* 0x0000000007047984 */ /* 0x000ea20000000c00 */
[----:B------:R-:W-:Y:S01]  /*7c410*/  SHF.R.S32.HI R0, RZ, 0x1f, R15 ;  /* 0x0000001fff007819 */ /* 0x000fe2000001140f */
[----:B------:R-:W3:Y:S01]  /*7c420*/  LDC R16, c[0x0][0x228] ;  /* 0x00008a00ff107b82 */ /* 0x000ee20000000800 */
[----:B------:R-:W-:-:S02]  /*7c430*/  IADD3 R2, P5, R15, R75, RZ ;  /* 0x0000004b0f027210 */ /* 0x000fc40007fbe0ff */
[C---:B-1----:R-:W-:Y:S02]  /*7c440*/  PRMT R9, R59.reuse, 0x7772, RZ ;  /* 0x000077723b097816 */ /* 0x042fe400000000ff */
[----:B------:R-:W-:Y:S01]  /*7c450*/  PRMT R59, R59, 0x7773, RZ ;  /* 0x000077733b3b7816 */ /* 0x000fe200000000ff */
[----:B------:R-:W-:Y:S01]  /*7c460*/  IMAD.X R3, R0, 0x1, R108, P5 ;  /* 0x0000000100037824 */ /* 0x000fe200028e066c */
[----:B------:R-:W-:Y:S02]  /*7c470*/  PRMT R17, R52, 0x7770, RZ ;  /* 0x0000777034117816 */ /* 0x000fe400000000ff */
[----:B------:R-:W-:Y:S02]  /*7c480*/  ISETP.LT.AND P5, PT, R243, R18, !P1 ;  /* 0x00000012f300720c */ /* 0x000fe40004fa1270 */
[----:B------:R-:W1:Y:S01]  /*7c490*/  LDC R18, c[0x0][0x228] ;  /* 0x00008a00ff127b82 */ /* 0x000e620000000800 */
[----:B------:R4:W-:Y:S01]  /*7c4a0*/  @P3 STG.E.U8 desc[UR60][R10.64], R9 ;  /* 0x000000090a003986 */ /* 0x0009e2000c10113c */
[----:B------:R-:W-:-:S03]  /*7c4b0*/  IADD3 R8, P6, R15, R154, RZ ;  /* 0x0000009a0f087210 */ /* 0x000fc60007fde0ff */
[----:B------:R4:W-:Y:S01]  /*7c4c0*/  @P2 STG.E.U8 desc[UR60][R12.64], R59 ;  /* 0x0000003b0c002986 */ /* 0x0009e2000c10113c */
[----:B------:R-:W-:Y:S02]  /*7c4d0*/  ISETP.LT.AND P2, PT, R239, R22, !P1 ;  /* 0x00000016ef00720c */ /* 0x000fe40004f41270 */
[----:B------:R-:W-:Y:S01]  /*7c4e0*/  PRMT R21, R52, 0x7771, RZ ;  /* 0x0000777134157816 */ /* 0x000fe200000000ff */
[----:B------:R0:W-:Y:S01]  /*7c4f0*/  @P4 STG.E.U8 desc[UR60][R2.64], R17 ;  /* 0x0000001102004986 */ /* 0x0001e2000c10113c */
[----:B----4-:R-:W-:Y:S01]  /*7c500*/  ISETP.LT.AND P4, PT, R241, R20, !P1 ;  /* 0x00000014f100720c */ /* 0x010fe20004f81270 */
[----:B------:R-:W4:Y:S01]  /*7c510*/  LDC R22, c[0x0][0x228] ;  /* 0x00008a00ff167b82 */ /* 0x000f220000000800 */
[----:B------:R-:W-:Y:S01]  /*7c520*/  IADD3 R10, P1, R15, R156, RZ ;  /* 0x0000009c0f0a7210 */ /* 0x000fe20007f3e0ff */
[----:B------:R-:W-:Y:S02]  /*7c530*/  IMAD.X R9, R0, 0x1, R155, P6 ;  /* 0x0000000100097824 */ /* 0x000fe400030e069b */
[----:B------:R-:W-:-:S04]  /*7c540*/  VIADD R12, R247, 0x39 ;  /* 0x00000039f70c7836 */ /* 0x000fc80000000000 */
[----:B------:R-:W4:Y:S01]  /*7c550*/  LDC R20, c[0x0][0x228] ;  /* 0x00008a00ff147b82 */ /* 0x000f220000000800 */
[C---:B0-----:R-:W-:Y:S01]  /*7c560*/  IMAD.IADD R13, R15.reuse, 0x1, R14 ;  /* 0x000000010f0d7824 */ /* 0x041fe200078e020e */
[----:B------:R-:W-:Y:S01]  /*7c570*/  IADD3 R2, P6, R15, R118, RZ ;  /* 0x000000760f027210 */ /* 0x000fe20007fde0ff */
[----:B------:R-:W-:Y:S01]  /*7c580*/  IMAD.X R11, R0, 0x1, R157, P1 ;  /* 0x00000001000b7824 */ /* 0x000fe200008e069d */
[----:B------:R-:W-:-:S04]  /*7c590*/  PRMT R19, R52, 0x7772, RZ ;  /* 0x0000777234137816 */ /* 0x000fc800000000ff */
[----:B------:R-:W0:Y:S01]  /*7c5a0*/  LDC R14, c[0x0][0x228] ;  /* 0x00008a00ff0e7b82 */ /* 0x000e220000000800 */
[----:B------:R-:W-:Y:S01]  /*7c5b0*/  IMAD.X R3, R0, 0x1, R120, P6 ;  /* 0x0000000100037824 */ /* 0x000fe200030e0678 */
[----:B------:R-:W-:Y:S02]  /*7c5c0*/  PRMT R17, R52, 0x7773, RZ ;  /* 0x0000777334117816 */ /* 0x000fe400000000ff */
[----:B------:R-:W-:Y:S01]  /*7c5d0*/  ISETP.GE.AND P1, PT, R12, R129, PT ;  /* 0x000000810c00720c */ /* 0x000fe20003f26270 */
[----:B------:R2:W-:Y:S03]  /*7c5e0*/  @P5 STG.E.U8 desc[UR60][R8.64], R21 ;  /* 0x0000001508005986 */ /* 0x0005e6000c10113c */
[----:B------:R-:W0:Y:S01]  /*7c5f0*/  LDC R12, c[0x0][0x248] ;  /* 0x00009200ff0c7b82 */ /* 0x000e220000000800 */
[----:B------:R1:W-:Y:S04]  /*7c600*/  @P4 STG.E.U8 desc[UR60][R10.64], R19 ;  /* 0x000000130a004986 */ /* 0x0003e8000c10113c */
[----:B------:R1:W-:Y:S01]  /*7c610*/  @P2 STG.E.U8 desc[UR60][R2.64], R17 ;  /* 0x0000001102002986 */ /* 0x0003e2000c10113c */
[----:B---3--:R-:W-:-:S02]  /*7c620*/  ISETP.LT.AND P2, PT, R245, R16, !P1 ;  /* 0x00000010f500720c */ /* 0x008fc40004f41270 */
[----:B------:R-:W3:Y:S01]  /*7c630*/  LDC R16, c[0x0][0x228] ;  /* 0x00008a00ff107b82 */ /* 0x000ee20000000800 */
[----:B------:R-:W-:Y:S02]  /*7c640*/  SHF.R.S32.HI R0, RZ, 0x1f, R13 ;  /* 0x0000001fff007819 */ /* 0x000fe4000001140d */
[----:B--2---:R-:W-:Y:S02]  /*7c650*/  IADD3 R8, P5, R13, R75, RZ ;  /* 0x0000004b0d087210 */ /* 0x004fe40007fbe0ff */
[----:B-1----:R-:W-:-:S03]  /*7c660*/  ISETP.LT.AND P6, PT, R243, R18, !P1 ;  /* 0x00000012f300720c */ /* 0x002fc60004fc1270 */
[----:B------:R-:W1:Y:S01]  /*7c670*/  LDC R18, c[0x0][0x228] ;  /* 0x00008a00ff127b82 */ /* 0x000e620000000800 */
[----:B------:R-:W-:Y:S01]  /*7c680*/  IMAD.X R9, R0, 0x1, R108, P5 ;  /* 0x0000000100097824 */ /* 0x000fe200028e066c */
[----:B------:R-:W-:Y:S01]  /*7c690*/  IADD3 R10, P5, R13, R154, RZ ;  /* 0x0000009a0d0a7210 */ /* 0x000fe20007fbe0ff */
[----:B------:R-:W-:Y:S01]  /*7c6a0*/  VIADD R2, R247, 0x3a ;  /* 0x0000003af7027836 */ /* 0x000fe20000000000 */
[----:B------:R-:W-:Y:S02]  /*7c6b0*/  PRMT R21, R4, 0x7770, RZ ;  /* 0x0000777004157816 */ /* 0x000fe400000000ff */
[----:B----4-:R-:W-:Y:S01]  /*7c6c0*/  ISETP.LT.AND P4, PT, R241, R20, !P1 ;  /* 0x00000014f100720c */ /* 0x010fe20004f81270 */
[----:B------:R-:W-:Y:S01]  /*7c6d0*/  IMAD.X R11, R0, 0x1, R155, P5 ;  /* 0x00000001000b7824 */ /* 0x000fe200028e069b */
[----:B------:R-:W-:Y:S01]  /*7c6e0*/  PRMT R19, R4, 0x7771, RZ ;  /* 0x0000777104137816 */ /* 0x000fe200000000ff */
[----:B------:R-:W2:Y:S01]  /*7c6f0*/  LDC R20, c[0x0][0x228] ;  /* 0x00008a00ff147b82 */ /* 0x000ea20000000800 */
[----:B0-----:R-:W-:Y:S01]  /*7c700*/  ISETP.LT.AND P1, PT, R239, R14, !P1 ;  /* 0x0000000eef00720c */ /* 0x001fe20004f21270 */
[----:B------:R0:W-:Y:S01]  /*7c710*/  @P2 STG.E.U8 desc[UR60][R8.64], R21 ;  /* 0x0000001508002986 */ /* 0x0001e2000c10113c */
[----:B------:R-:W-:-:S02]  /*7c720*/  ISETP.GE.AND P2, PT, R2, R131, PT ;  /* 0x000000830200720c */ /* 0x000fc40003f46270 */
[----:B------:R-:W-:-:S03]  /*7c730*/  IADD3 R2, P5, R13, R156, RZ ;  /* 0x0000009c0d027210 */ /* 0x000fc60007fbe0ff */
[----:B------:R-:W4:Y:S01]  /*7c740*/  LDC R14, c[0x0][0x228] ;  /* 0x00008a00ff0e7b82 */ /* 0x000f220000000800 */
[----:B------:R1:W-:Y:S01]  /*7c750*/  @P6 STG.E.U8 desc[UR60][R10.64], R19 ;  /* 0x000000130a006986 */ /* 0x0003e2000c10113c */
[C---:B------:R-:W-:Y:S01]  /*7c760*/  IMAD.IADD R15, R13.reuse, 0x1, R12 ;  /* 0x000000010d0f7824 */ /* 0x040fe200078e020c */
[----:B------:R-:W-:Y:S01]  /*7c770*/  IADD3 R12, P6, R13, R118, RZ ;  /* 0x000000760d0c7210 */ /* 0x000fe20007fde0ff */
[----:B------:R-:W-:Y:S01]  /*7c780*/  IMAD.X R3, R0, 0x1, R157, P5 ;  /* 0x0000000100037824 */ /* 0x000fe200028e069d */
[----:B------:R-:W-:Y:S02]  /*7c790*/  PRMT R17, R4, 0x7772, RZ ;  /* 0x0000777204117816 */ /* 0x000fe400000000ff */
[----:B---3--:R-:W-:Y:S01]  /*7c7a0*/  ISETP.LT.AND P5, PT, R245, R16, !P2 ;  /* 0x00000010f500720c */ /* 0x008fe200057a1270 */
[----:B------:R-:W-:Y:S01]  /*7c7b0*/  IMAD.X R13, R0, 0x1, R120, P6 ;  /* 0x00000001000d7824 */ /* 0x000fe200030e0678 */
[----:B0-----:R-:W-:Y:S01]  /*7c7c0*/  PRMT R21, R4, 0x7773, RZ ;  /* 0x0000777304157816 */ /* 0x001fe200000000ff */
[----:B------:R0:W-:Y:S01]  /*7c7d0*/  @P4 STG.E.U8 desc[UR60][R2.64], R17 ;  /* 0x0000001102004986 */ /* 0x0001e2000c10113c */
[----:B------:R-:W-:Y:S01]  /*7c7e0*/  SHF.R.S32.HI R0, RZ, 0x1f, R15 ;  /* 0x0000001fff007819 */ /* 0x000fe2000001140f */
[----:B------:R-:W3:Y:S01]  /*7c7f0*/  LDC R4, c[0x0][0x248] ;  /* 0x00009200ff047b82 */ /* 0x000ee20000000800 */
[----:B------:R-:W-:-:S02]  /*7c800*/  IADD3 R8, P6, R15, R75, RZ ;  /* 0x0000004b0f087210 */ /* 0x000fc40007fde0ff */
[----:B-1----:R-:W-:Y:S01]  /*7c810*/  ISETP.LT.AND P4, PT, R243, R18, !P2 ;  /* 0x00000012f300720c */ /* 0x002fe20005781270 */
[----:B------:R1:W-:Y:S01]  /*7c820*/  @P1 STG.E.U8 desc[UR60][R12.64], R21 ;  /* 0x000000150c001986 */ /* 0x0003e2000c10113c */
[----:B------:R-:W-:-:S03]  /*7c830*/  PRMT R19, R53, 0x7770, RZ ;  /* 0x0000777035137816 */ /* 0x000fc600000000ff */
[----:B------:R-:W3:Y:S01]  /*7c840*/  LDC R16, c[0x0][0x228] ;  /* 0x00008a00ff107b82 */ /* 0x000ee20000000800 */
[----:B------:R-:W-:Y:S01]  /*7c850*/  IMAD.X R9, R0, 0x1, R108, P6 ;  /* 0x0000000100097824 */ /* 0x000fe200030e066c */
[----:B0-----:R-:W-:Y:S02]  /*7c860*/  IADD3 R2, P1, R15, R154, RZ ;  /* 0x0000009a0f027210 */ /* 0x001fe40007f3e0ff */
[----:B------:R-:W-:-:S04]  /*7c870*/  PRMT R17, R53, 0x7771, RZ ;  /* 0x0000777135117816 */ /* 0x000fc800000000ff */
[----:B------:R-:W0:Y:S01]  /*7c880*/  LDC R18, c[0x0][0x228] ;  /* 0x00008a00ff127b82 */ /* 0x000e220000000800 */
[C---:B------:R-:W-:Y:S01]  /*7c890*/  IMAD.X R3, R0.reuse, 0x1, R155, P1 ;  /* 0x0000000100037824 */ /* 0x040fe200008e069b */
[----:B------:R1:W-:Y:S01]  /*7c8a0*/  @P5 STG.E.U8 desc[UR60][R8.64], R19 ;  /* 0x0000001308005986 */ /* 0x0003e2000c10113c */
[----:B--2---:R-:W-:Y:S02]  /*7c8b0*/  ISETP.LT.AND P5, PT, R241, R20, !P2 ;  /* 0x00000014f100720c */ /* 0x004fe400057a1270 */
[----:B----4-:R-:W-:Y:S01]  /*7c8c0*/  ISETP.LT.AND P1, PT, R239, R14, !P2 ;  /* 0x0000000eef00720c */ /* 0x010fe20005721270 */
[----:B------:R2:W-:Y:S01]  /*7c8d0*/  @P4 STG.E.U8 desc[UR60][R2.64], R17 ;  /* 0x0000001102004986 */ /* 0x0005e2000c10113c */
[----:B------:R-:W-:Y:S01]  /*7c8e0*/  IADD3 R10, P2, R15, R156, RZ ;  /* 0x0000009c0f0a7210 */ /* 0x000fe20007f5e0ff */
[----:B------:R-:W-:Y:S01]  /*7c8f0*/  VIADD R14, R247, 0x3b ;  /* 0x0000003bf70e7836 */ /* 0x000fe20000000000 */
[----:B-1----:R-:W-:Y:S01]  /*7c900*/  IADD3 R12, P4, R15, R118, RZ ;  /* 0x000000760f0c7210 */ /* 0x002fe20007f9e0ff */
[----:B------:R-:W1:Y:S02]  /*7c910*/  LDC R20, c[0x0][0x228] ;  /* 0x00008a00ff147b82 */ /* 0x000e640000000800 */
[----:B------:R-:W-:Y:S01]  /*7c920*/  IMAD.X R11, R0, 0x1, R157, P2 ;  /* 0x00000001000b7824 */ /* 0x000fe200010e069d */
[----:B------:R-:W-:Y:S01]  /*7c930*/  ISETP.GE.AND P2, PT, R14, R135, PT ;  /* 0x000000870e00720c */ /* 0x000fe20003f46270 */
[----:B------:R-:W-:Y:S01]  /*7c940*/  IMAD.X R13, R0, 0x1, R120, P4 ;  /* 0x00000001000d7824 */ /* 0x000fe200020e0678 */
[----:B------:R-:W-:-:S02]  /*7c950*/  PRMT R9, R53, 0x7772, RZ ;  /* 0x0000777235097816 */ /* 0x000fc400000000ff */
[----:B------:R-:W-:Y:S01]  /*7c960*/  PRMT R53, R53, 0x7773, RZ ;  /* 0x0000777335357816 */ /* 0x000fe200000000ff */
[----:B------:R-:W4:Y:S01]  /*7c970*/  LDC R14, c[0x0][0x228] ;  /* 0x00008a00ff0e7b82 */ /* 0x000f220000000800 */
[----:B---3--:R-:W-:Y:S01]  /*7c980*/  IMAD.IADD R15, R15, 0x1, R4 ;  /* 0x000000010f0f7824 */ /* 0x008fe200078e0204 */
[----:B------:R3:W-:Y:S04]  /*7c990*/  @P5 STG.E.U8 desc[UR60][R10.64], R9 ;  /* 0x000000090a005986 */ /* 0x0007e8000c10113c */
[----:B------:R4:W-:Y:S01]  /*7c9a0*/  @P1 STG.E.U8 desc[UR60][R12.64], R53 ;  /* 0x000000350c001986 */ /* 0x0009e2000c10113c */
[----:B------:R-:W-:Y:S01]  /*7c9b0*/  ISETP.LT.AND P1, PT, R245, R16, !P2 ;  /* 0x00000010f500720c */ /* 0x000fe20005721270 */
[----:B------:R-:W4:Y:S01]  /*7c9c0*/  LDC R4, c[0x0][0x248] ;  /* 0x00009200ff047b82 */ /* 0x000f220000000800 */
[----:B------:R-:W-:-:S02]  /*7c9d0*/  SHF.R.S32.HI R0, RZ, 0x1f, R15 ;  /* 0x0000001fff007819 */ /* 0x000fc4000001140f */
[----:B--2---:R-:W-:Y:S02]  /*7c9e0*/  IADD3 R2, P6, R15, R75, RZ ;  /* 0x0000004b0f027210 */ /* 0x004fe40007fde0ff */
[----:B0-----:R-:W-:-:S03]  /*7c9f0*/  ISETP.LT.AND P5, PT, R243, R18, !P2 ;  /* 0x00000012f300720c */ /* 0x001fc600057a1270 */
[----:B------:R-:W0:Y:S01]  /*7ca00*/  LDC R16, c[0x0][0x228] ;  /* 0x00008a00ff107b82 */ /* 0x000e220000000800 */
[----:B------:R-:W-:Y:S01]  /*7ca10*/  ISETP.LT.AND P3, PT, R245, R23, !P0 ;  /* 0x00000017f500720c */ /* 0x000fe20004761270 */
[----:B------:R-:W-:Y:S01]  /*7ca20*/  IMAD.X R3, R0, 0x1, R108, P6 ;  /* 0x0000000100037824 */ /* 0x000fe200030e066c */
[----:B------:R-:W-:Y:S01]  /*7ca30*/  PRMT R23, R5, 0x7770, RZ ;  /* 0x0000777005177816 */ /* 0x000fe200000000ff */
[----:B---3--:R-:W-:-:S04]  /*7ca40*/  VIADD R10, R247, 0x3c ;  /* 0x0000003cf70a7836 */ /* 0x008fc80000000000 */
[----:B------:R-:W2:Y:S01]  /*7ca50*/  LDC R18, c[0x0][0x228] ;  /* 0x00008a00ff127b82 */ /* 0x000ea20000000800 */
[----:B------:R-:W-:Y:S01]  /*7ca60*/  IADD3 R8, P6, R15, R154, RZ ;  /* 0x0000009a0f087210 */ /* 0x000fe20007fde0ff */
[----:B------:R3:W-:Y:S01]  /*7ca70*/  @P1 STG.E.U8 desc[UR60][R2.64], R23 ;  /* 0x0000001702001986 */ /* 0x0007e2000c10113c */
[----:B-1----:R-:W-:Y:S02]  /*7ca80*/  ISETP.LT.AND P4, PT, R241, R20, !P2 ;  /* 0x00000014f100720c */ /* 0x002fe40005781270 */
[----:B------:R-:W-:Y:S01]  /*7ca90*/  ISETP.GE.AND P1, PT, R10, R127, PT ;  /* 0x0000007f0a00720c */ /* 0x000fe20003f26270 */
[C---:B------:R-:W-:Y:S01]  /*7caa0*/  IMAD.X R9, R0.reuse, 0x1, R155, P6 ;  /* 0x0000000100097824 */ /* 0x040fe200030e069b */
[----:B------:R-:W-:Y:S01]  /*7cab0*/  IADD3 R10, P6, R15, R156, RZ ;  /* 0x0000009c0f0a7210 */ /* 0x000fe20007fde0ff */
[----:B------:R-:W1:Y:S01]  /*7cac0*/  LDC R20, c[0x0][0x228] ;  /* 0x00008a00ff147b82 */ /* 0x000e620000000800 */
[----:B----4-:R-:W-:Y:S02]  /*7cad0*/  ISETP.LT.AND P2, PT, R239, R14, !P2 ;  /* 0x0000000eef00720c */ /* 0x010fe40005741270 */
[----:B------:R-:W-:Y:S01]  /*7cae0*/  PRMT R21, R5, 0x7771, RZ ;  /* 0x0000777105157816 */ /* 0x000fe200000000ff */
[C---:B------:R-:W-:Y:S01]  /*7caf0*/  IMAD.X R11, R0.reuse, 0x1, R157, P6 ;  /* 0x00000001000b7824 */ /* 0x040fe200030e069d */
[C---:B------:R-:W-:Y:S01]  /*7cb00*/  IADD3 R12, P6, R15.reuse, R118, RZ ;  /* 0x000000760f0c7210 */ /* 0x040fe20007fde0ff */
[----:B------:R-:W-:Y:S01]  /*7cb10*/  IMAD.IADD R17, R15, 0x1, R4 ;  /* 0x000000010f117824 */ /* 0x000fe200078e0204 */
[----:B------:R-:W-:Y:S01]  /*7cb20*/  PRMT R19, R5, 0x7772, RZ ;  /* 0x0000777205137816 */ /* 0x000fe200000000ff */
[----:B------:R4:W-:Y:S01]  /*7cb30*/  @P5 STG.E.U8 desc[UR60][R8.64], R21 ;  /* 0x0000001508005986 */ /* 0x0009e2000c10113c */
[----:B0-----:R-:W-:Y:S01]  /*7cb40*/  ISETP.LT.AND P5, PT, R245, R16, !P1 ;  /* 0x00000010f500720c */ /* 0x001fe20004fa1270 */
[----:B------:R-:W0:Y:S01]  /*7cb50*/  LDC R14, c[0x0][0x248] ;  /* 0x00009200ff0e7b82 */ /* 0x000e220000000800 */
[----:B------:R-:W-:Y:S01]  /*7cb60*/  IMAD.X R13, R0, 0x1, R120, P6 ;  /* 0x00000001000d7824 */ /* 0x000fe200030e0678 */
[----:B------:R4:W-:Y:S01]  /*7cb70*/  @P4 STG.E.U8 desc[UR60][R10.64], R19 ;  /* 0x000000130a004986 */ /* 0x0009e2000c10113c */
[----:B------:R-:W-:-:S02]  /*7cb80*/  SHF.R.S32.HI R0, RZ, 0x1f, R17 ;  /* 0x0000001fff007819 */ /* 0x000fc40000011411 */
[----:B---3--:R-:W-:Y:S02]  /*7cb90*/  IADD3 R2, P6, R17, R75, RZ ;  /* 0x0000004b11027210 */ /* 0x008fe40007fde0ff */
[----:B--2---:R-:W-:Y:S01]  /*7cba0*/  ISETP.LT.AND P4, PT, R243, R18, !P1 ;  /* 0x00000012f300720c */ /* 0x004fe20004f81270 */
[----:B------:R-:W2:Y:S01]  /*7cbb0*/  LDC R16, c[0x0][0x228] ;  /* 0x00008a00ff107b82 */ /* 0x000ea20000000800 */
[----:B----4-:R-:W-:Y:S01]  /*7cbc0*/  PRMT R21, R5, 0x7773, RZ ;  /* 0x0000777305157816 */ /* 0x010fe200000000ff */
[----:B------:R-:W-:Y:S01]  /*7cbd0*/  IMAD.X R3, R0, 0x1, R108, P6 ;  /* 0x0000000100037824 */ /* 0x000fe200030e066c */
[----:B------:R-:W-:-:S03]  /*7cbe0*/  PRMT R15, R54, 0x7770, RZ ;  /* 0x00007770360f7816 */ /* 0x000fc600000000ff */
[----:B------:R3:W-:Y:S01]  /*7cbf0*/  @P2 STG.E.U8 desc[UR60][R12.64], R21 ;  /* 0x000000150c002986 */ /* 0x0007e2000c10113c */
[----:B------:R-:W-:Y:S01]  /*7cc00*/  IADD3 R4, P2, R17, R154, RZ ;  /* 0x0000009a11047210 */ /* 0x000fe20007f5e0ff */
[----:B------:R-:W4:Y:S01]  /*7cc10*/  LDC R18, c[0x0][0x228] ;  /* 0x00008a00ff127b82 */ /* 0x000f220000000800 */
[----:B------:R-:W-:Y:S01]  /*7cc20*/  PRMT R19, R54, 0x7771, RZ ;  /* 0x0000777136137816 */ /* 0x000fe200000000ff */
[----:B------:R3:W-:Y:S02]  /*7cc30*/  @P5 STG.E.U8 desc[UR60][R2.64], R15 ;  /* 0x0000000f02005986 */ /* 0x0007e4000c10113c */
[----:B------:R-:W-:Y:S01]  /*7cc40*/  IMAD.X R5, R0, 0x1, R155, P2 ;  /* 0x0000000100057824 */ /* 0x000fe200010e069b */
[----:B-1----:R-:W-:Y:S02]  /*7cc50*/  ISETP.LT.AND P5, PT, R241, R20, !P1 ;  /* 0x00000014f100720c */ /* 0x002fe40004fa1270 */
[----:B------:R-:W-:Y:S01]  /*7cc60*/  ISETP.LT.AND P1, PT, R239, R22, !P1 ;  /* 0x00000016ef00720c */ /* 0x000fe20004f21270 */
[----:B------:R-:W1:Y:S01]  /*7cc70*/  LDC R20, c[0x0][0x228] ;  /* 0x00008a00ff147b82 */ /* 0x000e620000000800 */
[C---:B------:R-:W-:Y:S01]  /*7cc80*/  IADD3 R8, P2, R17.reuse, R156, RZ ;  /* 0x0000009c11087210 */ /* 0x040fe20007f5e0ff */
[----:B------:R2:W-:Y:S01]  /*7cc90*/  @P4 STG.E.U8 desc[UR60][R4.64], R19 ;  /* 0x0000001304004986 */ /* 0x0005e2000c10113c */
[----:B------:R-:W-:Y:S01]  /*7cca0*/  IADD3 R10, P4, R17, R118, RZ ;  /* 0x00000076110a7210 */ /* 0x000fe20007f9e0ff */
[----:B---3--:R-:W-:Y:S01]  /*7ccb0*/  VIADD R12, R247, 0x3d ;  /* 0x0000003df70c7836 */ /* 0x008fe20000000000 */
[----:B------:R-:W-:Y:S01]  /*7ccc0*/  PRMT R13, R54, 0x7773, RZ ;  /* 0x00007773360d7816 */ /* 0x000fe200000000ff */
[----:B------:R-:W-:Y:S01]  /*7ccd0*/  IMAD.X R9, R0, 0x1, R157, P2 ;  /* 0x0000000100097824 */ /* 0x000fe200010e069d */
[----:B------:R-:W-:Y:S01]  /*7cce0*/  PRMT R15, R54, 0x7772, RZ ;  /* 0x00007772360f7816 */ /* 0x000fe200000000ff */
[----:B------:R-:W-:Y:S01]  /*7ccf0*/  IMAD.X R11, R0, 0x1, R120, P4 ;  /* 0x00000001000b7824 */ /* 0x000fe200020e0678 */
[----:B------:R-:W-:Y:S01]  /*7cd00*/  ISETP.GE.AND P2, PT, R12, R71, PT ;  /* 0x000000470c00720c */ /* 0x000fe20003f46270 */
[----:B0-----:R-:W-:Y:S01]  /*7cd10*/  IMAD.IADD R17, R17, 0x1, R14 ;  /* 0x0000000111117824 */ /* 0x001fe200078e020e */
[----:B------:R-:W0:Y:S01]  /*7cd20*/  LDC R12, c[0x0][0x248] ;  /* 0x00009200ff0c7b82 */ /* 0x000e220000000800 */
[----:B------:R-:W-:Y:S01]  /*7cd30*/  @P5 STG.E.U8 desc[UR60][R8.64], R15 ;  /* 0x0000000f08005986 */ /* 0x000fe2000c10113c */
[----:B--2---:R-:W-:-:S02]  /*7cd40*/  ISETP.LT.AND P6, PT, R245, R16, !P2 ;  /* 0x00000010f500720c */ /* 0x004fc400057c1270 */
[----:B------:R-:W-:Y:S01]  /*7cd50*/  SHF.R.S32.HI R0, RZ, 0x1f, R17 ;  /* 0x0000001fff007819 */ /* 0x000fe20000011411 */
[----:B------:R2:W-:Y:S03]  /*7cd60*/  @P1 STG.E.U8 desc[UR60][R10.64], R13 ;  /* 0x0000000d0a001986 */ /* 0x0005e6000c10113c */
[----:B------:R-:W3:Y:S01]  /*7cd70*/  LDC R14, c[0x0][0x228] ;  /* 0x00008a00ff0e7b82 */ /* 0x000ee20000000800 */
[----:B------:R-:W-:Y:S02]  /*7cd80*/  IADD3 R2, P1, R17, R75, RZ ;  /* 0x0000004b11027210 */ /* 0x000fe40007f3e0ff */
[----:B------:R-:W-:-:S03]  /*7cd90*/  PRMT R19, R6, 0x7770, RZ ;  /* 0x0000777006137816 */ /* 0x000fc600000000ff */
[C---:B------:R-:W-:Y:S01]  /*7cda0*/  IMAD.X R3, R0.reuse, 0x1, R108, P1 ;  /* 0x0000000100037824 */ /* 0x040fe200008e066c */
[----:B------:R-:W-:Y:S01]  /*7cdb0*/  IADD3 R4, P1, R17, R154, RZ ;  /* 0x0000009a11047210 */ /* 0x000fe20007f3e0ff */
[----:B------:R-:W0:Y:S01]  /*7cdc0*/  LDC R16, c[0x0][0x228] ;  /* 0x00008a00ff107b82 */ /* 0x000e220000000800 */
[----:B--2---:R-:W-:Y:S01]  /*7cdd0*/  VIADD R10, R247, 0x3e ;  /* 0x0000003ef70a7836 */ /* 0x004fe20000000000 */
[----:B----4-:R-:W-:Y:S02]  /*7cde0*/  ISETP.LT.AND P5, PT, R243, R18, !P2 ;  /* 0x00000012f300720c */ /* 0x010fe400057a1270 */
[----:B------:R-:W-:Y:S01]  /*7cdf0*/  IMAD.X R5, R0, 0x1, R155, P1 ;  /* 0x0000000100057824 */ /* 0x000fe200008e069b */
[----:B------:R2:W-:Y:S01]  /*7ce00*/  @P6 STG.E.U8 desc[UR60][R2.64], R19 ;  /* 0x0000001302006986 */ /* 0x0005e2000c10113c */
[----:B------:R-:W-:Y:S02]  /*7ce10*/  ISETP.GE.AND P1, PT, R10, R125, PT ;  /* 0x0000007d0a00720c */ /* 0x000fe40003f26270 */
[----:B------:R-:W4:Y:S01]  /*7ce20*/  LDC R21, c[0x0][0x228] ;  /* 0x00008a00ff157b82 */ /* 0x000f220000000800 */
[----:B------:R-:W-:-:S02]  /*7ce30*/  IADD3 R8, P6, R17, R156, RZ ;  /* 0x0000009c11087210 */ /* 0x000fc40007fde0ff */
[----:B------:R-:W-:-:S05]  /*7ce40*/  PRMT R15, R6, 0x7771, RZ ;  /* 0x00007771060f7816 */ /* 0x000fca00000000ff */
[----:B------:R-:W4:Y:S01]  /*7ce50*/  LDC R10, c[0x0][0x228] ;  /* 0x00008a00ff0a7b82 */ /* 0x000f220000000800 */
[----:B-1----:R-:W-:Y:S01]  /*7ce60*/  ISETP.LT.AND P4, PT, R241, R20, !P2 ;  /* 0x00000014f100720c */ /* 0x002fe20005781270 */
[----:B------:R-:W-:Y:S01]  /*7ce70*/  IMAD.X R9, R0, 0x1, R157, P6 ;  /* 0x0000000100097824 */ /* 0x000fe200030e069d */
[----:B---3--:R-:W-:Y:S01]  /*7ce80*/  ISETP.LT.AND P6, PT, R239, R14, !P2 ;  /* 0x0000000eef00720c */ /* 0x008fe200057c1270 */
[----:B------:R1:W-:Y:S01]  /*7ce90*/  @P5 STG.E.U8 desc[UR60][R4.64], R15 ;  /* 0x0000000f04005986 */ /* 0x0003e2000c10113c */
[C---:B0-----:R-:W-:Y:S01]  /*7cea0*/  IMAD.IADD R13, R17.reuse, 0x1, R12 ;  /* 0x00000001110d7824 */ /* 0x041fe200078e020c */
[----:B--2---:R-:W-:Y:S02]  /*7ceb0*/  IADD3 R2, P5, R17, R118, RZ ;  /* 0x0000007611027210 */ /* 0x004fe40007fbe0ff */
[----:B------:R-:W0:Y:S01]  /*7cec0*/  LDC R12, c[0x0][0x248] ;  /* 0x00009200ff0c7b82 */ /* 0x000e220000000800 */
[----:B------:R-:W-:Y:S02]  /*7ced0*/  PRMT R11, R6, 0x7772, RZ ;  /* 0x00007772060b7816 */ /* 0x000fe400000000ff */
[----:B------:R-:W-:Y:S01]  /*7cee0*/  IMAD.X R3, R0, 0x1, R120, P5 ;  /* 0x0000000100037824 */ /* 0x000fe200028e0678 */
[----:B------:R-:W-:-:S02]  /*7cef0*/  ISETP.LT.AND P2, PT, R245, R16, !P1 ;  /* 0x00000010f500720c */ /* 0x000fc40004f41270 */
[----:B-1----:R-:W-:Y:S02]  /*7cf00*/  PRMT R15, R6, 0x7773, RZ ;  /* 0x00007773060f7816 */ /* 0x002fe400000000ff */
[----:B------:R-:W1:Y:S01]  /*7cf10*/  LDC R14, c[0x0][0x228] ;  /* 0x00008a00ff0e7b82 */ /* 0x000e620000000800 */
[----:B------:R-:W-:Y:S01]  /*7cf20*/  SHF.R.S32.HI R0, RZ, 0x1f, R13 ;  /* 0x0000001fff007819 */ /* 0x000fe2000001140d */
[----:B------:R2:W-:Y:S01]  /*7cf30*/  @P4 STG.E.U8 desc[UR60][R8.64], R11 ;  /* 0x0000000b08004986 */ /* 0x0005e2000c10113c */
[----:B------:R-:W-:-:S05]  /*7cf40*/  IADD3 R4, P5, R13, R75, RZ ;  /* 0x0000004b0d047210 */ /* 0x000fca0007fbe0ff */
[----:B------:R-:W3:Y:S01]  /*7cf50*/  LDC R6, c[0x0][0x228] ;  /* 0x00008a00ff067b82 */ /* 0x000ee20000000800 */
[----:B------:R2:W-:Y:S01]  /*7cf60*/  @P6 STG.E.U8 desc[UR60][R2.64], R15 ;  /* 0x0000000f02006986 */ /* 0x0005e2000c10113c */
[----:B----4-:R-:W-:Y:S01]  /*7cf70*/  ISETP.LT.AND P4, PT, R243, R21, !P1 ;  /* 0x00000015f300720c */ /* 0x010fe20004f81270 */
[----:B------:R-:W-:-:S05]  /*7cf80*/  IMAD.X R5, R0, 0x1, R108, P5 ;  /* 0x0000000100057824 */ /* 0x000fca00028e066c */
[----:B------:R-:W4:Y:S01]  /*7cf90*/  LDC R16, c[0x0][0x228] ;  /* 0x00008a00ff107b82 */ /* 0x000f220000000800 */
[----:B--2---:R-:W-:Y:S02]  /*7cfa0*/  IADD3 R8, P6, R13, R154, RZ ;  /* 0x0000009a0d087210 */ /* 0x004fe40007fde0ff */
[----:B------:R-:W-:-:S05]  /*7cfb0*/  ISETP.LT.AND P5, PT, R241, R10, !P1 ;  /* 0x0000000af100720c */ /* 0x000fca0004fa1270 */
[----:B------:R-:W2:Y:S01]  /*7cfc0*/  LDC R18, c[0x0][0x228] ;  /* 0x00008a00ff127b82 */ /* 0x000ea20000000800 */
[C---:B------:R-:W-:Y:S01]  /*7cfd0*/  IMAD.X R9, R0.reuse, 0x1, R155, P6 ;  /* 0x0000000100097824 */ /* 0x040fe200030e069b */
[----:B------:R-:W-:Y:S02]  /*7cfe0*/  IADD3 R10, P6, R13, R156, RZ ;  /* 0x0000009c0d0a7210 */ /* 0x000fe40007fde0ff */
[C---:B------:R-:W-:Y:S02]  /*7cff0*/  PRMT R19, R55.reuse, 0x7770, RZ ;  /* 0x0000777037137816 */ /* 0x040fe400000000ff */
[C---:B------:R-:W-:Y:S01]  /*7d000*/  PRMT R17, R55.reuse, 0x7771, RZ ;  /* 0x0000777137117816 */ /* 0x040fe200000000ff */
[----:B------:R-:W-:Y:S01]  /*7d010*/  IMAD.X R11, R0, 0x1, R157, P6 ;  /* 0x00000001000b7824 */ /* 0x000fe200030e069d */
[----:B------:R-:W-:Y:S01]  /*7d020*/  PRMT R15, R55, 0x7772, RZ ;  /* 0x00007772370f7816 */ /* 0x000fe200000000ff */
[----:B0-----:R-:W-:Y:S01]  /*7d030*/  IMAD.IADD R119, R13, 0x1, R12 ;  /* 0x000000010d777824 */ /* 0x001fe200078e020c */
[----:B------:R0:W-:Y:S01]  /*7d040*/  @P2 STG.E.U8 desc[UR60][R4.64], R19 ;  /* 0x0000001304002986 */ /* 0x0001e2000c10113c */
[----:B---3--:R-:W-:-:S03]  /*7d050*/  ISETP.LT.AND P1, PT, R239, R6, !P1 ;  /* 0x00000006ef00720c */ /* 0x008fc60004f21270 */
[----:B------:R3:W-:Y:S01]  /*7d060*/  @P4 STG.E.U8 desc[UR60][R8.64], R17 ;  /* 0x0000001108004986 */ /* 0x0007e2000c10113c */
[----:B------:R-:W-:-:S03]  /*7d070*/  SHF.R.S32.HI R6, RZ, 0x1f, R119 ;  /* 0x0000001fff067819 */ /* 0x000fc60000011477 */
[----:B------:R3:W-:Y:S01]  /*7d080*/  @P5 STG.E.U8 desc[UR60][R10.64], R15 ;  /* 0x0000000f0a005986 */ /* 0x0007e2000c10113c */
[----:B------:R-:W-:Y:S02]  /*7d090*/  IADD3 R2, P5, R13, R118, RZ ;  /* 0x000000760d027210 */ /* 0x000fe40007fbe0ff */
[----:B0-----:R-:W-:Y:S02]  /*7d0a0*/  IADD3 R4, P6, R119, R75, RZ ;  /* 0x0000004b77047210 */ /* 0x001fe40007fde0ff */
[----:B-1----:R-:W-:Y:S01]  /*7d0b0*/  ISETP.LT.AND P2, PT, R243, R14, !P0 ;  /* 0x0000000ef300720c */ /* 0x002fe20004741270 */
[----:B------:R-:W-:Y:S01]  /*7d0c0*/  IMAD.X R3, R0, 0x1, R120, P5 ;  /* 0x0000000100037824 */ /* 0x000fe200028e0678 */
[----:B----4-:R-:W-:Y:S01]  /*7d0d0*/  ISETP.LT.AND P4, PT, R241, R16, !P0 ;  /* 0x00000010f100720c */ /* 0x010fe20004781270 */
[----:B------:R-:W-:Y:S01]  /*7d0e0*/  IMAD.X R5, R6, 0x1, R108, P6 ;  /* 0x0000000106057824 */ /* 0x000fe200030e066c */
[----:B--2---:R-:W-:Y:S02]  /*7d0f0*/  ISETP.LT.AND P0, PT, R239, R18, !P0 ;  /* 0x00000012ef00720c */ /* 0x004fe40004701270 */
[----:B------:R-:W-:-:S02]  /*7d100*/  IADD3 R154, P5, R119, R154, RZ ;  /* 0x0000009a779a7210 */ /* 0x000fc40007fbe0ff */
[----:B------:R-:W-:Y:S02]  /*7d110*/  IADD3 R156, P6, R119, R156, RZ ;  /* 0x0000009c779c7210 */ /* 0x000fe40007fde0ff */
[----:B------:R-:W-:Y:S02]  /*7d120*/  PRMT R55, R55, 0x7773, RZ ;  /* 0x0000777337377816 */ /* 0x000fe400000000ff */
[C---:B---3--:R-:W-:Y:S02]  /*7d130*/  PRMT R9, R7.reuse, 0x7773, RZ ;  /* 0x0000777307097816 */ /* 0x048fe400000000ff */
[C---:B------:R-:W-:Y:S02]  /*7d140*/  PRMT R11, R7.reuse, 0x7772, RZ ;  /* 0x00007772070b7816 */ /* 0x040fe400000000ff */
[C---:B------:R-:W-:Y:S01]  /*7d150*/  PRMT R13, R7.reuse, 0x7771, RZ ;  /* 0x00007771070d7816 */ /* 0x040fe200000000ff */
[C---:B------:R-:W-:Y:S01]  /*7d160*/  IMAD.X R155, R6.reuse, 0x1, R155, P5 ;  /* 0x00000001069b7824 */ /* 0x040fe200028e069b */
[----:B------:R-:W-:Y:S01]  /*7d170*/  PRMT R7, R7, 0x7770, RZ ;  /* 0x0000777007077816 */ /* 0x000fe200000000ff */
[----:B------:R-:W-:Y:S01]  /*7d180*/  IMAD.X R157, R6, 0x1, R157, P6 ;  /* 0x00000001069d7824 */ /* 0x000fe200030e069d */
[----:B------:R0:W-:Y:S01]  /*7d190*/  @P1 STG.E.U8 desc[UR60][R2.64], R55 ;  /* 0x0000003702001986 */ /* 0x0001e2000c10113c */
[----:B------:R-:W-:-:S03]  /*7d1a0*/  IADD3 R118, P5, R119, R118, RZ ;  /* 0x0000007677767210 */ /* 0x000fc60007fbe0ff */
[----:B------:R0:W-:Y:S04]  /*7d1b0*/  @P3 STG.E.U8 desc[UR60][R4.64], R7 ;  /* 0x0000000704003986 */ /* 0x0001e8000c10113c */
[----:B------:R0:W-:Y:S01]  /*7d1c0*/  @P2 STG.E.U8 desc[UR60][R154.64], R13 ;  /* 0x0000000d9a002986 */ /* 0x0001e2000c10113c */
[----:B------:R-:W-:-:S03]  /*7d1d0*/  IMAD.X R119, R6, 0x1, R120, P5 ;  /* 0x0000000106777824 */ /* 0x000fc600028e0678 */
[----:B------:R0:W-:Y:S01]  /*7d1e0*/  @P4 STG.E.U8 desc[UR60][R156.64], R11 ;  /* 0x0000000b9c004986 */ /* 0x0001e2000c10113c */
[----:B------:R-:W-:Y:S05]  /*7d1f0*/  @!P0 EXIT ;  /* 0x000000000000894d */ /* 0x000fea0003800000 */
[----:B------:R-:W-:Y:S01]  /*7d200*/  STG.E.U8 desc[UR60][R118.64], R9 ;  /* 0x0000000976007986 */ /* 0x000fe2000c10113c */
[----:B------:R-:W-:Y:S05]  /*7d210*/  EXIT ;  /* 0x000000000000794d */ /* 0x000fea0003800000 */
.L_x_3:
[----:B------:R-:W-:-:S00]  /*7d220*/  BRA `(.L_x_3) ;  /* 0xfffffffc00fc7947 */ /* 0x000fc0000383ffff */
[----:B------:R-:W-:-:S00]  /*7d230*/  NOP ;  /* 0x0000000000007918 */ /* 0x000fc00000000000 */
        /* <DEDUP_REMOVED lines=12> */
.L_x_4:


//--------------------- .nv.shared.matmul_kernel  --------------------------
	.section	.nv.shared.matmul_kernel,"aw",@nobits
	.sectionflags	@""
	.align	16
	.zero		1024


//--------------------- .nv.shared.reserved.0     --------------------------
	.section	.nv.shared.reserved.0,"aw",@nobits
	.weak		__nv_reservedSMEM_offset_0_alias
	.size		__nv_reservedSMEM_offset_0_alias, 0, 0
	.other		__nv_reservedSMEM_offset_0_alias,@"STO_CUDA_RESERVED_SHARED STV_DEFAULT"
__nv_reservedSMEM_offset_0_alias:
	.zero		0


//--------------------- .nv.constant0.matmul_kernel --------------------------
	.section	.nv.constant0.matmul_kernel,"a",@progbits
	.sectionflags	@""
	.align	4
.nv.constant0.matmul_kernel:
	.zero		608


//--------------------- SYMBOLS --------------------------

	.type		.nv.reservedSmem.offset0,@object
	.size		.nv.reservedSmem.offset0,0x4
